//
// Generated by NVIDIA NVVM Compiler
//
// Compiler Build ID: CL-36424714
// Cuda compilation tools, release 13.0, V13.0.88
// Based on NVVM 20.0.0
//

.version 9.0
.target sm_100
.address_size 64

	// .globl	_Z44ms_deformable_im2col_persistent_channelsplitI6__halfLi8ELi4ELi32ELi8EEvPKT_PKlS5_S3_S3_iiiiPS1_Pi
// _ZZ44ms_deformable_im2col_persistent_channelsplitI6__halfLi8ELi4ELi32ELi8EEvPKT_PKlS5_S3_S3_iiiiPS1_PiE16s_spatial_shapes has been demoted
// _ZZ44ms_deformable_im2col_persistent_channelsplitI6__halfLi8ELi4ELi32ELi8EEvPKT_PKlS5_S3_S3_iiiiPS1_PiE19s_level_start_index has been demoted
// _ZZ44ms_deformable_im2col_persistent_channelsplitI6__halfLi8ELi4ELi32ELi8EEvPKT_PKlS5_S3_S3_iiiiPS1_PiE19s_cached_level_info has been demoted
.extern .shared .align 16 .b8 shared_mem[];

.visible .entry _Z44ms_deformable_im2col_persistent_channelsplitI6__halfLi8ELi4ELi32ELi8EEvPKT_PKlS5_S3_S3_iiiiPS1_Pi(
	.param .u64 .ptr .align 1 _Z44ms_deformable_im2col_persistent_channelsplitI6__halfLi8ELi4ELi32ELi8EEvPKT_PKlS5_S3_S3_iiiiPS1_Pi_param_0,
	.param .u64 .ptr .align 1 _Z44ms_deformable_im2col_persistent_channelsplitI6__halfLi8ELi4ELi32ELi8EEvPKT_PKlS5_S3_S3_iiiiPS1_Pi_param_1,
	.param .u64 .ptr .align 1 _Z44ms_deformable_im2col_persistent_channelsplitI6__halfLi8ELi4ELi32ELi8EEvPKT_PKlS5_S3_S3_iiiiPS1_Pi_param_2,
	.param .u64 .ptr .align 1 _Z44ms_deformable_im2col_persistent_channelsplitI6__halfLi8ELi4ELi32ELi8EEvPKT_PKlS5_S3_S3_iiiiPS1_Pi_param_3,
	.param .u64 .ptr .align 1 _Z44ms_deformable_im2col_persistent_channelsplitI6__halfLi8ELi4ELi32ELi8EEvPKT_PKlS5_S3_S3_iiiiPS1_Pi_param_4,
	.param .u32 _Z44ms_deformable_im2col_persistent_channelsplitI6__halfLi8ELi4ELi32ELi8EEvPKT_PKlS5_S3_S3_iiiiPS1_Pi_param_5,
	.param .u32 _Z44ms_deformable_im2col_persistent_channelsplitI6__halfLi8ELi4ELi32ELi8EEvPKT_PKlS5_S3_S3_iiiiPS1_Pi_param_6,
	.param .u32 _Z44ms_deformable_im2col_persistent_channelsplitI6__halfLi8ELi4ELi32ELi8EEvPKT_PKlS5_S3_S3_iiiiPS1_Pi_param_7,
	.param .u32 _Z44ms_deformable_im2col_persistent_channelsplitI6__halfLi8ELi4ELi32ELi8EEvPKT_PKlS5_S3_S3_iiiiPS1_Pi_param_8,
	.param .u64 .ptr .align 1 _Z44ms_deformable_im2col_persistent_channelsplitI6__halfLi8ELi4ELi32ELi8EEvPKT_PKlS5_S3_S3_iiiiPS1_Pi_param_9,
	.param .u64 .ptr .align 1 _Z44ms_deformable_im2col_persistent_channelsplitI6__halfLi8ELi4ELi32ELi8EEvPKT_PKlS5_S3_S3_iiiiPS1_Pi_param_10
)
{
	.reg .pred 	%p<1416>;
	.reg .b16 	%rs<2143>;
	.reg .b32 	%r<1732>;
	.reg .b32 	%f<617>;
	.reg .b64 	%rd<301>;
	// demoted variable
	.shared .align 8 .b8 _ZZ44ms_deformable_im2col_persistent_channelsplitI6__halfLi8ELi4ELi32ELi8EEvPKT_PKlS5_S3_S3_iiiiPS1_PiE16s_spatial_shapes[64];
	// demoted variable
	.shared .align 8 .b8 _ZZ44ms_deformable_im2col_persistent_channelsplitI6__halfLi8ELi4ELi32ELi8EEvPKT_PKlS5_S3_S3_iiiiPS1_PiE19s_level_start_index[32];
	// demoted variable
	.shared .align 4 .b8 _ZZ44ms_deformable_im2col_persistent_channelsplitI6__halfLi8ELi4ELi32ELi8EEvPKT_PKlS5_S3_S3_iiiiPS1_PiE19s_cached_level_info[48];
	ld.param.u64 	%rd12, [_Z44ms_deformable_im2col_persistent_channelsplitI6__halfLi8ELi4ELi32ELi8EEvPKT_PKlS5_S3_S3_iiiiPS1_Pi_param_0];
	ld.param.u32 	%r340, [_Z44ms_deformable_im2col_persistent_channelsplitI6__halfLi8ELi4ELi32ELi8EEvPKT_PKlS5_S3_S3_iiiiPS1_Pi_param_5];
	ld.param.u32 	%r339, [_Z44ms_deformable_im2col_persistent_channelsplitI6__halfLi8ELi4ELi32ELi8EEvPKT_PKlS5_S3_S3_iiiiPS1_Pi_param_8];
	ld.param.u64 	%rd11, [_Z44ms_deformable_im2col_persistent_channelsplitI6__halfLi8ELi4ELi32ELi8EEvPKT_PKlS5_S3_S3_iiiiPS1_Pi_param_10];
	cvta.to.global.u64 	%rd1, %rd12;
	cvta.to.global.u64 	%rd13, %rd11;
	mov.u32 	%r1, %tid.x;
	mov.u32 	%r2, %ntid.x;
	atom.global.add.u32 	%r1720, [%rd13], 1;
	mul.lo.s32 	%r341, %r340, %r339;
	shl.b32 	%r4, %r341, 2;
	setp.ge.s32 	%p1, %r1720, %r4;
	@%p1 bra 	$L__BB0_630;
	mul.wide.u32 	%rd15, %r1, 8;
$L__BB0_2:
	setp.gt.u32 	%p2, %r1, 7;
	shr.s32 	%r342, %r1720, 31;
	shr.u32 	%r343, %r342, 30;
	add.s32 	%r344, %r1720, %r343;
	and.b32  	%r345, %r344, 536870908;
	sub.s32 	%r346, %r1720, %r345;
	shr.s32 	%r6, %r344, 2;
	div.s32 	%r7, %r6, %r339;
	shl.b32 	%r8, %r346, 3;
	@%p2 bra 	$L__BB0_7;
	ld.param.u64 	%rd294, [_Z44ms_deformable_im2col_persistent_channelsplitI6__halfLi8ELi4ELi32ELi8EEvPKT_PKlS5_S3_S3_iiiiPS1_Pi_param_1];
	setp.gt.u32 	%p3, %r1, 3;
	cvta.to.global.u64 	%rd14, %rd294;
	add.s64 	%rd16, %rd14, %rd15;
	ld.global.u64 	%rd17, [%rd16];
	shl.b32 	%r347, %r1, 3;
	mov.u32 	%r348, _ZZ44ms_deformable_im2col_persistent_channelsplitI6__halfLi8ELi4ELi32ELi8EEvPKT_PKlS5_S3_S3_iiiiPS1_PiE16s_spatial_shapes;
	add.s32 	%r349, %r348, %r347;
	st.shared.u64 	[%r349], %rd17;
	@%p3 bra 	$L__BB0_7;
	setp.eq.s32 	%p4, %r1, 0;
	mov.b64 	%rd300, 0;
	@%p4 bra 	$L__BB0_6;
	ld.param.u64 	%rd295, [_Z44ms_deformable_im2col_persistent_channelsplitI6__halfLi8ELi4ELi32ELi8EEvPKT_PKlS5_S3_S3_iiiiPS1_Pi_param_2];
	cvta.to.global.u64 	%rd19, %rd295;
	add.s32 	%r350, %r1, -1;
	mul.wide.u32 	%rd20, %r350, 8;
	add.s64 	%rd21, %rd19, %rd20;
	ld.global.u64 	%rd300, [%rd21];
$L__BB0_6:
	mov.u32 	%r352, _ZZ44ms_deformable_im2col_persistent_channelsplitI6__halfLi8ELi4ELi32ELi8EEvPKT_PKlS5_S3_S3_iiiiPS1_PiE19s_level_start_index;
	add.s32 	%r353, %r352, %r347;
	st.shared.u64 	[%r353], %rd300;
$L__BB0_7:
	setp.ne.s32 	%p5, %r1, 0;
	bar.sync 	0;
	@%p5 bra 	$L__BB0_26;
	ld.shared.u32 	%r354, [_ZZ44ms_deformable_im2col_persistent_channelsplitI6__halfLi8ELi4ELi32ELi8EEvPKT_PKlS5_S3_S3_iiiiPS1_PiE16s_spatial_shapes+48];
	ld.shared.u32 	%r355, [_ZZ44ms_deformable_im2col_persistent_channelsplitI6__halfLi8ELi4ELi32ELi8EEvPKT_PKlS5_S3_S3_iiiiPS1_PiE16s_spatial_shapes+56];
	mul.lo.s32 	%r1723, %r355, %r354;
	setp.gt.s32 	%p6, %r1723, 6000;
	@%p6 bra 	$L__BB0_10;
	mov.b32 	%r356, 0;
	st.shared.u32 	[_ZZ44ms_deformable_im2col_persistent_channelsplitI6__halfLi8ELi4ELi32ELi8EEvPKT_PKlS5_S3_S3_iiiiPS1_PiE19s_cached_level_info+36], %r356;
	st.shared.u32 	[_ZZ44ms_deformable_im2col_persistent_channelsplitI6__halfLi8ELi4ELi32ELi8EEvPKT_PKlS5_S3_S3_iiiiPS1_PiE19s_cached_level_info+40], %r1723;
	st.shared.u32 	[_ZZ44ms_deformable_im2col_persistent_channelsplitI6__halfLi8ELi4ELi32ELi8EEvPKT_PKlS5_S3_S3_iiiiPS1_PiE19s_cached_level_info+44], %r1723;
	sub.s32 	%r12, 6000, %r1723;
	bra.uni 	$L__BB0_11;
$L__BB0_10:
	mov.b32 	%r12, 0;
	st.shared.u32 	[_ZZ44ms_deformable_im2col_persistent_channelsplitI6__halfLi8ELi4ELi32ELi8EEvPKT_PKlS5_S3_S3_iiiiPS1_PiE19s_cached_level_info+36], %r12;
	mov.b32 	%r357, 6000;
	st.shared.u32 	[_ZZ44ms_deformable_im2col_persistent_channelsplitI6__halfLi8ELi4ELi32ELi8EEvPKT_PKlS5_S3_S3_iiiiPS1_PiE19s_cached_level_info+40], %r357;
	st.shared.u32 	[_ZZ44ms_deformable_im2col_persistent_channelsplitI6__halfLi8ELi4ELi32ELi8EEvPKT_PKlS5_S3_S3_iiiiPS1_PiE19s_cached_level_info+44], %r1723;
	mov.u32 	%r1723, %r357;
$L__BB0_11:
	ld.shared.u32 	%r359, [_ZZ44ms_deformable_im2col_persistent_channelsplitI6__halfLi8ELi4ELi32ELi8EEvPKT_PKlS5_S3_S3_iiiiPS1_PiE16s_spatial_shapes+32];
	ld.shared.u32 	%r360, [_ZZ44ms_deformable_im2col_persistent_channelsplitI6__halfLi8ELi4ELi32ELi8EEvPKT_PKlS5_S3_S3_iiiiPS1_PiE16s_spatial_shapes+40];
	mul.lo.s32 	%r13, %r360, %r359;
	setp.lt.s32 	%p7, %r12, %r13;
	@%p7 bra 	$L__BB0_13;
	st.shared.u32 	[_ZZ44ms_deformable_im2col_persistent_channelsplitI6__halfLi8ELi4ELi32ELi8EEvPKT_PKlS5_S3_S3_iiiiPS1_PiE19s_cached_level_info+24], %r1723;
	st.shared.u32 	[_ZZ44ms_deformable_im2col_persistent_channelsplitI6__halfLi8ELi4ELi32ELi8EEvPKT_PKlS5_S3_S3_iiiiPS1_PiE19s_cached_level_info+28], %r13;
	st.shared.u32 	[_ZZ44ms_deformable_im2col_persistent_channelsplitI6__halfLi8ELi4ELi32ELi8EEvPKT_PKlS5_S3_S3_iiiiPS1_PiE19s_cached_level_info+32], %r13;
	add.s32 	%r1723, %r13, %r1723;
	sub.s32 	%r1726, %r12, %r13;
	bra.uni 	$L__BB0_16;
$L__BB0_13:
	setp.ne.s32 	%p8, %r12, 0;
	@%p8 bra 	$L__BB0_15;
	mov.b32 	%r363, -1;
	st.shared.u32 	[_ZZ44ms_deformable_im2col_persistent_channelsplitI6__halfLi8ELi4ELi32ELi8EEvPKT_PKlS5_S3_S3_iiiiPS1_PiE19s_cached_level_info+24], %r363;
	mov.b32 	%r1726, 0;
	st.shared.u32 	[_ZZ44ms_deformable_im2col_persistent_channelsplitI6__halfLi8ELi4ELi32ELi8EEvPKT_PKlS5_S3_S3_iiiiPS1_PiE19s_cached_level_info+28], %r1726;
	st.shared.u32 	[_ZZ44ms_deformable_im2col_persistent_channelsplitI6__halfLi8ELi4ELi32ELi8EEvPKT_PKlS5_S3_S3_iiiiPS1_PiE19s_cached_level_info+32], %r13;
	bra.uni 	$L__BB0_16;
$L__BB0_15:
	st.shared.u32 	[_ZZ44ms_deformable_im2col_persistent_channelsplitI6__halfLi8ELi4ELi32ELi8EEvPKT_PKlS5_S3_S3_iiiiPS1_PiE19s_cached_level_info+24], %r1723;
	st.shared.u32 	[_ZZ44ms_deformable_im2col_persistent_channelsplitI6__halfLi8ELi4ELi32ELi8EEvPKT_PKlS5_S3_S3_iiiiPS1_PiE19s_cached_level_info+28], %r12;
	st.shared.u32 	[_ZZ44ms_deformable_im2col_persistent_channelsplitI6__halfLi8ELi4ELi32ELi8EEvPKT_PKlS5_S3_S3_iiiiPS1_PiE19s_cached_level_info+32], %r13;
	add.s32 	%r1723, %r12, %r1723;
	mov.b32 	%r1726, 0;
$L__BB0_16:
	ld.shared.u32 	%r364, [_ZZ44ms_deformable_im2col_persistent_channelsplitI6__halfLi8ELi4ELi32ELi8EEvPKT_PKlS5_S3_S3_iiiiPS1_PiE16s_spatial_shapes+16];
	ld.shared.u32 	%r365, [_ZZ44ms_deformable_im2col_persistent_channelsplitI6__halfLi8ELi4ELi32ELi8EEvPKT_PKlS5_S3_S3_iiiiPS1_PiE16s_spatial_shapes+24];
	mul.lo.s32 	%r19, %r365, %r364;
	setp.lt.s32 	%p9, %r1726, %r19;
	@%p9 bra 	$L__BB0_18;
	st.shared.u32 	[_ZZ44ms_deformable_im2col_persistent_channelsplitI6__halfLi8ELi4ELi32ELi8EEvPKT_PKlS5_S3_S3_iiiiPS1_PiE19s_cached_level_info+12], %r1723;
	st.shared.u32 	[_ZZ44ms_deformable_im2col_persistent_channelsplitI6__halfLi8ELi4ELi32ELi8EEvPKT_PKlS5_S3_S3_iiiiPS1_PiE19s_cached_level_info+16], %r19;
	st.shared.u32 	[_ZZ44ms_deformable_im2col_persistent_channelsplitI6__halfLi8ELi4ELi32ELi8EEvPKT_PKlS5_S3_S3_iiiiPS1_PiE19s_cached_level_info+20], %r19;
	add.s32 	%r1723, %r19, %r1723;
	sub.s32 	%r1726, %r1726, %r19;
	bra.uni 	$L__BB0_21;
$L__BB0_18:
	setp.gt.s32 	%p10, %r1726, 0;
	@%p10 bra 	$L__BB0_20;
	mov.b32 	%r366, -1;
	st.shared.u32 	[_ZZ44ms_deformable_im2col_persistent_channelsplitI6__halfLi8ELi4ELi32ELi8EEvPKT_PKlS5_S3_S3_iiiiPS1_PiE19s_cached_level_info+12], %r366;
	mov.b32 	%r367, 0;
	st.shared.u32 	[_ZZ44ms_deformable_im2col_persistent_channelsplitI6__halfLi8ELi4ELi32ELi8EEvPKT_PKlS5_S3_S3_iiiiPS1_PiE19s_cached_level_info+16], %r367;
	st.shared.u32 	[_ZZ44ms_deformable_im2col_persistent_channelsplitI6__halfLi8ELi4ELi32ELi8EEvPKT_PKlS5_S3_S3_iiiiPS1_PiE19s_cached_level_info+20], %r19;
	bra.uni 	$L__BB0_21;
$L__BB0_20:
	st.shared.u32 	[_ZZ44ms_deformable_im2col_persistent_channelsplitI6__halfLi8ELi4ELi32ELi8EEvPKT_PKlS5_S3_S3_iiiiPS1_PiE19s_cached_level_info+12], %r1723;
	st.shared.u32 	[_ZZ44ms_deformable_im2col_persistent_channelsplitI6__halfLi8ELi4ELi32ELi8EEvPKT_PKlS5_S3_S3_iiiiPS1_PiE19s_cached_level_info+16], %r1726;
	st.shared.u32 	[_ZZ44ms_deformable_im2col_persistent_channelsplitI6__halfLi8ELi4ELi32ELi8EEvPKT_PKlS5_S3_S3_iiiiPS1_PiE19s_cached_level_info+20], %r19;
	add.s32 	%r1723, %r1726, %r1723;
	mov.b32 	%r1726, 0;
$L__BB0_21:
	ld.shared.u32 	%r369, [_ZZ44ms_deformable_im2col_persistent_channelsplitI6__halfLi8ELi4ELi32ELi8EEvPKT_PKlS5_S3_S3_iiiiPS1_PiE16s_spatial_shapes];
	ld.shared.u32 	%r370, [_ZZ44ms_deformable_im2col_persistent_channelsplitI6__halfLi8ELi4ELi32ELi8EEvPKT_PKlS5_S3_S3_iiiiPS1_PiE16s_spatial_shapes+8];
	mul.lo.s32 	%r25, %r370, %r369;
	setp.gt.s32 	%p11, %r25, %r1726;
	@%p11 bra 	$L__BB0_23;
	st.shared.u32 	[_ZZ44ms_deformable_im2col_persistent_channelsplitI6__halfLi8ELi4ELi32ELi8EEvPKT_PKlS5_S3_S3_iiiiPS1_PiE19s_cached_level_info], %r1723;
	st.shared.u32 	[_ZZ44ms_deformable_im2col_persistent_channelsplitI6__halfLi8ELi4ELi32ELi8EEvPKT_PKlS5_S3_S3_iiiiPS1_PiE19s_cached_level_info+4], %r25;
	st.shared.u32 	[_ZZ44ms_deformable_im2col_persistent_channelsplitI6__halfLi8ELi4ELi32ELi8EEvPKT_PKlS5_S3_S3_iiiiPS1_PiE19s_cached_level_info+8], %r25;
	bra.uni 	$L__BB0_26;
$L__BB0_23:
	setp.gt.s32 	%p12, %r1726, 0;
	@%p12 bra 	$L__BB0_25;
	mov.b32 	%r371, -1;
	st.shared.u32 	[_ZZ44ms_deformable_im2col_persistent_channelsplitI6__halfLi8ELi4ELi32ELi8EEvPKT_PKlS5_S3_S3_iiiiPS1_PiE19s_cached_level_info], %r371;
	mov.b32 	%r372, 0;
	st.shared.u32 	[_ZZ44ms_deformable_im2col_persistent_channelsplitI6__halfLi8ELi4ELi32ELi8EEvPKT_PKlS5_S3_S3_iiiiPS1_PiE19s_cached_level_info+4], %r372;
	st.shared.u32 	[_ZZ44ms_deformable_im2col_persistent_channelsplitI6__halfLi8ELi4ELi32ELi8EEvPKT_PKlS5_S3_S3_iiiiPS1_PiE19s_cached_level_info+8], %r25;
	bra.uni 	$L__BB0_26;
$L__BB0_25:
	st.shared.u32 	[_ZZ44ms_deformable_im2col_persistent_channelsplitI6__halfLi8ELi4ELi32ELi8EEvPKT_PKlS5_S3_S3_iiiiPS1_PiE19s_cached_level_info], %r1723;
	st.shared.u32 	[_ZZ44ms_deformable_im2col_persistent_channelsplitI6__halfLi8ELi4ELi32ELi8EEvPKT_PKlS5_S3_S3_iiiiPS1_PiE19s_cached_level_info+4], %r1726;
	st.shared.u32 	[_ZZ44ms_deformable_im2col_persistent_channelsplitI6__halfLi8ELi4ELi32ELi8EEvPKT_PKlS5_S3_S3_iiiiPS1_PiE19s_cached_level_info+8], %r25;
$L__BB0_26:
	ld.param.u32 	%r1718, [_Z44ms_deformable_im2col_persistent_channelsplitI6__halfLi8ELi4ELi32ELi8EEvPKT_PKlS5_S3_S3_iiiiPS1_Pi_param_6];
	bar.sync 	0;
	mul.lo.s32 	%r26, %r7, %r1718;
	ld.shared.u32 	%r27, [_ZZ44ms_deformable_im2col_persistent_channelsplitI6__halfLi8ELi4ELi32ELi8EEvPKT_PKlS5_S3_S3_iiiiPS1_PiE19s_cached_level_info];
	ld.shared.u32 	%r373, [_ZZ44ms_deformable_im2col_persistent_channelsplitI6__halfLi8ELi4ELi32ELi8EEvPKT_PKlS5_S3_S3_iiiiPS1_PiE19s_cached_level_info+4];
	setp.lt.s32 	%p13, %r27, 0;
	setp.lt.s32 	%p14, %r373, 1;
	or.pred  	%p15, %p13, %p14;
	@%p15 bra 	$L__BB0_32;
	shl.b32 	%r29, %r373, 3;
	setp.ge.s32 	%p16, %r1, %r29;
	@%p16 bra 	$L__BB0_32;
	ld.shared.u32 	%r374, [_ZZ44ms_deformable_im2col_persistent_channelsplitI6__halfLi8ELi4ELi32ELi8EEvPKT_PKlS5_S3_S3_iiiiPS1_PiE19s_level_start_index];
	add.s32 	%r30, %r26, %r374;
	mov.u32 	%r1727, %r1;
$L__BB0_29:
	shr.u32 	%r32, %r1727, 3;
	setp.ge.s32 	%p17, %r32, %r373;
	@%p17 bra 	$L__BB0_31;
	and.b32  	%r375, %r1727, 7;
	add.s32 	%r376, %r30, %r32;
	shl.b32 	%r377, %r376, 5;
	add.s32 	%r378, %r375, %r8;
	add.s32 	%r379, %r378, %r377;
	add.s32 	%r380, %r32, %r27;
	shl.b32 	%r381, %r380, 4;
	shl.b32 	%r382, %r1727, 1;
	and.b32  	%r383, %r382, 14;
	or.b32  	%r384, %r381, %r383;
	mov.u32 	%r385, shared_mem;
	add.s32 	%r386, %r385, %r384;
	mul.wide.s32 	%rd22, %r379, 2;
	add.s64 	%rd23, %rd1, %rd22;
	ld.global.u16 	%rs762, [%rd23];
	st.shared.u16 	[%r386], %rs762;
$L__BB0_31:
	add.s32 	%r1727, %r1727, %r2;
	setp.lt.s32 	%p18, %r1727, %r29;
	@%p18 bra 	$L__BB0_29;
$L__BB0_32:
	ld.shared.u32 	%r34, [_ZZ44ms_deformable_im2col_persistent_channelsplitI6__halfLi8ELi4ELi32ELi8EEvPKT_PKlS5_S3_S3_iiiiPS1_PiE19s_cached_level_info+12];
	ld.shared.u32 	%r387, [_ZZ44ms_deformable_im2col_persistent_channelsplitI6__halfLi8ELi4ELi32ELi8EEvPKT_PKlS5_S3_S3_iiiiPS1_PiE19s_cached_level_info+16];
	setp.lt.s32 	%p19, %r34, 0;
	setp.lt.s32 	%p20, %r387, 1;
	or.pred  	%p21, %p19, %p20;
	@%p21 bra 	$L__BB0_38;
	shl.b32 	%r36, %r387, 3;
	setp.ge.s32 	%p22, %r1, %r36;
	@%p22 bra 	$L__BB0_38;
	ld.shared.u32 	%r388, [_ZZ44ms_deformable_im2col_persistent_channelsplitI6__halfLi8ELi4ELi32ELi8EEvPKT_PKlS5_S3_S3_iiiiPS1_PiE19s_level_start_index+8];
	add.s32 	%r37, %r26, %r388;
	mov.u32 	%r1728, %r1;
$L__BB0_35:
	shr.u32 	%r39, %r1728, 3;
	setp.ge.s32 	%p23, %r39, %r387;
	@%p23 bra 	$L__BB0_37;
	and.b32  	%r389, %r1728, 7;
	add.s32 	%r390, %r37, %r39;
	shl.b32 	%r391, %r390, 5;
	add.s32 	%r392, %r389, %r8;
	add.s32 	%r393, %r392, %r391;
	add.s32 	%r394, %r39, %r34;
	shl.b32 	%r395, %r394, 4;
	shl.b32 	%r396, %r1728, 1;
	and.b32  	%r397, %r396, 14;
	or.b32  	%r398, %r395, %r397;
	mov.u32 	%r399, shared_mem;
	add.s32 	%r400, %r399, %r398;
	mul.wide.s32 	%rd24, %r393, 2;
	add.s64 	%rd25, %rd1, %rd24;
	ld.global.u16 	%rs763, [%rd25];
	st.shared.u16 	[%r400], %rs763;
$L__BB0_37:
	add.s32 	%r1728, %r1728, %r2;
	setp.lt.s32 	%p24, %r1728, %r36;
	@%p24 bra 	$L__BB0_35;
$L__BB0_38:
	ld.shared.u32 	%r41, [_ZZ44ms_deformable_im2col_persistent_channelsplitI6__halfLi8ELi4ELi32ELi8EEvPKT_PKlS5_S3_S3_iiiiPS1_PiE19s_cached_level_info+24];
	ld.shared.u32 	%r401, [_ZZ44ms_deformable_im2col_persistent_channelsplitI6__halfLi8ELi4ELi32ELi8EEvPKT_PKlS5_S3_S3_iiiiPS1_PiE19s_cached_level_info+28];
	setp.lt.s32 	%p25, %r41, 0;
	setp.lt.s32 	%p26, %r401, 1;
	or.pred  	%p27, %p25, %p26;
	@%p27 bra 	$L__BB0_44;
	shl.b32 	%r43, %r401, 3;
	setp.ge.s32 	%p28, %r1, %r43;
	@%p28 bra 	$L__BB0_44;
	ld.shared.u32 	%r402, [_ZZ44ms_deformable_im2col_persistent_channelsplitI6__halfLi8ELi4ELi32ELi8EEvPKT_PKlS5_S3_S3_iiiiPS1_PiE19s_level_start_index+16];
	add.s32 	%r44, %r26, %r402;
	mov.u32 	%r1729, %r1;
$L__BB0_41:
	shr.u32 	%r46, %r1729, 3;
	setp.ge.s32 	%p29, %r46, %r401;
	@%p29 bra 	$L__BB0_43;
	and.b32  	%r403, %r1729, 7;
	add.s32 	%r404, %r44, %r46;
	shl.b32 	%r405, %r404, 5;
	add.s32 	%r406, %r403, %r8;
	add.s32 	%r407, %r406, %r405;
	add.s32 	%r408, %r46, %r41;
	shl.b32 	%r409, %r408, 4;
	shl.b32 	%r410, %r1729, 1;
	and.b32  	%r411, %r410, 14;
	or.b32  	%r412, %r409, %r411;
	mov.u32 	%r413, shared_mem;
	add.s32 	%r414, %r413, %r412;
	mul.wide.s32 	%rd26, %r407, 2;
	add.s64 	%rd27, %rd1, %rd26;
	ld.global.u16 	%rs764, [%rd27];
	st.shared.u16 	[%r414], %rs764;
$L__BB0_43:
	add.s32 	%r1729, %r1729, %r2;
	setp.lt.s32 	%p30, %r1729, %r43;
	@%p30 bra 	$L__BB0_41;
$L__BB0_44:
	ld.shared.u32 	%r48, [_ZZ44ms_deformable_im2col_persistent_channelsplitI6__halfLi8ELi4ELi32ELi8EEvPKT_PKlS5_S3_S3_iiiiPS1_PiE19s_cached_level_info+36];
	ld.shared.u32 	%r415, [_ZZ44ms_deformable_im2col_persistent_channelsplitI6__halfLi8ELi4ELi32ELi8EEvPKT_PKlS5_S3_S3_iiiiPS1_PiE19s_cached_level_info+40];
	setp.lt.s32 	%p31, %r48, 0;
	setp.lt.s32 	%p32, %r415, 1;
	or.pred  	%p33, %p31, %p32;
	@%p33 bra 	$L__BB0_50;
	shl.b32 	%r50, %r415, 3;
	setp.ge.s32 	%p34, %r1, %r50;
	@%p34 bra 	$L__BB0_50;
	ld.shared.u32 	%r416, [_ZZ44ms_deformable_im2col_persistent_channelsplitI6__halfLi8ELi4ELi32ELi8EEvPKT_PKlS5_S3_S3_iiiiPS1_PiE19s_level_start_index+24];
	add.s32 	%r51, %r26, %r416;
	mov.u32 	%r1730, %r1;
$L__BB0_47:
	shr.u32 	%r53, %r1730, 3;
	setp.ge.s32 	%p35, %r53, %r415;
	@%p35 bra 	$L__BB0_49;
	and.b32  	%r417, %r1730, 7;
	add.s32 	%r418, %r51, %r53;
	shl.b32 	%r419, %r418, 5;
	add.s32 	%r420, %r417, %r8;
	add.s32 	%r421, %r420, %r419;
	add.s32 	%r422, %r53, %r48;
	shl.b32 	%r423, %r422, 4;
	shl.b32 	%r424, %r1730, 1;
	and.b32  	%r425, %r424, 14;
	or.b32  	%r426, %r423, %r425;
	mov.u32 	%r427, shared_mem;
	add.s32 	%r428, %r427, %r426;
	mul.wide.s32 	%rd28, %r421, 2;
	add.s64 	%rd29, %rd1, %rd28;
	ld.global.u16 	%rs765, [%rd29];
	st.shared.u16 	[%r428], %rs765;
$L__BB0_49:
	add.s32 	%r1730, %r1730, %r2;
	setp.lt.s32 	%p36, %r1730, %r50;
	@%p36 bra 	$L__BB0_47;
$L__BB0_50:
	ld.param.u32 	%r1719, [_Z44ms_deformable_im2col_persistent_channelsplitI6__halfLi8ELi4ELi32ELi8EEvPKT_PKlS5_S3_S3_iiiiPS1_Pi_param_7];
	setp.gt.u32 	%p37, %r1, 7;
	bar.sync 	0;
	rem.s32 	%r429, %r6, %r339;
	mad.lo.s32 	%r430, %r7, %r339, %r429;
	mul.lo.s32 	%r55, %r430, %r1719;
	shl.b32 	%r56, %r55, 5;
	@%p37 bra 	$L__BB0_629;
	ld.param.u64 	%rd297, [_Z44ms_deformable_im2col_persistent_channelsplitI6__halfLi8ELi4ELi32ELi8EEvPKT_PKlS5_S3_S3_iiiiPS1_Pi_param_4];
	ld.param.u64 	%rd296, [_Z44ms_deformable_im2col_persistent_channelsplitI6__halfLi8ELi4ELi32ELi8EEvPKT_PKlS5_S3_S3_iiiiPS1_Pi_param_3];
	shl.b32 	%r432, %r55, 6;
	mov.b32 	%r431, 0;
	// begin inline asm
	cvt.rn.f16.s32 %rs766, %r431;
	// end inline asm
	ld.shared.u32 	%r57, [_ZZ44ms_deformable_im2col_persistent_channelsplitI6__halfLi8ELi4ELi32ELi8EEvPKT_PKlS5_S3_S3_iiiiPS1_PiE16s_spatial_shapes];
	ld.shared.u32 	%r58, [_ZZ44ms_deformable_im2col_persistent_channelsplitI6__halfLi8ELi4ELi32ELi8EEvPKT_PKlS5_S3_S3_iiiiPS1_PiE16s_spatial_shapes+8];
	ld.shared.u32 	%r59, [_ZZ44ms_deformable_im2col_persistent_channelsplitI6__halfLi8ELi4ELi32ELi8EEvPKT_PKlS5_S3_S3_iiiiPS1_PiE19s_cached_level_info];
	ld.shared.u32 	%r60, [_ZZ44ms_deformable_im2col_persistent_channelsplitI6__halfLi8ELi4ELi32ELi8EEvPKT_PKlS5_S3_S3_iiiiPS1_PiE19s_cached_level_info+4];
	ld.shared.u32 	%r433, [_ZZ44ms_deformable_im2col_persistent_channelsplitI6__halfLi8ELi4ELi32ELi8EEvPKT_PKlS5_S3_S3_iiiiPS1_PiE19s_level_start_index];
	cvta.to.global.u64 	%rd30, %rd296;
	mul.wide.s32 	%rd31, %r432, 2;
	add.s64 	%rd4, %rd30, %rd31;
	cvta.to.global.u64 	%rd32, %rd297;
	mul.wide.s32 	%rd33, %r56, 2;
	add.s64 	%rd5, %rd32, %rd33;
	cvt.rn.f32.s32 	%f1, %r57;
	cvt.rn.f32.s32 	%f2, %r58;
	add.s32 	%r61, %r26, %r433;
	ld.shared.u32 	%r62, [_ZZ44ms_deformable_im2col_persistent_channelsplitI6__halfLi8ELi4ELi32ELi8EEvPKT_PKlS5_S3_S3_iiiiPS1_PiE16s_spatial_shapes+16];
	ld.shared.u32 	%r63, [_ZZ44ms_deformable_im2col_persistent_channelsplitI6__halfLi8ELi4ELi32ELi8EEvPKT_PKlS5_S3_S3_iiiiPS1_PiE16s_spatial_shapes+24];
	ld.shared.u32 	%r64, [_ZZ44ms_deformable_im2col_persistent_channelsplitI6__halfLi8ELi4ELi32ELi8EEvPKT_PKlS5_S3_S3_iiiiPS1_PiE19s_cached_level_info+12];
	ld.shared.u32 	%r65, [_ZZ44ms_deformable_im2col_persistent_channelsplitI6__halfLi8ELi4ELi32ELi8EEvPKT_PKlS5_S3_S3_iiiiPS1_PiE19s_cached_level_info+16];
	ld.shared.u32 	%r434, [_ZZ44ms_deformable_im2col_persistent_channelsplitI6__halfLi8ELi4ELi32ELi8EEvPKT_PKlS5_S3_S3_iiiiPS1_PiE19s_level_start_index+8];
	cvt.rn.f32.s32 	%f3, %r62;
	cvt.rn.f32.s32 	%f4, %r63;
	add.s32 	%r66, %r26, %r434;
	ld.shared.u32 	%r67, [_ZZ44ms_deformable_im2col_persistent_channelsplitI6__halfLi8ELi4ELi32ELi8EEvPKT_PKlS5_S3_S3_iiiiPS1_PiE16s_spatial_shapes+32];
	ld.shared.u32 	%r68, [_ZZ44ms_deformable_im2col_persistent_channelsplitI6__halfLi8ELi4ELi32ELi8EEvPKT_PKlS5_S3_S3_iiiiPS1_PiE16s_spatial_shapes+40];
	ld.shared.u32 	%r69, [_ZZ44ms_deformable_im2col_persistent_channelsplitI6__halfLi8ELi4ELi32ELi8EEvPKT_PKlS5_S3_S3_iiiiPS1_PiE19s_cached_level_info+24];
	ld.shared.u32 	%r70, [_ZZ44ms_deformable_im2col_persistent_channelsplitI6__halfLi8ELi4ELi32ELi8EEvPKT_PKlS5_S3_S3_iiiiPS1_PiE19s_cached_level_info+28];
	ld.shared.u32 	%r435, [_ZZ44ms_deformable_im2col_persistent_channelsplitI6__halfLi8ELi4ELi32ELi8EEvPKT_PKlS5_S3_S3_iiiiPS1_PiE19s_level_start_index+16];
	cvt.rn.f32.s32 	%f5, %r67;
	cvt.rn.f32.s32 	%f6, %r68;
	add.s32 	%r71, %r26, %r435;
	ld.shared.u32 	%r72, [_ZZ44ms_deformable_im2col_persistent_channelsplitI6__halfLi8ELi4ELi32ELi8EEvPKT_PKlS5_S3_S3_iiiiPS1_PiE16s_spatial_shapes+48];
	ld.shared.u32 	%r73, [_ZZ44ms_deformable_im2col_persistent_channelsplitI6__halfLi8ELi4ELi32ELi8EEvPKT_PKlS5_S3_S3_iiiiPS1_PiE16s_spatial_shapes+56];
	ld.shared.u32 	%r74, [_ZZ44ms_deformable_im2col_persistent_channelsplitI6__halfLi8ELi4ELi32ELi8EEvPKT_PKlS5_S3_S3_iiiiPS1_PiE19s_cached_level_info+36];
	ld.shared.u32 	%r75, [_ZZ44ms_deformable_im2col_persistent_channelsplitI6__halfLi8ELi4ELi32ELi8EEvPKT_PKlS5_S3_S3_iiiiPS1_PiE19s_cached_level_info+40];
	ld.shared.u32 	%r436, [_ZZ44ms_deformable_im2col_persistent_channelsplitI6__halfLi8ELi4ELi32ELi8EEvPKT_PKlS5_S3_S3_iiiiPS1_PiE19s_level_start_index+24];
	cvt.rn.f32.s32 	%f7, %r72;
	cvt.rn.f32.s32 	%f8, %r73;
	add.s32 	%r76, %r26, %r436;
	mov.u32 	%r1731, %r1;
$L__BB0_52:
	add.s32 	%r78, %r1731, %r8;
	ld.global.u16 	%rs767, [%rd4];
	ld.global.u16 	%rs768, [%rd4+2];
	ld.global.u16 	%rs2, [%rd5];
	ld.global.u16 	%rs3, [%rd4+4];
	ld.global.u16 	%rs4, [%rd4+6];
	ld.global.u16 	%rs5, [%rd5+2];
	ld.global.u16 	%rs6, [%rd4+8];
	ld.global.u16 	%rs7, [%rd4+10];
	ld.global.u16 	%rs8, [%rd5+4];
	ld.global.u16 	%rs9, [%rd4+12];
	ld.global.u16 	%rs10, [%rd4+14];
	ld.global.u16 	%rs11, [%rd5+6];
	ld.global.u16 	%rs12, [%rd4+16];
	ld.global.u16 	%rs13, [%rd4+18];
	ld.global.u16 	%rs14, [%rd5+8];
	ld.global.u16 	%rs15, [%rd4+20];
	ld.global.u16 	%rs16, [%rd4+22];
	ld.global.u16 	%rs17, [%rd5+10];
	ld.global.u16 	%rs18, [%rd4+24];
	ld.global.u16 	%rs19, [%rd4+26];
	ld.global.u16 	%rs20, [%rd5+12];
	ld.global.u16 	%rs21, [%rd4+28];
	ld.global.u16 	%rs22, [%rd4+30];
	ld.global.u16 	%rs23, [%rd5+14];
	// begin inline asm
	{  cvt.f32.f16 %f73, %rs767;}

	// end inline asm
	add.f32 	%f75, %f73, 0f3F800000;
	mul.f32 	%f76, %f75, %f1;
	fma.rn.f32 	%f9, %f76, 0f3F000000, 0fBF000000;
	// begin inline asm
	{  cvt.f32.f16 %f74, %rs768;}

	// end inline asm
	add.f32 	%f77, %f74, 0f3F800000;
	mul.f32 	%f78, %f77, %f2;
	fma.rn.f32 	%f79, %f78, 0f3F000000, 0fBF000000;
	setp.leu.f32 	%p38, %f9, 0fBF800000;
	setp.leu.f32 	%p39, %f79, 0fBF800000;
	or.pred  	%p40, %p38, %p39;
	setp.geu.f32 	%p41, %f9, %f1;
	or.pred  	%p42, %p41, %p40;
	setp.geu.f32 	%p43, %f79, %f2;
	or.pred  	%p44, %p42, %p43;
	mov.u16 	%rs1992, %rs766;
	@%p44 bra 	$L__BB0_70;
	cvt.rmi.f32.f32 	%f84, %f9;
	cvt.rzi.s32.f32 	%r437, %f84;
	cvt.rmi.f32.f32 	%f85, %f79;
	cvt.rzi.s32.f32 	%r438, %f85;
	add.s32 	%r81, %r437, 1;
	add.s32 	%r82, %r438, 1;
	cvt.rn.f32.s32 	%f86, %r437;
	sub.f32 	%f80, %f9, %f86;
	// begin inline asm
	{  cvt.rn.f16.f32 %rs769, %f80;}

	// end inline asm
	cvt.rn.f32.s32 	%f87, %r438;
	sub.f32 	%f81, %f79, %f87;
	// begin inline asm
	{  cvt.rn.f16.f32 %rs770, %f81;}

	// end inline asm
	sub.f32 	%f88, %f86, %f9;
	add.f32 	%f82, %f88, 0f3F800000;
	// begin inline asm
	{  cvt.rn.f16.f32 %rs771, %f82;}

	// end inline asm
	sub.f32 	%f89, %f87, %f79;
	add.f32 	%f83, %f89, 0f3F800000;
	// begin inline asm
	{  cvt.rn.f16.f32 %rs772, %f83;}

	// end inline asm
	or.b32  	%r439, %r437, %r438;
	setp.lt.s32 	%p45, %r439, 0;
	setp.ge.s32 	%p46, %r437, %r57;
	setp.ge.s32 	%p47, %r438, %r58;
	or.pred  	%p48, %p46, %p47;
	or.pred  	%p49, %p48, %p45;
	mov.u16 	%rs1983, %rs766;
	@%p49 bra 	$L__BB0_57;
	setp.lt.s32 	%p50, %r59, 0;
	mad.lo.s32 	%r83, %r437, %r58, %r438;
	setp.ge.s32 	%p51, %r83, %r60;
	or.pred  	%p52, %p50, %p51;
	@%p52 bra 	$L__BB0_56;
	add.s32 	%r443, %r83, %r59;
	shl.b32 	%r444, %r443, 3;
	add.s32 	%r445, %r444, %r1731;
	shl.b32 	%r446, %r445, 1;
	mov.u32 	%r447, shared_mem;
	add.s32 	%r448, %r447, %r446;
	ld.shared.u16 	%rs1983, [%r448];
	bra.uni 	$L__BB0_57;
$L__BB0_56:
	add.s32 	%r440, %r61, %r83;
	shl.b32 	%r441, %r440, 5;
	add.s32 	%r442, %r441, %r78;
	mul.wide.s32 	%rd34, %r442, 2;
	add.s64 	%rd35, %rd1, %rd34;
	ld.global.u16 	%rs1983, [%rd35];
$L__BB0_57:
	setp.lt.s32 	%p54, %r437, 0;
	// begin inline asm
	{mul.f16 %rs773,%rs771,%rs772;
}
	// end inline asm
	// begin inline asm
	{fma.rn.f16 %rs776,%rs1983,%rs773,%rs766;
}
	// end inline asm
	setp.lt.s32 	%p55, %r438, -1;
	or.pred  	%p56, %p54, %p55;
	or.pred  	%p57, %p56, %p46;
	setp.ge.s32 	%p58, %r82, %r58;
	or.pred  	%p59, %p57, %p58;
	mov.u16 	%rs1984, %rs766;
	@%p59 bra 	$L__BB0_61;
	setp.lt.s32 	%p60, %r59, 0;
	mad.lo.s32 	%r84, %r437, %r58, %r82;
	setp.ge.s32 	%p61, %r84, %r60;
	or.pred  	%p62, %p60, %p61;
	@%p62 bra 	$L__BB0_60;
	add.s32 	%r452, %r84, %r59;
	shl.b32 	%r453, %r452, 3;
	add.s32 	%r454, %r453, %r1731;
	shl.b32 	%r455, %r454, 1;
	mov.u32 	%r456, shared_mem;
	add.s32 	%r457, %r456, %r455;
	ld.shared.u16 	%rs1984, [%r457];
	bra.uni 	$L__BB0_61;
$L__BB0_60:
	add.s32 	%r449, %r61, %r84;
	shl.b32 	%r450, %r449, 5;
	add.s32 	%r451, %r450, %r78;
	mul.wide.s32 	%rd36, %r451, 2;
	add.s64 	%rd37, %rd1, %rd36;
	ld.global.u16 	%rs1984, [%rd37];
$L__BB0_61:
	setp.lt.s32 	%p64, %r438, 0;
	// begin inline asm
	{mul.f16 %rs780,%rs771,%rs770;
}
	// end inline asm
	// begin inline asm
	{fma.rn.f16 %rs783,%rs1984,%rs780,%rs776;
}
	// end inline asm
	setp.lt.s32 	%p65, %r437, -1;
	or.pred  	%p66, %p65, %p64;
	setp.ge.s32 	%p67, %r81, %r57;
	or.pred  	%p68, %p66, %p67;
	or.pred  	%p69, %p68, %p47;
	mov.u16 	%rs1985, %rs766;
	@%p69 bra 	$L__BB0_65;
	setp.lt.s32 	%p70, %r59, 0;
	mad.lo.s32 	%r85, %r81, %r58, %r438;
	setp.ge.s32 	%p71, %r85, %r60;
	or.pred  	%p72, %p70, %p71;
	@%p72 bra 	$L__BB0_64;
	add.s32 	%r461, %r85, %r59;
	shl.b32 	%r462, %r461, 3;
	add.s32 	%r463, %r462, %r1731;
	shl.b32 	%r464, %r463, 1;
	mov.u32 	%r465, shared_mem;
	add.s32 	%r466, %r465, %r464;
	ld.shared.u16 	%rs1985, [%r466];
	bra.uni 	$L__BB0_65;
$L__BB0_64:
	add.s32 	%r458, %r61, %r85;
	shl.b32 	%r459, %r458, 5;
	add.s32 	%r460, %r459, %r78;
	mul.wide.s32 	%rd38, %r460, 2;
	add.s64 	%rd39, %rd1, %rd38;
	ld.global.u16 	%rs1985, [%rd39];
$L__BB0_65:
	// begin inline asm
	{mul.f16 %rs787,%rs769,%rs772;
}
	// end inline asm
	// begin inline asm
	{fma.rn.f16 %rs790,%rs1985,%rs787,%rs783;
}
	// end inline asm
	min.s32 	%r467, %r437, %r438;
	setp.lt.s32 	%p75, %r467, -1;
	or.pred  	%p76, %p67, %p58;
	or.pred  	%p77, %p76, %p75;
	mov.u16 	%rs1986, %rs766;
	@%p77 bra 	$L__BB0_69;
	setp.lt.s32 	%p78, %r59, 0;
	mad.lo.s32 	%r86, %r81, %r58, %r82;
	setp.ge.s32 	%p79, %r86, %r60;
	or.pred  	%p80, %p78, %p79;
	@%p80 bra 	$L__BB0_68;
	add.s32 	%r471, %r86, %r59;
	shl.b32 	%r472, %r471, 3;
	add.s32 	%r473, %r472, %r1731;
	shl.b32 	%r474, %r473, 1;
	mov.u32 	%r475, shared_mem;
	add.s32 	%r476, %r475, %r474;
	ld.shared.u16 	%rs1986, [%r476];
	bra.uni 	$L__BB0_69;
$L__BB0_68:
	add.s32 	%r468, %r61, %r86;
	shl.b32 	%r469, %r468, 5;
	add.s32 	%r470, %r469, %r78;
	mul.wide.s32 	%rd40, %r470, 2;
	add.s64 	%rd41, %rd1, %rd40;
	ld.global.u16 	%rs1986, [%rd41];
$L__BB0_69:
	// begin inline asm
	{mul.f16 %rs794,%rs769,%rs770;
}
	// end inline asm
	// begin inline asm
	{fma.rn.f16 %rs797,%rs1986,%rs794,%rs790;
}
	// end inline asm
	// begin inline asm
	{fma.rn.f16 %rs1992,%rs2,%rs797,%rs766;
}
	// end inline asm
$L__BB0_70:
	// begin inline asm
	{  cvt.f32.f16 %f90, %rs3;}

	// end inline asm
	add.f32 	%f92, %f90, 0f3F800000;
	mul.f32 	%f93, %f92, %f1;
	fma.rn.f32 	%f11, %f93, 0f3F000000, 0fBF000000;
	// begin inline asm
	{  cvt.f32.f16 %f91, %rs4;}

	// end inline asm
	add.f32 	%f94, %f91, 0f3F800000;
	mul.f32 	%f95, %f94, %f2;
	fma.rn.f32 	%f96, %f95, 0f3F000000, 0fBF000000;
	setp.leu.f32 	%p81, %f11, 0fBF800000;
	setp.leu.f32 	%p82, %f96, 0fBF800000;
	or.pred  	%p83, %p81, %p82;
	setp.geu.f32 	%p84, %f11, %f1;
	or.pred  	%p85, %p84, %p83;
	setp.geu.f32 	%p86, %f96, %f2;
	or.pred  	%p87, %p85, %p86;
	@%p87 bra 	$L__BB0_88;
	cvt.rmi.f32.f32 	%f101, %f11;
	cvt.rzi.s32.f32 	%r477, %f101;
	cvt.rmi.f32.f32 	%f102, %f96;
	cvt.rzi.s32.f32 	%r478, %f102;
	add.s32 	%r89, %r477, 1;
	add.s32 	%r90, %r478, 1;
	cvt.rn.f32.s32 	%f103, %r477;
	sub.f32 	%f97, %f11, %f103;
	// begin inline asm
	{  cvt.rn.f16.f32 %rs807, %f97;}

	// end inline asm
	cvt.rn.f32.s32 	%f104, %r478;
	sub.f32 	%f98, %f96, %f104;
	// begin inline asm
	{  cvt.rn.f16.f32 %rs808, %f98;}

	// end inline asm
	sub.f32 	%f105, %f103, %f11;
	add.f32 	%f99, %f105, 0f3F800000;
	// begin inline asm
	{  cvt.rn.f16.f32 %rs809, %f99;}

	// end inline asm
	sub.f32 	%f106, %f104, %f96;
	add.f32 	%f100, %f106, 0f3F800000;
	// begin inline asm
	{  cvt.rn.f16.f32 %rs810, %f100;}

	// end inline asm
	or.b32  	%r479, %r477, %r478;
	setp.lt.s32 	%p88, %r479, 0;
	setp.ge.s32 	%p89, %r477, %r57;
	setp.ge.s32 	%p90, %r478, %r58;
	or.pred  	%p91, %p89, %p90;
	or.pred  	%p92, %p91, %p88;
	mov.u16 	%rs1988, %rs766;
	@%p92 bra 	$L__BB0_75;
	setp.gt.s32 	%p93, %r59, -1;
	mad.lo.s32 	%r91, %r477, %r58, %r478;
	setp.lt.s32 	%p94, %r91, %r60;
	and.pred  	%p95, %p93, %p94;
	@%p95 bra 	$L__BB0_74;
	add.s32 	%r480, %r61, %r91;
	shl.b32 	%r481, %r480, 5;
	add.s32 	%r482, %r481, %r78;
	mul.wide.s32 	%rd42, %r482, 2;
	add.s64 	%rd43, %rd1, %rd42;
	ld.global.u16 	%rs1988, [%rd43];
	bra.uni 	$L__BB0_75;
$L__BB0_74:
	add.s32 	%r483, %r91, %r59;
	shl.b32 	%r484, %r483, 3;
	add.s32 	%r485, %r484, %r1731;
	shl.b32 	%r486, %r485, 1;
	mov.u32 	%r487, shared_mem;
	add.s32 	%r488, %r487, %r486;
	ld.shared.u16 	%rs1988, [%r488];
$L__BB0_75:
	setp.lt.s32 	%p97, %r477, 0;
	// begin inline asm
	{mul.f16 %rs811,%rs809,%rs810;
}
	// end inline asm
	// begin inline asm
	{fma.rn.f16 %rs814,%rs1988,%rs811,%rs766;
}
	// end inline asm
	setp.lt.s32 	%p98, %r478, -1;
	or.pred  	%p99, %p97, %p98;
	or.pred  	%p100, %p99, %p89;
	setp.ge.s32 	%p101, %r90, %r58;
	or.pred  	%p102, %p100, %p101;
	mov.u16 	%rs1989, %rs766;
	@%p102 bra 	$L__BB0_79;
	setp.gt.s32 	%p103, %r59, -1;
	mad.lo.s32 	%r92, %r477, %r58, %r90;
	setp.lt.s32 	%p104, %r92, %r60;
	and.pred  	%p105, %p103, %p104;
	@%p105 bra 	$L__BB0_78;
	add.s32 	%r489, %r61, %r92;
	shl.b32 	%r490, %r489, 5;
	add.s32 	%r491, %r490, %r78;
	mul.wide.s32 	%rd44, %r491, 2;
	add.s64 	%rd45, %rd1, %rd44;
	ld.global.u16 	%rs1989, [%rd45];
	bra.uni 	$L__BB0_79;
$L__BB0_78:
	add.s32 	%r492, %r92, %r59;
	shl.b32 	%r493, %r492, 3;
	add.s32 	%r494, %r493, %r1731;
	shl.b32 	%r495, %r494, 1;
	mov.u32 	%r496, shared_mem;
	add.s32 	%r497, %r496, %r495;
	ld.shared.u16 	%rs1989, [%r497];
$L__BB0_79:
	setp.lt.s32 	%p107, %r478, 0;
	// begin inline asm
	{mul.f16 %rs818,%rs809,%rs808;
}
	// end inline asm
	// begin inline asm
	{fma.rn.f16 %rs821,%rs1989,%rs818,%rs814;
}
	// end inline asm
	setp.lt.s32 	%p108, %r477, -1;
	or.pred  	%p109, %p108, %p107;
	setp.ge.s32 	%p110, %r89, %r57;
	or.pred  	%p111, %p109, %p110;
	or.pred  	%p112, %p111, %p90;
	mov.u16 	%rs1990, %rs766;
	@%p112 bra 	$L__BB0_83;
	setp.gt.s32 	%p113, %r59, -1;
	mad.lo.s32 	%r93, %r89, %r58, %r478;
	setp.lt.s32 	%p114, %r93, %r60;
	and.pred  	%p115, %p113, %p114;
	@%p115 bra 	$L__BB0_82;
	add.s32 	%r498, %r61, %r93;
	shl.b32 	%r499, %r498, 5;
	add.s32 	%r500, %r499, %r78;
	mul.wide.s32 	%rd46, %r500, 2;
	add.s64 	%rd47, %rd1, %rd46;
	ld.global.u16 	%rs1990, [%rd47];
	bra.uni 	$L__BB0_83;
$L__BB0_82:
	add.s32 	%r501, %r93, %r59;
	shl.b32 	%r502, %r501, 3;
	add.s32 	%r503, %r502, %r1731;
	shl.b32 	%r504, %r503, 1;
	mov.u32 	%r505, shared_mem;
	add.s32 	%r506, %r505, %r504;
	ld.shared.u16 	%rs1990, [%r506];
$L__BB0_83:
	// begin inline asm
	{mul.f16 %rs825,%rs807,%rs810;
}
	// end inline asm
	// begin inline asm
	{fma.rn.f16 %rs828,%rs1990,%rs825,%rs821;
}
	// end inline asm
	min.s32 	%r507, %r477, %r478;
	setp.lt.s32 	%p118, %r507, -1;
	or.pred  	%p119, %p110, %p101;
	or.pred  	%p120, %p119, %p118;
	mov.u16 	%rs1991, %rs766;
	@%p120 bra 	$L__BB0_87;
	setp.gt.s32 	%p121, %r59, -1;
	mad.lo.s32 	%r94, %r89, %r58, %r90;
	setp.lt.s32 	%p122, %r94, %r60;
	and.pred  	%p123, %p121, %p122;
	@%p123 bra 	$L__BB0_86;
	add.s32 	%r508, %r61, %r94;
	shl.b32 	%r509, %r508, 5;
	add.s32 	%r510, %r509, %r78;
	mul.wide.s32 	%rd48, %r510, 2;
	add.s64 	%rd49, %rd1, %rd48;
	ld.global.u16 	%rs1991, [%rd49];
	bra.uni 	$L__BB0_87;
$L__BB0_86:
	add.s32 	%r511, %r94, %r59;
	shl.b32 	%r512, %r511, 3;
	add.s32 	%r513, %r512, %r1731;
	shl.b32 	%r514, %r513, 1;
	mov.u32 	%r515, shared_mem;
	add.s32 	%r516, %r515, %r514;
	ld.shared.u16 	%rs1991, [%r516];
$L__BB0_87:
	// begin inline asm
	{mul.f16 %rs832,%rs807,%rs808;
}
	// end inline asm
	// begin inline asm
	{fma.rn.f16 %rs835,%rs1991,%rs832,%rs828;
}
	// end inline asm
	// begin inline asm
	{fma.rn.f16 %rs1992,%rs5,%rs835,%rs1992;
}
	// end inline asm
$L__BB0_88:
	// begin inline asm
	{  cvt.f32.f16 %f107, %rs6;}

	// end inline asm
	add.f32 	%f109, %f107, 0f3F800000;
	mul.f32 	%f110, %f109, %f1;
	fma.rn.f32 	%f13, %f110, 0f3F000000, 0fBF000000;
	// begin inline asm
	{  cvt.f32.f16 %f108, %rs7;}

	// end inline asm
	add.f32 	%f111, %f108, 0f3F800000;
	mul.f32 	%f112, %f111, %f2;
	fma.rn.f32 	%f113, %f112, 0f3F000000, 0fBF000000;
	setp.leu.f32 	%p124, %f13, 0fBF800000;
	setp.leu.f32 	%p125, %f113, 0fBF800000;
	or.pred  	%p126, %p124, %p125;
	setp.geu.f32 	%p127, %f13, %f1;
	or.pred  	%p128, %p127, %p126;
	setp.geu.f32 	%p129, %f113, %f2;
	or.pred  	%p130, %p128, %p129;
	@%p130 bra 	$L__BB0_106;
	cvt.rmi.f32.f32 	%f118, %f13;
	cvt.rzi.s32.f32 	%r517, %f118;
	cvt.rmi.f32.f32 	%f119, %f113;
	cvt.rzi.s32.f32 	%r518, %f119;
	add.s32 	%r97, %r517, 1;
	add.s32 	%r98, %r518, 1;
	cvt.rn.f32.s32 	%f120, %r517;
	sub.f32 	%f114, %f13, %f120;
	// begin inline asm
	{  cvt.rn.f16.f32 %rs845, %f114;}

	// end inline asm
	cvt.rn.f32.s32 	%f121, %r518;
	sub.f32 	%f115, %f113, %f121;
	// begin inline asm
	{  cvt.rn.f16.f32 %rs846, %f115;}

	// end inline asm
	sub.f32 	%f122, %f120, %f13;
	add.f32 	%f116, %f122, 0f3F800000;
	// begin inline asm
	{  cvt.rn.f16.f32 %rs847, %f116;}

	// end inline asm
	sub.f32 	%f123, %f121, %f113;
	add.f32 	%f117, %f123, 0f3F800000;
	// begin inline asm
	{  cvt.rn.f16.f32 %rs848, %f117;}

	// end inline asm
	or.b32  	%r519, %r517, %r518;
	setp.lt.s32 	%p131, %r519, 0;
	setp.ge.s32 	%p132, %r517, %r57;
	setp.ge.s32 	%p133, %r518, %r58;
	or.pred  	%p134, %p132, %p133;
	or.pred  	%p135, %p134, %p131;
	mov.u16 	%rs1993, %rs766;
	@%p135 bra 	$L__BB0_93;
	setp.gt.s32 	%p136, %r59, -1;
	mad.lo.s32 	%r99, %r517, %r58, %r518;
	setp.lt.s32 	%p137, %r99, %r60;
	and.pred  	%p138, %p136, %p137;
	@%p138 bra 	$L__BB0_92;
	add.s32 	%r520, %r61, %r99;
	shl.b32 	%r521, %r520, 5;
	add.s32 	%r522, %r521, %r78;
	mul.wide.s32 	%rd50, %r522, 2;
	add.s64 	%rd51, %rd1, %rd50;
	ld.global.u16 	%rs1993, [%rd51];
	bra.uni 	$L__BB0_93;
$L__BB0_92:
	add.s32 	%r523, %r99, %r59;
	shl.b32 	%r524, %r523, 3;
	add.s32 	%r525, %r524, %r1731;
	shl.b32 	%r526, %r525, 1;
	mov.u32 	%r527, shared_mem;
	add.s32 	%r528, %r527, %r526;
	ld.shared.u16 	%rs1993, [%r528];
$L__BB0_93:
	setp.lt.s32 	%p140, %r517, 0;
	// begin inline asm
	{mul.f16 %rs849,%rs847,%rs848;
}
	// end inline asm
	// begin inline asm
	{fma.rn.f16 %rs852,%rs1993,%rs849,%rs766;
}
	// end inline asm
	setp.lt.s32 	%p141, %r518, -1;
	or.pred  	%p142, %p140, %p141;
	or.pred  	%p143, %p142, %p132;
	setp.ge.s32 	%p144, %r98, %r58;
	or.pred  	%p145, %p143, %p144;
	mov.u16 	%rs1994, %rs766;
	@%p145 bra 	$L__BB0_97;
	setp.gt.s32 	%p146, %r59, -1;
	mad.lo.s32 	%r100, %r517, %r58, %r98;
	setp.lt.s32 	%p147, %r100, %r60;
	and.pred  	%p148, %p146, %p147;
	@%p148 bra 	$L__BB0_96;
	add.s32 	%r529, %r61, %r100;
	shl.b32 	%r530, %r529, 5;
	add.s32 	%r531, %r530, %r78;
	mul.wide.s32 	%rd52, %r531, 2;
	add.s64 	%rd53, %rd1, %rd52;
	ld.global.u16 	%rs1994, [%rd53];
	bra.uni 	$L__BB0_97;
$L__BB0_96:
	add.s32 	%r532, %r100, %r59;
	shl.b32 	%r533, %r532, 3;
	add.s32 	%r534, %r533, %r1731;
	shl.b32 	%r535, %r534, 1;
	mov.u32 	%r536, shared_mem;
	add.s32 	%r537, %r536, %r535;
	ld.shared.u16 	%rs1994, [%r537];
$L__BB0_97:
	setp.lt.s32 	%p150, %r518, 0;
	// begin inline asm
	{mul.f16 %rs856,%rs847,%rs846;
}
	// end inline asm
	// begin inline asm
	{fma.rn.f16 %rs859,%rs1994,%rs856,%rs852;
}
	// end inline asm
	setp.lt.s32 	%p151, %r517, -1;
	or.pred  	%p152, %p151, %p150;
	setp.ge.s32 	%p153, %r97, %r57;
	or.pred  	%p154, %p152, %p153;
	or.pred  	%p155, %p154, %p133;
	mov.u16 	%rs1995, %rs766;
	@%p155 bra 	$L__BB0_101;
	setp.gt.s32 	%p156, %r59, -1;
	mad.lo.s32 	%r101, %r97, %r58, %r518;
	setp.lt.s32 	%p157, %r101, %r60;
	and.pred  	%p158, %p156, %p157;
	@%p158 bra 	$L__BB0_100;
	add.s32 	%r538, %r61, %r101;
	shl.b32 	%r539, %r538, 5;
	add.s32 	%r540, %r539, %r78;
	mul.wide.s32 	%rd54, %r540, 2;
	add.s64 	%rd55, %rd1, %rd54;
	ld.global.u16 	%rs1995, [%rd55];
	bra.uni 	$L__BB0_101;
$L__BB0_100:
	add.s32 	%r541, %r101, %r59;
	shl.b32 	%r542, %r541, 3;
	add.s32 	%r543, %r542, %r1731;
	shl.b32 	%r544, %r543, 1;
	mov.u32 	%r545, shared_mem;
	add.s32 	%r546, %r545, %r544;
	ld.shared.u16 	%rs1995, [%r546];
$L__BB0_101:
	// begin inline asm
	{mul.f16 %rs863,%rs845,%rs848;
}
	// end inline asm
	// begin inline asm
	{fma.rn.f16 %rs866,%rs1995,%rs863,%rs859;
}
	// end inline asm
	min.s32 	%r547, %r517, %r518;
	setp.lt.s32 	%p161, %r547, -1;
	or.pred  	%p162, %p153, %p144;
	or.pred  	%p163, %p162, %p161;
	mov.u16 	%rs1996, %rs766;
	@%p163 bra 	$L__BB0_105;
	setp.gt.s32 	%p164, %r59, -1;
	mad.lo.s32 	%r102, %r97, %r58, %r98;
	setp.lt.s32 	%p165, %r102, %r60;
	and.pred  	%p166, %p164, %p165;
	@%p166 bra 	$L__BB0_104;
	add.s32 	%r548, %r61, %r102;
	shl.b32 	%r549, %r548, 5;
	add.s32 	%r550, %r549, %r78;
	mul.wide.s32 	%rd56, %r550, 2;
	add.s64 	%rd57, %rd1, %rd56;
	ld.global.u16 	%rs1996, [%rd57];
	bra.uni 	$L__BB0_105;
$L__BB0_104:
	add.s32 	%r551, %r102, %r59;
	shl.b32 	%r552, %r551, 3;
	add.s32 	%r553, %r552, %r1731;
	shl.b32 	%r554, %r553, 1;
	mov.u32 	%r555, shared_mem;
	add.s32 	%r556, %r555, %r554;
	ld.shared.u16 	%rs1996, [%r556];
$L__BB0_105:
	// begin inline asm
	{mul.f16 %rs870,%rs845,%rs846;
}
	// end inline asm
	// begin inline asm
	{fma.rn.f16 %rs873,%rs1996,%rs870,%rs866;
}
	// end inline asm
	// begin inline asm
	{fma.rn.f16 %rs1992,%rs8,%rs873,%rs1992;
}
	// end inline asm
$L__BB0_106:
	// begin inline asm
	{  cvt.f32.f16 %f124, %rs9;}

	// end inline asm
	add.f32 	%f126, %f124, 0f3F800000;
	mul.f32 	%f127, %f126, %f1;
	fma.rn.f32 	%f15, %f127, 0f3F000000, 0fBF000000;
	// begin inline asm
	{  cvt.f32.f16 %f125, %rs10;}

	// end inline asm
	add.f32 	%f128, %f125, 0f3F800000;
	mul.f32 	%f129, %f128, %f2;
	fma.rn.f32 	%f130, %f129, 0f3F000000, 0fBF000000;
	setp.leu.f32 	%p167, %f15, 0fBF800000;
	setp.leu.f32 	%p168, %f130, 0fBF800000;
	or.pred  	%p169, %p167, %p168;
	setp.geu.f32 	%p170, %f15, %f1;
	or.pred  	%p171, %p170, %p169;
	setp.geu.f32 	%p172, %f130, %f2;
	or.pred  	%p173, %p171, %p172;
	@%p173 bra 	$L__BB0_124;
	cvt.rmi.f32.f32 	%f135, %f15;
	cvt.rzi.s32.f32 	%r557, %f135;
	cvt.rmi.f32.f32 	%f136, %f130;
	cvt.rzi.s32.f32 	%r558, %f136;
	add.s32 	%r105, %r557, 1;
	add.s32 	%r106, %r558, 1;
	cvt.rn.f32.s32 	%f137, %r557;
	sub.f32 	%f131, %f15, %f137;
	// begin inline asm
	{  cvt.rn.f16.f32 %rs883, %f131;}

	// end inline asm
	cvt.rn.f32.s32 	%f138, %r558;
	sub.f32 	%f132, %f130, %f138;
	// begin inline asm
	{  cvt.rn.f16.f32 %rs884, %f132;}

	// end inline asm
	sub.f32 	%f139, %f137, %f15;
	add.f32 	%f133, %f139, 0f3F800000;
	// begin inline asm
	{  cvt.rn.f16.f32 %rs885, %f133;}

	// end inline asm
	sub.f32 	%f140, %f138, %f130;
	add.f32 	%f134, %f140, 0f3F800000;
	// begin inline asm
	{  cvt.rn.f16.f32 %rs886, %f134;}

	// end inline asm
	or.b32  	%r559, %r557, %r558;
	setp.lt.s32 	%p174, %r559, 0;
	setp.ge.s32 	%p175, %r557, %r57;
	setp.ge.s32 	%p176, %r558, %r58;
	or.pred  	%p177, %p175, %p176;
	or.pred  	%p178, %p177, %p174;
	mov.u16 	%rs1998, %rs766;
	@%p178 bra 	$L__BB0_111;
	setp.gt.s32 	%p179, %r59, -1;
	mad.lo.s32 	%r107, %r557, %r58, %r558;
	setp.lt.s32 	%p180, %r107, %r60;
	and.pred  	%p181, %p179, %p180;
	@%p181 bra 	$L__BB0_110;
	add.s32 	%r560, %r61, %r107;
	shl.b32 	%r561, %r560, 5;
	add.s32 	%r562, %r561, %r78;
	mul.wide.s32 	%rd58, %r562, 2;
	add.s64 	%rd59, %rd1, %rd58;
	ld.global.u16 	%rs1998, [%rd59];
	bra.uni 	$L__BB0_111;
$L__BB0_110:
	add.s32 	%r563, %r107, %r59;
	shl.b32 	%r564, %r563, 3;
	add.s32 	%r565, %r564, %r1731;
	shl.b32 	%r566, %r565, 1;
	mov.u32 	%r567, shared_mem;
	add.s32 	%r568, %r567, %r566;
	ld.shared.u16 	%rs1998, [%r568];
$L__BB0_111:
	setp.lt.s32 	%p183, %r557, 0;
	// begin inline asm
	{mul.f16 %rs887,%rs885,%rs886;
}
	// end inline asm
	// begin inline asm
	{fma.rn.f16 %rs890,%rs1998,%rs887,%rs766;
}
	// end inline asm
	setp.lt.s32 	%p184, %r558, -1;
	or.pred  	%p185, %p183, %p184;
	or.pred  	%p186, %p185, %p175;
	setp.ge.s32 	%p187, %r106, %r58;
	or.pred  	%p188, %p186, %p187;
	mov.u16 	%rs1999, %rs766;
	@%p188 bra 	$L__BB0_115;
	setp.gt.s32 	%p189, %r59, -1;
	mad.lo.s32 	%r108, %r557, %r58, %r106;
	setp.lt.s32 	%p190, %r108, %r60;
	and.pred  	%p191, %p189, %p190;
	@%p191 bra 	$L__BB0_114;
	add.s32 	%r569, %r61, %r108;
	shl.b32 	%r570, %r569, 5;
	add.s32 	%r571, %r570, %r78;
	mul.wide.s32 	%rd60, %r571, 2;
	add.s64 	%rd61, %rd1, %rd60;
	ld.global.u16 	%rs1999, [%rd61];
	bra.uni 	$L__BB0_115;
$L__BB0_114:
	add.s32 	%r572, %r108, %r59;
	shl.b32 	%r573, %r572, 3;
	add.s32 	%r574, %r573, %r1731;
	shl.b32 	%r575, %r574, 1;
	mov.u32 	%r576, shared_mem;
	add.s32 	%r577, %r576, %r575;
	ld.shared.u16 	%rs1999, [%r577];
$L__BB0_115:
	setp.lt.s32 	%p193, %r558, 0;
	// begin inline asm
	{mul.f16 %rs894,%rs885,%rs884;
}
	// end inline asm
	// begin inline asm
	{fma.rn.f16 %rs897,%rs1999,%rs894,%rs890;
}
	// end inline asm
	setp.lt.s32 	%p194, %r557, -1;
	or.pred  	%p195, %p194, %p193;
	setp.ge.s32 	%p196, %r105, %r57;
	or.pred  	%p197, %p195, %p196;
	or.pred  	%p198, %p197, %p176;
	mov.u16 	%rs2000, %rs766;
	@%p198 bra 	$L__BB0_119;
	setp.gt.s32 	%p199, %r59, -1;
	mad.lo.s32 	%r109, %r105, %r58, %r558;
	setp.lt.s32 	%p200, %r109, %r60;
	and.pred  	%p201, %p199, %p200;
	@%p201 bra 	$L__BB0_118;
	add.s32 	%r578, %r61, %r109;
	shl.b32 	%r579, %r578, 5;
	add.s32 	%r580, %r579, %r78;
	mul.wide.s32 	%rd62, %r580, 2;
	add.s64 	%rd63, %rd1, %rd62;
	ld.global.u16 	%rs2000, [%rd63];
	bra.uni 	$L__BB0_119;
$L__BB0_118:
	add.s32 	%r581, %r109, %r59;
	shl.b32 	%r582, %r581, 3;
	add.s32 	%r583, %r582, %r1731;
	shl.b32 	%r584, %r583, 1;
	mov.u32 	%r585, shared_mem;
	add.s32 	%r586, %r585, %r584;
	ld.shared.u16 	%rs2000, [%r586];
$L__BB0_119:
	// begin inline asm
	{mul.f16 %rs901,%rs883,%rs886;
}
	// end inline asm
	// begin inline asm
	{fma.rn.f16 %rs904,%rs2000,%rs901,%rs897;
}
	// end inline asm
	min.s32 	%r587, %r557, %r558;
	setp.lt.s32 	%p204, %r587, -1;
	or.pred  	%p205, %p196, %p187;
	or.pred  	%p206, %p205, %p204;
	mov.u16 	%rs2001, %rs766;
	@%p206 bra 	$L__BB0_123;
	setp.gt.s32 	%p207, %r59, -1;
	mad.lo.s32 	%r110, %r105, %r58, %r106;
	setp.lt.s32 	%p208, %r110, %r60;
	and.pred  	%p209, %p207, %p208;
	@%p209 bra 	$L__BB0_122;
	add.s32 	%r588, %r61, %r110;
	shl.b32 	%r589, %r588, 5;
	add.s32 	%r590, %r589, %r78;
	mul.wide.s32 	%rd64, %r590, 2;
	add.s64 	%rd65, %rd1, %rd64;
	ld.global.u16 	%rs2001, [%rd65];
	bra.uni 	$L__BB0_123;
$L__BB0_122:
	add.s32 	%r591, %r110, %r59;
	shl.b32 	%r592, %r591, 3;
	add.s32 	%r593, %r592, %r1731;
	shl.b32 	%r594, %r593, 1;
	mov.u32 	%r595, shared_mem;
	add.s32 	%r596, %r595, %r594;
	ld.shared.u16 	%rs2001, [%r596];
$L__BB0_123:
	// begin inline asm
	{mul.f16 %rs908,%rs883,%rs884;
}
	// end inline asm
	// begin inline asm
	{fma.rn.f16 %rs911,%rs2001,%rs908,%rs904;
}
	// end inline asm
	// begin inline asm
	{fma.rn.f16 %rs1992,%rs11,%rs911,%rs1992;
}
	// end inline asm
$L__BB0_124:
	// begin inline asm
	{  cvt.f32.f16 %f141, %rs12;}

	// end inline asm
	add.f32 	%f143, %f141, 0f3F800000;
	mul.f32 	%f144, %f143, %f1;
	fma.rn.f32 	%f17, %f144, 0f3F000000, 0fBF000000;
	// begin inline asm
	{  cvt.f32.f16 %f142, %rs13;}

	// end inline asm
	add.f32 	%f145, %f142, 0f3F800000;
	mul.f32 	%f146, %f145, %f2;
	fma.rn.f32 	%f147, %f146, 0f3F000000, 0fBF000000;
	setp.leu.f32 	%p210, %f17, 0fBF800000;
	setp.leu.f32 	%p211, %f147, 0fBF800000;
	or.pred  	%p212, %p210, %p211;
	setp.geu.f32 	%p213, %f17, %f1;
	or.pred  	%p214, %p213, %p212;
	setp.geu.f32 	%p215, %f147, %f2;
	or.pred  	%p216, %p214, %p215;
	@%p216 bra 	$L__BB0_142;
	cvt.rmi.f32.f32 	%f152, %f17;
	cvt.rzi.s32.f32 	%r597, %f152;
	cvt.rmi.f32.f32 	%f153, %f147;
	cvt.rzi.s32.f32 	%r598, %f153;
	add.s32 	%r113, %r597, 1;
	add.s32 	%r114, %r598, 1;
	cvt.rn.f32.s32 	%f154, %r597;
	sub.f32 	%f148, %f17, %f154;
	// begin inline asm
	{  cvt.rn.f16.f32 %rs921, %f148;}

	// end inline asm
	cvt.rn.f32.s32 	%f155, %r598;
	sub.f32 	%f149, %f147, %f155;
	// begin inline asm
	{  cvt.rn.f16.f32 %rs922, %f149;}

	// end inline asm
	sub.f32 	%f156, %f154, %f17;
	add.f32 	%f150, %f156, 0f3F800000;
	// begin inline asm
	{  cvt.rn.f16.f32 %rs923, %f150;}

	// end inline asm
	sub.f32 	%f157, %f155, %f147;
	add.f32 	%f151, %f157, 0f3F800000;
	// begin inline asm
	{  cvt.rn.f16.f32 %rs924, %f151;}

	// end inline asm
	or.b32  	%r599, %r597, %r598;
	setp.lt.s32 	%p217, %r599, 0;
	setp.ge.s32 	%p218, %r597, %r57;
	setp.ge.s32 	%p219, %r598, %r58;
	or.pred  	%p220, %p218, %p219;
	or.pred  	%p221, %p220, %p217;
	mov.u16 	%rs2003, %rs766;
	@%p221 bra 	$L__BB0_129;
	setp.gt.s32 	%p222, %r59, -1;
	mad.lo.s32 	%r115, %r597, %r58, %r598;
	setp.lt.s32 	%p223, %r115, %r60;
	and.pred  	%p224, %p222, %p223;
	@%p224 bra 	$L__BB0_128;
	add.s32 	%r600, %r61, %r115;
	shl.b32 	%r601, %r600, 5;
	add.s32 	%r602, %r601, %r78;
	mul.wide.s32 	%rd66, %r602, 2;
	add.s64 	%rd67, %rd1, %rd66;
	ld.global.u16 	%rs2003, [%rd67];
	bra.uni 	$L__BB0_129;
$L__BB0_128:
	add.s32 	%r603, %r115, %r59;
	shl.b32 	%r604, %r603, 3;
	add.s32 	%r605, %r604, %r1731;
	shl.b32 	%r606, %r605, 1;
	mov.u32 	%r607, shared_mem;
	add.s32 	%r608, %r607, %r606;
	ld.shared.u16 	%rs2003, [%r608];
$L__BB0_129:
	setp.lt.s32 	%p226, %r597, 0;
	// begin inline asm
	{mul.f16 %rs925,%rs923,%rs924;
}
	// end inline asm
	// begin inline asm
	{fma.rn.f16 %rs928,%rs2003,%rs925,%rs766;
}
	// end inline asm
	setp.lt.s32 	%p227, %r598, -1;
	or.pred  	%p228, %p226, %p227;
	or.pred  	%p229, %p228, %p218;
	setp.ge.s32 	%p230, %r114, %r58;
	or.pred  	%p231, %p229, %p230;
	mov.u16 	%rs2004, %rs766;
	@%p231 bra 	$L__BB0_133;
	setp.gt.s32 	%p232, %r59, -1;
	mad.lo.s32 	%r116, %r597, %r58, %r114;
	setp.lt.s32 	%p233, %r116, %r60;
	and.pred  	%p234, %p232, %p233;
	@%p234 bra 	$L__BB0_132;
	add.s32 	%r609, %r61, %r116;
	shl.b32 	%r610, %r609, 5;
	add.s32 	%r611, %r610, %r78;
	mul.wide.s32 	%rd68, %r611, 2;
	add.s64 	%rd69, %rd1, %rd68;
	ld.global.u16 	%rs2004, [%rd69];
	bra.uni 	$L__BB0_133;
$L__BB0_132:
	add.s32 	%r612, %r116, %r59;
	shl.b32 	%r613, %r612, 3;
	add.s32 	%r614, %r613, %r1731;
	shl.b32 	%r615, %r614, 1;
	mov.u32 	%r616, shared_mem;
	add.s32 	%r617, %r616, %r615;
	ld.shared.u16 	%rs2004, [%r617];
$L__BB0_133:
	setp.lt.s32 	%p236, %r598, 0;
	// begin inline asm
	{mul.f16 %rs932,%rs923,%rs922;
}
	// end inline asm
	// begin inline asm
	{fma.rn.f16 %rs935,%rs2004,%rs932,%rs928;
}
	// end inline asm
	setp.lt.s32 	%p237, %r597, -1;
	or.pred  	%p238, %p237, %p236;
	setp.ge.s32 	%p239, %r113, %r57;
	or.pred  	%p240, %p238, %p239;
	or.pred  	%p241, %p240, %p219;
	mov.u16 	%rs2005, %rs766;
	@%p241 bra 	$L__BB0_137;
	setp.gt.s32 	%p242, %r59, -1;
	mad.lo.s32 	%r117, %r113, %r58, %r598;
	setp.lt.s32 	%p243, %r117, %r60;
	and.pred  	%p244, %p242, %p243;
	@%p244 bra 	$L__BB0_136;
	add.s32 	%r618, %r61, %r117;
	shl.b32 	%r619, %r618, 5;
	add.s32 	%r620, %r619, %r78;
	mul.wide.s32 	%rd70, %r620, 2;
	add.s64 	%rd71, %rd1, %rd70;
	ld.global.u16 	%rs2005, [%rd71];
	bra.uni 	$L__BB0_137;
$L__BB0_136:
	add.s32 	%r621, %r117, %r59;
	shl.b32 	%r622, %r621, 3;
	add.s32 	%r623, %r622, %r1731;
	shl.b32 	%r624, %r623, 1;
	mov.u32 	%r625, shared_mem;
	add.s32 	%r626, %r625, %r624;
	ld.shared.u16 	%rs2005, [%r626];
$L__BB0_137:
	// begin inline asm
	{mul.f16 %rs939,%rs921,%rs924;
}
	// end inline asm
	// begin inline asm
	{fma.rn.f16 %rs942,%rs2005,%rs939,%rs935;
}
	// end inline asm
	min.s32 	%r627, %r597, %r598;
	setp.lt.s32 	%p247, %r627, -1;
	or.pred  	%p248, %p239, %p230;
	or.pred  	%p249, %p248, %p247;
	mov.u16 	%rs2006, %rs766;
	@%p249 bra 	$L__BB0_141;
	setp.gt.s32 	%p250, %r59, -1;
	mad.lo.s32 	%r118, %r113, %r58, %r114;
	setp.lt.s32 	%p251, %r118, %r60;
	and.pred  	%p252, %p250, %p251;
	@%p252 bra 	$L__BB0_140;
	add.s32 	%r628, %r61, %r118;
	shl.b32 	%r629, %r628, 5;
	add.s32 	%r630, %r629, %r78;
	mul.wide.s32 	%rd72, %r630, 2;
	add.s64 	%rd73, %rd1, %rd72;
	ld.global.u16 	%rs2006, [%rd73];
	bra.uni 	$L__BB0_141;
$L__BB0_140:
	add.s32 	%r631, %r118, %r59;
	shl.b32 	%r632, %r631, 3;
	add.s32 	%r633, %r632, %r1731;
	shl.b32 	%r634, %r633, 1;
	mov.u32 	%r635, shared_mem;
	add.s32 	%r636, %r635, %r634;
	ld.shared.u16 	%rs2006, [%r636];
$L__BB0_141:
	// begin inline asm
	{mul.f16 %rs946,%rs921,%rs922;
}
	// end inline asm
	// begin inline asm
	{fma.rn.f16 %rs949,%rs2006,%rs946,%rs942;
}
	// end inline asm
	// begin inline asm
	{fma.rn.f16 %rs1992,%rs14,%rs949,%rs1992;
}
	// end inline asm
$L__BB0_142:
	// begin inline asm
	{  cvt.f32.f16 %f158, %rs15;}

	// end inline asm
	add.f32 	%f160, %f158, 0f3F800000;
	mul.f32 	%f161, %f160, %f1;
	fma.rn.f32 	%f19, %f161, 0f3F000000, 0fBF000000;
	// begin inline asm
	{  cvt.f32.f16 %f159, %rs16;}

	// end inline asm
	add.f32 	%f162, %f159, 0f3F800000;
	mul.f32 	%f163, %f162, %f2;
	fma.rn.f32 	%f164, %f163, 0f3F000000, 0fBF000000;
	setp.leu.f32 	%p253, %f19, 0fBF800000;
	setp.leu.f32 	%p254, %f164, 0fBF800000;
	or.pred  	%p255, %p253, %p254;
	setp.geu.f32 	%p256, %f19, %f1;
	or.pred  	%p257, %p256, %p255;
	setp.geu.f32 	%p258, %f164, %f2;
	or.pred  	%p259, %p257, %p258;
	@%p259 bra 	$L__BB0_160;
	cvt.rmi.f32.f32 	%f169, %f19;
	cvt.rzi.s32.f32 	%r637, %f169;
	cvt.rmi.f32.f32 	%f170, %f164;
	cvt.rzi.s32.f32 	%r638, %f170;
	add.s32 	%r121, %r637, 1;
	add.s32 	%r122, %r638, 1;
	cvt.rn.f32.s32 	%f171, %r637;
	sub.f32 	%f165, %f19, %f171;
	// begin inline asm
	{  cvt.rn.f16.f32 %rs959, %f165;}

	// end inline asm
	cvt.rn.f32.s32 	%f172, %r638;
	sub.f32 	%f166, %f164, %f172;
	// begin inline asm
	{  cvt.rn.f16.f32 %rs960, %f166;}

	// end inline asm
	sub.f32 	%f173, %f171, %f19;
	add.f32 	%f167, %f173, 0f3F800000;
	// begin inline asm
	{  cvt.rn.f16.f32 %rs961, %f167;}

	// end inline asm
	sub.f32 	%f174, %f172, %f164;
	add.f32 	%f168, %f174, 0f3F800000;
	// begin inline asm
	{  cvt.rn.f16.f32 %rs962, %f168;}

	// end inline asm
	or.b32  	%r639, %r637, %r638;
	setp.lt.s32 	%p260, %r639, 0;
	setp.ge.s32 	%p261, %r637, %r57;
	setp.ge.s32 	%p262, %r638, %r58;
	or.pred  	%p263, %p261, %p262;
	or.pred  	%p264, %p263, %p260;
	mov.u16 	%rs2008, %rs766;
	@%p264 bra 	$L__BB0_147;
	setp.gt.s32 	%p265, %r59, -1;
	mad.lo.s32 	%r123, %r637, %r58, %r638;
	setp.lt.s32 	%p266, %r123, %r60;
	and.pred  	%p267, %p265, %p266;
	@%p267 bra 	$L__BB0_146;
	add.s32 	%r640, %r61, %r123;
	shl.b32 	%r641, %r640, 5;
	add.s32 	%r642, %r641, %r78;
	mul.wide.s32 	%rd74, %r642, 2;
	add.s64 	%rd75, %rd1, %rd74;
	ld.global.u16 	%rs2008, [%rd75];
	bra.uni 	$L__BB0_147;
$L__BB0_146:
	add.s32 	%r643, %r123, %r59;
	shl.b32 	%r644, %r643, 3;
	add.s32 	%r645, %r644, %r1731;
	shl.b32 	%r646, %r645, 1;
	mov.u32 	%r647, shared_mem;
	add.s32 	%r648, %r647, %r646;
	ld.shared.u16 	%rs2008, [%r648];
$L__BB0_147:
	setp.lt.s32 	%p269, %r637, 0;
	// begin inline asm
	{mul.f16 %rs963,%rs961,%rs962;
}
	// end inline asm
	// begin inline asm
	{fma.rn.f16 %rs966,%rs2008,%rs963,%rs766;
}
	// end inline asm
	setp.lt.s32 	%p270, %r638, -1;
	or.pred  	%p271, %p269, %p270;
	or.pred  	%p272, %p271, %p261;
	setp.ge.s32 	%p273, %r122, %r58;
	or.pred  	%p274, %p272, %p273;
	mov.u16 	%rs2009, %rs766;
	@%p274 bra 	$L__BB0_151;
	setp.gt.s32 	%p275, %r59, -1;
	mad.lo.s32 	%r124, %r637, %r58, %r122;
	setp.lt.s32 	%p276, %r124, %r60;
	and.pred  	%p277, %p275, %p276;
	@%p277 bra 	$L__BB0_150;
	add.s32 	%r649, %r61, %r124;
	shl.b32 	%r650, %r649, 5;
	add.s32 	%r651, %r650, %r78;
	mul.wide.s32 	%rd76, %r651, 2;
	add.s64 	%rd77, %rd1, %rd76;
	ld.global.u16 	%rs2009, [%rd77];
	bra.uni 	$L__BB0_151;
$L__BB0_150:
	add.s32 	%r652, %r124, %r59;
	shl.b32 	%r653, %r652, 3;
	add.s32 	%r654, %r653, %r1731;
	shl.b32 	%r655, %r654, 1;
	mov.u32 	%r656, shared_mem;
	add.s32 	%r657, %r656, %r655;
	ld.shared.u16 	%rs2009, [%r657];
$L__BB0_151:
	setp.lt.s32 	%p279, %r638, 0;
	// begin inline asm
	{mul.f16 %rs970,%rs961,%rs960;
}
	// end inline asm
	// begin inline asm
	{fma.rn.f16 %rs973,%rs2009,%rs970,%rs966;
}
	// end inline asm
	setp.lt.s32 	%p280, %r637, -1;
	or.pred  	%p281, %p280, %p279;
	setp.ge.s32 	%p282, %r121, %r57;
	or.pred  	%p283, %p281, %p282;
	or.pred  	%p284, %p283, %p262;
	mov.u16 	%rs2010, %rs766;
	@%p284 bra 	$L__BB0_155;
	setp.gt.s32 	%p285, %r59, -1;
	mad.lo.s32 	%r125, %r121, %r58, %r638;
	setp.lt.s32 	%p286, %r125, %r60;
	and.pred  	%p287, %p285, %p286;
	@%p287 bra 	$L__BB0_154;
	add.s32 	%r658, %r61, %r125;
	shl.b32 	%r659, %r658, 5;
	add.s32 	%r660, %r659, %r78;
	mul.wide.s32 	%rd78, %r660, 2;
	add.s64 	%rd79, %rd1, %rd78;
	ld.global.u16 	%rs2010, [%rd79];
	bra.uni 	$L__BB0_155;
$L__BB0_154:
	add.s32 	%r661, %r125, %r59;
	shl.b32 	%r662, %r661, 3;
	add.s32 	%r663, %r662, %r1731;
	shl.b32 	%r664, %r663, 1;
	mov.u32 	%r665, shared_mem;
	add.s32 	%r666, %r665, %r664;
	ld.shared.u16 	%rs2010, [%r666];
$L__BB0_155:
	// begin inline asm
	{mul.f16 %rs977,%rs959,%rs962;
}
	// end inline asm
	// begin inline asm
	{fma.rn.f16 %rs980,%rs2010,%rs977,%rs973;
}
	// end inline asm
	min.s32 	%r667, %r637, %r638;
	setp.lt.s32 	%p290, %r667, -1;
	or.pred  	%p291, %p282, %p273;
	or.pred  	%p292, %p291, %p290;
	mov.u16 	%rs2011, %rs766;
	@%p292 bra 	$L__BB0_159;
	setp.gt.s32 	%p293, %r59, -1;
	mad.lo.s32 	%r126, %r121, %r58, %r122;
	setp.lt.s32 	%p294, %r126, %r60;
	and.pred  	%p295, %p293, %p294;
	@%p295 bra 	$L__BB0_158;
	add.s32 	%r668, %r61, %r126;
	shl.b32 	%r669, %r668, 5;
	add.s32 	%r670, %r669, %r78;
	mul.wide.s32 	%rd80, %r670, 2;
	add.s64 	%rd81, %rd1, %rd80;
	ld.global.u16 	%rs2011, [%rd81];
	bra.uni 	$L__BB0_159;
$L__BB0_158:
	add.s32 	%r671, %r126, %r59;
	shl.b32 	%r672, %r671, 3;
	add.s32 	%r673, %r672, %r1731;
	shl.b32 	%r674, %r673, 1;
	mov.u32 	%r675, shared_mem;
	add.s32 	%r676, %r675, %r674;
	ld.shared.u16 	%rs2011, [%r676];
$L__BB0_159:
	// begin inline asm
	{mul.f16 %rs984,%rs959,%rs960;
}
	// end inline asm
	// begin inline asm
	{fma.rn.f16 %rs987,%rs2011,%rs984,%rs980;
}
	// end inline asm
	// begin inline asm
	{fma.rn.f16 %rs1992,%rs17,%rs987,%rs1992;
}
	// end inline asm
$L__BB0_160:
	// begin inline asm
	{  cvt.f32.f16 %f175, %rs18;}

	// end inline asm
	add.f32 	%f177, %f175, 0f3F800000;
	mul.f32 	%f178, %f177, %f1;
	fma.rn.f32 	%f21, %f178, 0f3F000000, 0fBF000000;
	// begin inline asm
	{  cvt.f32.f16 %f176, %rs19;}

	// end inline asm
	add.f32 	%f179, %f176, 0f3F800000;
	mul.f32 	%f180, %f179, %f2;
	fma.rn.f32 	%f181, %f180, 0f3F000000, 0fBF000000;
	setp.leu.f32 	%p296, %f21, 0fBF800000;
	setp.leu.f32 	%p297, %f181, 0fBF800000;
	or.pred  	%p298, %p296, %p297;
	setp.geu.f32 	%p299, %f21, %f1;
	or.pred  	%p300, %p299, %p298;
	setp.geu.f32 	%p301, %f181, %f2;
	or.pred  	%p302, %p300, %p301;
	@%p302 bra 	$L__BB0_178;
	cvt.rmi.f32.f32 	%f186, %f21;
	cvt.rzi.s32.f32 	%r677, %f186;
	cvt.rmi.f32.f32 	%f187, %f181;
	cvt.rzi.s32.f32 	%r678, %f187;
	add.s32 	%r129, %r677, 1;
	add.s32 	%r130, %r678, 1;
	cvt.rn.f32.s32 	%f188, %r677;
	sub.f32 	%f182, %f21, %f188;
	// begin inline asm
	{  cvt.rn.f16.f32 %rs997, %f182;}

	// end inline asm
	cvt.rn.f32.s32 	%f189, %r678;
	sub.f32 	%f183, %f181, %f189;
	// begin inline asm
	{  cvt.rn.f16.f32 %rs998, %f183;}

	// end inline asm
	sub.f32 	%f190, %f188, %f21;
	add.f32 	%f184, %f190, 0f3F800000;
	// begin inline asm
	{  cvt.rn.f16.f32 %rs999, %f184;}

	// end inline asm
	sub.f32 	%f191, %f189, %f181;
	add.f32 	%f185, %f191, 0f3F800000;
	// begin inline asm
	{  cvt.rn.f16.f32 %rs1000, %f185;}

	// end inline asm
	or.b32  	%r679, %r677, %r678;
	setp.lt.s32 	%p303, %r679, 0;
	setp.ge.s32 	%p304, %r677, %r57;
	setp.ge.s32 	%p305, %r678, %r58;
	or.pred  	%p306, %p304, %p305;
	or.pred  	%p307, %p306, %p303;
	mov.u16 	%rs2013, %rs766;
	@%p307 bra 	$L__BB0_165;
	setp.gt.s32 	%p308, %r59, -1;
	mad.lo.s32 	%r131, %r677, %r58, %r678;
	setp.lt.s32 	%p309, %r131, %r60;
	and.pred  	%p310, %p308, %p309;
	@%p310 bra 	$L__BB0_164;
	add.s32 	%r680, %r61, %r131;
	shl.b32 	%r681, %r680, 5;
	add.s32 	%r682, %r681, %r78;
	mul.wide.s32 	%rd82, %r682, 2;
	add.s64 	%rd83, %rd1, %rd82;
	ld.global.u16 	%rs2013, [%rd83];
	bra.uni 	$L__BB0_165;
$L__BB0_164:
	add.s32 	%r683, %r131, %r59;
	shl.b32 	%r684, %r683, 3;
	add.s32 	%r685, %r684, %r1731;
	shl.b32 	%r686, %r685, 1;
	mov.u32 	%r687, shared_mem;
	add.s32 	%r688, %r687, %r686;
	ld.shared.u16 	%rs2013, [%r688];
$L__BB0_165:
	setp.lt.s32 	%p312, %r677, 0;
	// begin inline asm
	{mul.f16 %rs1001,%rs999,%rs1000;
}
	// end inline asm
	// begin inline asm
	{fma.rn.f16 %rs1004,%rs2013,%rs1001,%rs766;
}
	// end inline asm
	setp.lt.s32 	%p313, %r678, -1;
	or.pred  	%p314, %p312, %p313;
	or.pred  	%p315, %p314, %p304;
	setp.ge.s32 	%p316, %r130, %r58;
	or.pred  	%p317, %p315, %p316;
	mov.u16 	%rs2014, %rs766;
	@%p317 bra 	$L__BB0_169;
	setp.gt.s32 	%p318, %r59, -1;
	mad.lo.s32 	%r132, %r677, %r58, %r130;
	setp.lt.s32 	%p319, %r132, %r60;
	and.pred  	%p320, %p318, %p319;
	@%p320 bra 	$L__BB0_168;
	add.s32 	%r689, %r61, %r132;
	shl.b32 	%r690, %r689, 5;
	add.s32 	%r691, %r690, %r78;
	mul.wide.s32 	%rd84, %r691, 2;
	add.s64 	%rd85, %rd1, %rd84;
	ld.global.u16 	%rs2014, [%rd85];
	bra.uni 	$L__BB0_169;
$L__BB0_168:
	add.s32 	%r692, %r132, %r59;
	shl.b32 	%r693, %r692, 3;
	add.s32 	%r694, %r693, %r1731;
	shl.b32 	%r695, %r694, 1;
	mov.u32 	%r696, shared_mem;
	add.s32 	%r697, %r696, %r695;
	ld.shared.u16 	%rs2014, [%r697];
$L__BB0_169:
	setp.lt.s32 	%p322, %r678, 0;
	// begin inline asm
	{mul.f16 %rs1008,%rs999,%rs998;
}
	// end inline asm
	// begin inline asm
	{fma.rn.f16 %rs1011,%rs2014,%rs1008,%rs1004;
}
	// end inline asm
	setp.lt.s32 	%p323, %r677, -1;
	or.pred  	%p324, %p323, %p322;
	setp.ge.s32 	%p325, %r129, %r57;
	or.pred  	%p326, %p324, %p325;
	or.pred  	%p327, %p326, %p305;
	mov.u16 	%rs2015, %rs766;
	@%p327 bra 	$L__BB0_173;
	setp.gt.s32 	%p328, %r59, -1;
	mad.lo.s32 	%r133, %r129, %r58, %r678;
	setp.lt.s32 	%p329, %r133, %r60;
	and.pred  	%p330, %p328, %p329;
	@%p330 bra 	$L__BB0_172;
	add.s32 	%r698, %r61, %r133;
	shl.b32 	%r699, %r698, 5;
	add.s32 	%r700, %r699, %r78;
	mul.wide.s32 	%rd86, %r700, 2;
	add.s64 	%rd87, %rd1, %rd86;
	ld.global.u16 	%rs2015, [%rd87];
	bra.uni 	$L__BB0_173;
$L__BB0_172:
	add.s32 	%r701, %r133, %r59;
	shl.b32 	%r702, %r701, 3;
	add.s32 	%r703, %r702, %r1731;
	shl.b32 	%r704, %r703, 1;
	mov.u32 	%r705, shared_mem;
	add.s32 	%r706, %r705, %r704;
	ld.shared.u16 	%rs2015, [%r706];
$L__BB0_173:
	// begin inline asm
	{mul.f16 %rs1015,%rs997,%rs1000;
}
	// end inline asm
	// begin inline asm
	{fma.rn.f16 %rs1018,%rs2015,%rs1015,%rs1011;
}
	// end inline asm
	min.s32 	%r707, %r677, %r678;
	setp.lt.s32 	%p333, %r707, -1;
	or.pred  	%p334, %p325, %p316;
	or.pred  	%p335, %p334, %p333;
	mov.u16 	%rs2016, %rs766;
	@%p335 bra 	$L__BB0_177;
	setp.gt.s32 	%p336, %r59, -1;
	mad.lo.s32 	%r134, %r129, %r58, %r130;
	setp.lt.s32 	%p337, %r134, %r60;
	and.pred  	%p338, %p336, %p337;
	@%p338 bra 	$L__BB0_176;
	add.s32 	%r708, %r61, %r134;
	shl.b32 	%r709, %r708, 5;
	add.s32 	%r710, %r709, %r78;
	mul.wide.s32 	%rd88, %r710, 2;
	add.s64 	%rd89, %rd1, %rd88;
	ld.global.u16 	%rs2016, [%rd89];
	bra.uni 	$L__BB0_177;
$L__BB0_176:
	add.s32 	%r711, %r134, %r59;
	shl.b32 	%r712, %r711, 3;
	add.s32 	%r713, %r712, %r1731;
	shl.b32 	%r714, %r713, 1;
	mov.u32 	%r715, shared_mem;
	add.s32 	%r716, %r715, %r714;
	ld.shared.u16 	%rs2016, [%r716];
$L__BB0_177:
	// begin inline asm
	{mul.f16 %rs1022,%rs997,%rs998;
}
	// end inline asm
	// begin inline asm
	{fma.rn.f16 %rs1025,%rs2016,%rs1022,%rs1018;
}
	// end inline asm
	// begin inline asm
	{fma.rn.f16 %rs1992,%rs20,%rs1025,%rs1992;
}
	// end inline asm
$L__BB0_178:
	// begin inline asm
	{  cvt.f32.f16 %f192, %rs21;}

	// end inline asm
	add.f32 	%f194, %f192, 0f3F800000;
	mul.f32 	%f195, %f194, %f1;
	fma.rn.f32 	%f23, %f195, 0f3F000000, 0fBF000000;
	// begin inline asm
	{  cvt.f32.f16 %f193, %rs22;}

	// end inline asm
	add.f32 	%f196, %f193, 0f3F800000;
	mul.f32 	%f197, %f196, %f2;
	fma.rn.f32 	%f198, %f197, 0f3F000000, 0fBF000000;
	setp.leu.f32 	%p339, %f23, 0fBF800000;
	setp.leu.f32 	%p340, %f198, 0fBF800000;
	or.pred  	%p341, %p339, %p340;
	setp.geu.f32 	%p342, %f23, %f1;
	or.pred  	%p343, %p342, %p341;
	setp.geu.f32 	%p344, %f198, %f2;
	or.pred  	%p345, %p343, %p344;
	@%p345 bra 	$L__BB0_196;
	cvt.rmi.f32.f32 	%f203, %f23;
	cvt.rzi.s32.f32 	%r717, %f203;
	cvt.rmi.f32.f32 	%f204, %f198;
	cvt.rzi.s32.f32 	%r718, %f204;
	add.s32 	%r137, %r717, 1;
	add.s32 	%r138, %r718, 1;
	cvt.rn.f32.s32 	%f205, %r717;
	sub.f32 	%f199, %f23, %f205;
	// begin inline asm
	{  cvt.rn.f16.f32 %rs1035, %f199;}

	// end inline asm
	cvt.rn.f32.s32 	%f206, %r718;
	sub.f32 	%f200, %f198, %f206;
	// begin inline asm
	{  cvt.rn.f16.f32 %rs1036, %f200;}

	// end inline asm
	sub.f32 	%f207, %f205, %f23;
	add.f32 	%f201, %f207, 0f3F800000;
	// begin inline asm
	{  cvt.rn.f16.f32 %rs1037, %f201;}

	// end inline asm
	sub.f32 	%f208, %f206, %f198;
	add.f32 	%f202, %f208, 0f3F800000;
	// begin inline asm
	{  cvt.rn.f16.f32 %rs1038, %f202;}

	// end inline asm
	or.b32  	%r719, %r717, %r718;
	setp.lt.s32 	%p346, %r719, 0;
	setp.ge.s32 	%p347, %r717, %r57;
	setp.ge.s32 	%p348, %r718, %r58;
	or.pred  	%p349, %p347, %p348;
	or.pred  	%p350, %p349, %p346;
	mov.u16 	%rs2018, %rs766;
	@%p350 bra 	$L__BB0_183;
	setp.gt.s32 	%p351, %r59, -1;
	mad.lo.s32 	%r139, %r717, %r58, %r718;
	setp.lt.s32 	%p352, %r139, %r60;
	and.pred  	%p353, %p351, %p352;
	@%p353 bra 	$L__BB0_182;
	add.s32 	%r720, %r61, %r139;
	shl.b32 	%r721, %r720, 5;
	add.s32 	%r722, %r721, %r78;
	mul.wide.s32 	%rd90, %r722, 2;
	add.s64 	%rd91, %rd1, %rd90;
	ld.global.u16 	%rs2018, [%rd91];
	bra.uni 	$L__BB0_183;
$L__BB0_182:
	add.s32 	%r723, %r139, %r59;
	shl.b32 	%r724, %r723, 3;
	add.s32 	%r725, %r724, %r1731;
	shl.b32 	%r726, %r725, 1;
	mov.u32 	%r727, shared_mem;
	add.s32 	%r728, %r727, %r726;
	ld.shared.u16 	%rs2018, [%r728];
$L__BB0_183:
	setp.lt.s32 	%p355, %r717, 0;
	// begin inline asm
	{mul.f16 %rs1039,%rs1037,%rs1038;
}
	// end inline asm
	// begin inline asm
	{fma.rn.f16 %rs1042,%rs2018,%rs1039,%rs766;
}
	// end inline asm
	setp.lt.s32 	%p356, %r718, -1;
	or.pred  	%p357, %p355, %p356;
	or.pred  	%p358, %p357, %p347;
	setp.ge.s32 	%p359, %r138, %r58;
	or.pred  	%p360, %p358, %p359;
	mov.u16 	%rs2019, %rs766;
	@%p360 bra 	$L__BB0_187;
	setp.gt.s32 	%p361, %r59, -1;
	mad.lo.s32 	%r140, %r717, %r58, %r138;
	setp.lt.s32 	%p362, %r140, %r60;
	and.pred  	%p363, %p361, %p362;
	@%p363 bra 	$L__BB0_186;
	add.s32 	%r729, %r61, %r140;
	shl.b32 	%r730, %r729, 5;
	add.s32 	%r731, %r730, %r78;
	mul.wide.s32 	%rd92, %r731, 2;
	add.s64 	%rd93, %rd1, %rd92;
	ld.global.u16 	%rs2019, [%rd93];
	bra.uni 	$L__BB0_187;
$L__BB0_186:
	add.s32 	%r732, %r140, %r59;
	shl.b32 	%r733, %r732, 3;
	add.s32 	%r734, %r733, %r1731;
	shl.b32 	%r735, %r734, 1;
	mov.u32 	%r736, shared_mem;
	add.s32 	%r737, %r736, %r735;
	ld.shared.u16 	%rs2019, [%r737];
$L__BB0_187:
	setp.lt.s32 	%p365, %r718, 0;
	// begin inline asm
	{mul.f16 %rs1046,%rs1037,%rs1036;
}
	// end inline asm
	// begin inline asm
	{fma.rn.f16 %rs1049,%rs2019,%rs1046,%rs1042;
}
	// end inline asm
	setp.lt.s32 	%p366, %r717, -1;
	or.pred  	%p367, %p366, %p365;
	setp.ge.s32 	%p368, %r137, %r57;
	or.pred  	%p369, %p367, %p368;
	or.pred  	%p370, %p369, %p348;
	mov.u16 	%rs2020, %rs766;
	@%p370 bra 	$L__BB0_191;
	setp.gt.s32 	%p371, %r59, -1;
	mad.lo.s32 	%r141, %r137, %r58, %r718;
	setp.lt.s32 	%p372, %r141, %r60;
	and.pred  	%p373, %p371, %p372;
	@%p373 bra 	$L__BB0_190;
	add.s32 	%r738, %r61, %r141;
	shl.b32 	%r739, %r738, 5;
	add.s32 	%r740, %r739, %r78;
	mul.wide.s32 	%rd94, %r740, 2;
	add.s64 	%rd95, %rd1, %rd94;
	ld.global.u16 	%rs2020, [%rd95];
	bra.uni 	$L__BB0_191;
$L__BB0_190:
	add.s32 	%r741, %r141, %r59;
	shl.b32 	%r742, %r741, 3;
	add.s32 	%r743, %r742, %r1731;
	shl.b32 	%r744, %r743, 1;
	mov.u32 	%r745, shared_mem;
	add.s32 	%r746, %r745, %r744;
	ld.shared.u16 	%rs2020, [%r746];
$L__BB0_191:
	// begin inline asm
	{mul.f16 %rs1053,%rs1035,%rs1038;
}
	// end inline asm
	// begin inline asm
	{fma.rn.f16 %rs1056,%rs2020,%rs1053,%rs1049;
}
	// end inline asm
	min.s32 	%r747, %r717, %r718;
	setp.lt.s32 	%p376, %r747, -1;
	or.pred  	%p377, %p368, %p359;
	or.pred  	%p378, %p377, %p376;
	mov.u16 	%rs2021, %rs766;
	@%p378 bra 	$L__BB0_195;
	setp.gt.s32 	%p379, %r59, -1;
	mad.lo.s32 	%r142, %r137, %r58, %r138;
	setp.lt.s32 	%p380, %r142, %r60;
	and.pred  	%p381, %p379, %p380;
	@%p381 bra 	$L__BB0_194;
	add.s32 	%r748, %r61, %r142;
	shl.b32 	%r749, %r748, 5;
	add.s32 	%r750, %r749, %r78;
	mul.wide.s32 	%rd96, %r750, 2;
	add.s64 	%rd97, %rd1, %rd96;
	ld.global.u16 	%rs2021, [%rd97];
	bra.uni 	$L__BB0_195;
$L__BB0_194:
	add.s32 	%r751, %r142, %r59;
	shl.b32 	%r752, %r751, 3;
	add.s32 	%r753, %r752, %r1731;
	shl.b32 	%r754, %r753, 1;
	mov.u32 	%r755, shared_mem;
	add.s32 	%r756, %r755, %r754;
	ld.shared.u16 	%rs2021, [%r756];
$L__BB0_195:
	// begin inline asm
	{mul.f16 %rs1060,%rs1035,%rs1036;
}
	// end inline asm
	// begin inline asm
	{fma.rn.f16 %rs1063,%rs2021,%rs1060,%rs1056;
}
	// end inline asm
	// begin inline asm
	{fma.rn.f16 %rs1992,%rs23,%rs1063,%rs1992;
}
	// end inline asm
$L__BB0_196:
	ld.global.u16 	%rs1071, [%rd4+32];
	ld.global.u16 	%rs1072, [%rd4+34];
	ld.global.u16 	%rs192, [%rd5+16];
	ld.global.u16 	%rs193, [%rd4+36];
	ld.global.u16 	%rs194, [%rd4+38];
	ld.global.u16 	%rs195, [%rd5+18];
	ld.global.u16 	%rs196, [%rd4+40];
	ld.global.u16 	%rs197, [%rd4+42];
	ld.global.u16 	%rs198, [%rd5+20];
	ld.global.u16 	%rs199, [%rd4+44];
	ld.global.u16 	%rs200, [%rd4+46];
	ld.global.u16 	%rs201, [%rd5+22];
	ld.global.u16 	%rs202, [%rd4+48];
	ld.global.u16 	%rs203, [%rd4+50];
	ld.global.u16 	%rs204, [%rd5+24];
	ld.global.u16 	%rs205, [%rd4+52];
	ld.global.u16 	%rs206, [%rd4+54];
	ld.global.u16 	%rs207, [%rd5+26];
	ld.global.u16 	%rs208, [%rd4+56];
	ld.global.u16 	%rs209, [%rd4+58];
	ld.global.u16 	%rs210, [%rd5+28];
	ld.global.u16 	%rs211, [%rd4+60];
	ld.global.u16 	%rs212, [%rd4+62];
	ld.global.u16 	%rs213, [%rd5+30];
	// begin inline asm
	{  cvt.f32.f16 %f209, %rs1071;}

	// end inline asm
	add.f32 	%f211, %f209, 0f3F800000;
	mul.f32 	%f212, %f211, %f3;
	fma.rn.f32 	%f25, %f212, 0f3F000000, 0fBF000000;
	// begin inline asm
	{  cvt.f32.f16 %f210, %rs1072;}

	// end inline asm
	add.f32 	%f213, %f210, 0f3F800000;
	mul.f32 	%f214, %f213, %f4;
	fma.rn.f32 	%f215, %f214, 0f3F000000, 0fBF000000;
	setp.leu.f32 	%p382, %f25, 0fBF800000;
	setp.leu.f32 	%p383, %f215, 0fBF800000;
	or.pred  	%p384, %p382, %p383;
	setp.geu.f32 	%p385, %f25, %f3;
	or.pred  	%p386, %p385, %p384;
	setp.geu.f32 	%p387, %f215, %f4;
	or.pred  	%p388, %p386, %p387;
	@%p388 bra 	$L__BB0_214;
	cvt.rmi.f32.f32 	%f220, %f25;
	cvt.rzi.s32.f32 	%r757, %f220;
	cvt.rmi.f32.f32 	%f221, %f215;
	cvt.rzi.s32.f32 	%r758, %f221;
	add.s32 	%r145, %r757, 1;
	add.s32 	%r146, %r758, 1;
	cvt.rn.f32.s32 	%f222, %r757;
	sub.f32 	%f216, %f25, %f222;
	// begin inline asm
	{  cvt.rn.f16.f32 %rs1073, %f216;}

	// end inline asm
	cvt.rn.f32.s32 	%f223, %r758;
	sub.f32 	%f217, %f215, %f223;
	// begin inline asm
	{  cvt.rn.f16.f32 %rs1074, %f217;}

	// end inline asm
	sub.f32 	%f224, %f222, %f25;
	add.f32 	%f218, %f224, 0f3F800000;
	// begin inline asm
	{  cvt.rn.f16.f32 %rs1075, %f218;}

	// end inline asm
	sub.f32 	%f225, %f223, %f215;
	add.f32 	%f219, %f225, 0f3F800000;
	// begin inline asm
	{  cvt.rn.f16.f32 %rs1076, %f219;}

	// end inline asm
	or.b32  	%r759, %r757, %r758;
	setp.lt.s32 	%p389, %r759, 0;
	setp.ge.s32 	%p390, %r757, %r62;
	setp.ge.s32 	%p391, %r758, %r63;
	or.pred  	%p392, %p390, %p391;
	or.pred  	%p393, %p392, %p389;
	mov.u16 	%rs2023, %rs766;
	@%p393 bra 	$L__BB0_201;
	setp.gt.s32 	%p394, %r64, -1;
	mad.lo.s32 	%r147, %r757, %r63, %r758;
	setp.lt.s32 	%p395, %r147, %r65;
	and.pred  	%p396, %p394, %p395;
	@%p396 bra 	$L__BB0_200;
	add.s32 	%r760, %r66, %r147;
	shl.b32 	%r761, %r760, 5;
	add.s32 	%r762, %r761, %r78;
	mul.wide.s32 	%rd98, %r762, 2;
	add.s64 	%rd99, %rd1, %rd98;
	ld.global.u16 	%rs2023, [%rd99];
	bra.uni 	$L__BB0_201;
$L__BB0_200:
	add.s32 	%r763, %r147, %r64;
	shl.b32 	%r764, %r763, 3;
	add.s32 	%r765, %r764, %r1731;
	shl.b32 	%r766, %r765, 1;
	mov.u32 	%r767, shared_mem;
	add.s32 	%r768, %r767, %r766;
	ld.shared.u16 	%rs2023, [%r768];
$L__BB0_201:
	setp.lt.s32 	%p398, %r757, 0;
	// begin inline asm
	{mul.f16 %rs1077,%rs1075,%rs1076;
}
	// end inline asm
	// begin inline asm
	{fma.rn.f16 %rs1080,%rs2023,%rs1077,%rs766;
}
	// end inline asm
	setp.lt.s32 	%p399, %r758, -1;
	or.pred  	%p400, %p398, %p399;
	or.pred  	%p401, %p400, %p390;
	setp.ge.s32 	%p402, %r146, %r63;
	or.pred  	%p403, %p401, %p402;
	mov.u16 	%rs2024, %rs766;
	@%p403 bra 	$L__BB0_205;
	setp.gt.s32 	%p404, %r64, -1;
	mad.lo.s32 	%r148, %r757, %r63, %r146;
	setp.lt.s32 	%p405, %r148, %r65;
	and.pred  	%p406, %p404, %p405;
	@%p406 bra 	$L__BB0_204;
	add.s32 	%r769, %r66, %r148;
	shl.b32 	%r770, %r769, 5;
	add.s32 	%r771, %r770, %r78;
	mul.wide.s32 	%rd100, %r771, 2;
	add.s64 	%rd101, %rd1, %rd100;
	ld.global.u16 	%rs2024, [%rd101];
	bra.uni 	$L__BB0_205;
$L__BB0_204:
	add.s32 	%r772, %r148, %r64;
	shl.b32 	%r773, %r772, 3;
	add.s32 	%r774, %r773, %r1731;
	shl.b32 	%r775, %r774, 1;
	mov.u32 	%r776, shared_mem;
	add.s32 	%r777, %r776, %r775;
	ld.shared.u16 	%rs2024, [%r777];
$L__BB0_205:
	setp.lt.s32 	%p408, %r758, 0;
	// begin inline asm
	{mul.f16 %rs1084,%rs1075,%rs1074;
}
	// end inline asm
	// begin inline asm
	{fma.rn.f16 %rs1087,%rs2024,%rs1084,%rs1080;
}
	// end inline asm
	setp.lt.s32 	%p409, %r757, -1;
	or.pred  	%p410, %p409, %p408;
	setp.ge.s32 	%p411, %r145, %r62;
	or.pred  	%p412, %p410, %p411;
	or.pred  	%p413, %p412, %p391;
	mov.u16 	%rs2025, %rs766;
	@%p413 bra 	$L__BB0_209;
	setp.gt.s32 	%p414, %r64, -1;
	mad.lo.s32 	%r149, %r145, %r63, %r758;
	setp.lt.s32 	%p415, %r149, %r65;
	and.pred  	%p416, %p414, %p415;
	@%p416 bra 	$L__BB0_208;
	add.s32 	%r778, %r66, %r149;
	shl.b32 	%r779, %r778, 5;
	add.s32 	%r780, %r779, %r78;
	mul.wide.s32 	%rd102, %r780, 2;
	add.s64 	%rd103, %rd1, %rd102;
	ld.global.u16 	%rs2025, [%rd103];
	bra.uni 	$L__BB0_209;
$L__BB0_208:
	add.s32 	%r781, %r149, %r64;
	shl.b32 	%r782, %r781, 3;
	add.s32 	%r783, %r782, %r1731;
	shl.b32 	%r784, %r783, 1;
	mov.u32 	%r785, shared_mem;
	add.s32 	%r786, %r785, %r784;
	ld.shared.u16 	%rs2025, [%r786];
$L__BB0_209:
	// begin inline asm
	{mul.f16 %rs1091,%rs1073,%rs1076;
}
	// end inline asm
	// begin inline asm
	{fma.rn.f16 %rs1094,%rs2025,%rs1091,%rs1087;
}
	// end inline asm
	min.s32 	%r787, %r757, %r758;
	setp.lt.s32 	%p419, %r787, -1;
	or.pred  	%p420, %p411, %p402;
	or.pred  	%p421, %p420, %p419;
	mov.u16 	%rs2026, %rs766;
	@%p421 bra 	$L__BB0_213;
	setp.gt.s32 	%p422, %r64, -1;
	mad.lo.s32 	%r150, %r145, %r63, %r146;
	setp.lt.s32 	%p423, %r150, %r65;
	and.pred  	%p424, %p422, %p423;
	@%p424 bra 	$L__BB0_212;
	add.s32 	%r788, %r66, %r150;
	shl.b32 	%r789, %r788, 5;
	add.s32 	%r790, %r789, %r78;
	mul.wide.s32 	%rd104, %r790, 2;
	add.s64 	%rd105, %rd1, %rd104;
	ld.global.u16 	%rs2026, [%rd105];
	bra.uni 	$L__BB0_213;
$L__BB0_212:
	add.s32 	%r791, %r150, %r64;
	shl.b32 	%r792, %r791, 3;
	add.s32 	%r793, %r792, %r1731;
	shl.b32 	%r794, %r793, 1;
	mov.u32 	%r795, shared_mem;
	add.s32 	%r796, %r795, %r794;
	ld.shared.u16 	%rs2026, [%r796];
$L__BB0_213:
	// begin inline asm
	{mul.f16 %rs1098,%rs1073,%rs1074;
}
	// end inline asm
	// begin inline asm
	{fma.rn.f16 %rs1101,%rs2026,%rs1098,%rs1094;
}
	// end inline asm
	// begin inline asm
	{fma.rn.f16 %rs1992,%rs192,%rs1101,%rs1992;
}
	// end inline asm
$L__BB0_214:
	// begin inline asm
	{  cvt.f32.f16 %f226, %rs193;}

	// end inline asm
	add.f32 	%f228, %f226, 0f3F800000;
	mul.f32 	%f229, %f228, %f3;
	fma.rn.f32 	%f27, %f229, 0f3F000000, 0fBF000000;
	// begin inline asm
	{  cvt.f32.f16 %f227, %rs194;}

	// end inline asm
	add.f32 	%f230, %f227, 0f3F800000;
	mul.f32 	%f231, %f230, %f4;
	fma.rn.f32 	%f232, %f231, 0f3F000000, 0fBF000000;
	setp.leu.f32 	%p425, %f27, 0fBF800000;
	setp.leu.f32 	%p426, %f232, 0fBF800000;
	or.pred  	%p427, %p425, %p426;
	setp.geu.f32 	%p428, %f27, %f3;
	or.pred  	%p429, %p428, %p427;
	setp.geu.f32 	%p430, %f232, %f4;
	or.pred  	%p431, %p429, %p430;
	@%p431 bra 	$L__BB0_232;
	cvt.rmi.f32.f32 	%f237, %f27;
	cvt.rzi.s32.f32 	%r797, %f237;
	cvt.rmi.f32.f32 	%f238, %f232;
	cvt.rzi.s32.f32 	%r798, %f238;
	add.s32 	%r153, %r797, 1;
	add.s32 	%r154, %r798, 1;
	cvt.rn.f32.s32 	%f239, %r797;
	sub.f32 	%f233, %f27, %f239;
	// begin inline asm
	{  cvt.rn.f16.f32 %rs1111, %f233;}

	// end inline asm
	cvt.rn.f32.s32 	%f240, %r798;
	sub.f32 	%f234, %f232, %f240;
	// begin inline asm
	{  cvt.rn.f16.f32 %rs1112, %f234;}

	// end inline asm
	sub.f32 	%f241, %f239, %f27;
	add.f32 	%f235, %f241, 0f3F800000;
	// begin inline asm
	{  cvt.rn.f16.f32 %rs1113, %f235;}

	// end inline asm
	sub.f32 	%f242, %f240, %f232;
	add.f32 	%f236, %f242, 0f3F800000;
	// begin inline asm
	{  cvt.rn.f16.f32 %rs1114, %f236;}

	// end inline asm
	or.b32  	%r799, %r797, %r798;
	setp.lt.s32 	%p432, %r799, 0;
	setp.ge.s32 	%p433, %r797, %r62;
	setp.ge.s32 	%p434, %r798, %r63;
	or.pred  	%p435, %p433, %p434;
	or.pred  	%p436, %p435, %p432;
	mov.u16 	%rs2028, %rs766;
	@%p436 bra 	$L__BB0_219;
	setp.gt.s32 	%p437, %r64, -1;
	mad.lo.s32 	%r155, %r797, %r63, %r798;
	setp.lt.s32 	%p438, %r155, %r65;
	and.pred  	%p439, %p437, %p438;
	@%p439 bra 	$L__BB0_218;
	add.s32 	%r800, %r66, %r155;
	shl.b32 	%r801, %r800, 5;
	add.s32 	%r802, %r801, %r78;
	mul.wide.s32 	%rd106, %r802, 2;
	add.s64 	%rd107, %rd1, %rd106;
	ld.global.u16 	%rs2028, [%rd107];
	bra.uni 	$L__BB0_219;
$L__BB0_218:
	add.s32 	%r803, %r155, %r64;
	shl.b32 	%r804, %r803, 3;
	add.s32 	%r805, %r804, %r1731;
	shl.b32 	%r806, %r805, 1;
	mov.u32 	%r807, shared_mem;
	add.s32 	%r808, %r807, %r806;
	ld.shared.u16 	%rs2028, [%r808];
$L__BB0_219:
	setp.lt.s32 	%p441, %r797, 0;
	// begin inline asm
	{mul.f16 %rs1115,%rs1113,%rs1114;
}
	// end inline asm
	// begin inline asm
	{fma.rn.f16 %rs1118,%rs2028,%rs1115,%rs766;
}
	// end inline asm
	setp.lt.s32 	%p442, %r798, -1;
	or.pred  	%p443, %p441, %p442;
	or.pred  	%p444, %p443, %p433;
	setp.ge.s32 	%p445, %r154, %r63;
	or.pred  	%p446, %p444, %p445;
	mov.u16 	%rs2029, %rs766;
	@%p446 bra 	$L__BB0_223;
	setp.gt.s32 	%p447, %r64, -1;
	mad.lo.s32 	%r156, %r797, %r63, %r154;
	setp.lt.s32 	%p448, %r156, %r65;
	and.pred  	%p449, %p447, %p448;
	@%p449 bra 	$L__BB0_222;
	add.s32 	%r809, %r66, %r156;
	shl.b32 	%r810, %r809, 5;
	add.s32 	%r811, %r810, %r78;
	mul.wide.s32 	%rd108, %r811, 2;
	add.s64 	%rd109, %rd1, %rd108;
	ld.global.u16 	%rs2029, [%rd109];
	bra.uni 	$L__BB0_223;
$L__BB0_222:
	add.s32 	%r812, %r156, %r64;
	shl.b32 	%r813, %r812, 3;
	add.s32 	%r814, %r813, %r1731;
	shl.b32 	%r815, %r814, 1;
	mov.u32 	%r816, shared_mem;
	add.s32 	%r817, %r816, %r815;
	ld.shared.u16 	%rs2029, [%r817];
$L__BB0_223:
	setp.lt.s32 	%p451, %r798, 0;
	// begin inline asm
	{mul.f16 %rs1122,%rs1113,%rs1112;
}
	// end inline asm
	// begin inline asm
	{fma.rn.f16 %rs1125,%rs2029,%rs1122,%rs1118;
}
	// end inline asm
	setp.lt.s32 	%p452, %r797, -1;
	or.pred  	%p453, %p452, %p451;
	setp.ge.s32 	%p454, %r153, %r62;
	or.pred  	%p455, %p453, %p454;
	or.pred  	%p456, %p455, %p434;
	mov.u16 	%rs2030, %rs766;
	@%p456 bra 	$L__BB0_227;
	setp.gt.s32 	%p457, %r64, -1;
	mad.lo.s32 	%r157, %r153, %r63, %r798;
	setp.lt.s32 	%p458, %r157, %r65;
	and.pred  	%p459, %p457, %p458;
	@%p459 bra 	$L__BB0_226;
	add.s32 	%r818, %r66, %r157;
	shl.b32 	%r819, %r818, 5;
	add.s32 	%r820, %r819, %r78;
	mul.wide.s32 	%rd110, %r820, 2;
	add.s64 	%rd111, %rd1, %rd110;
	ld.global.u16 	%rs2030, [%rd111];
	bra.uni 	$L__BB0_227;
$L__BB0_226:
	add.s32 	%r821, %r157, %r64;
	shl.b32 	%r822, %r821, 3;
	add.s32 	%r823, %r822, %r1731;
	shl.b32 	%r824, %r823, 1;
	mov.u32 	%r825, shared_mem;
	add.s32 	%r826, %r825, %r824;
	ld.shared.u16 	%rs2030, [%r826];
$L__BB0_227:
	// begin inline asm
	{mul.f16 %rs1129,%rs1111,%rs1114;
}
	// end inline asm
	// begin inline asm
	{fma.rn.f16 %rs1132,%rs2030,%rs1129,%rs1125;
}
	// end inline asm
	min.s32 	%r827, %r797, %r798;
	setp.lt.s32 	%p462, %r827, -1;
	or.pred  	%p463, %p454, %p445;
	or.pred  	%p464, %p463, %p462;
	mov.u16 	%rs2031, %rs766;
	@%p464 bra 	$L__BB0_231;
	setp.gt.s32 	%p465, %r64, -1;
	mad.lo.s32 	%r158, %r153, %r63, %r154;
	setp.lt.s32 	%p466, %r158, %r65;
	and.pred  	%p467, %p465, %p466;
	@%p467 bra 	$L__BB0_230;
	add.s32 	%r828, %r66, %r158;
	shl.b32 	%r829, %r828, 5;
	add.s32 	%r830, %r829, %r78;
	mul.wide.s32 	%rd112, %r830, 2;
	add.s64 	%rd113, %rd1, %rd112;
	ld.global.u16 	%rs2031, [%rd113];
	bra.uni 	$L__BB0_231;
$L__BB0_230:
	add.s32 	%r831, %r158, %r64;
	shl.b32 	%r832, %r831, 3;
	add.s32 	%r833, %r832, %r1731;
	shl.b32 	%r834, %r833, 1;
	mov.u32 	%r835, shared_mem;
	add.s32 	%r836, %r835, %r834;
	ld.shared.u16 	%rs2031, [%r836];
$L__BB0_231:
	// begin inline asm
	{mul.f16 %rs1136,%rs1111,%rs1112;
}
	// end inline asm
	// begin inline asm
	{fma.rn.f16 %rs1139,%rs2031,%rs1136,%rs1132;
}
	// end inline asm
	// begin inline asm
	{fma.rn.f16 %rs1992,%rs195,%rs1139,%rs1992;
}
	// end inline asm
$L__BB0_232:
	// begin inline asm
	{  cvt.f32.f16 %f243, %rs196;}

	// end inline asm
	add.f32 	%f245, %f243, 0f3F800000;
	mul.f32 	%f246, %f245, %f3;
	fma.rn.f32 	%f29, %f246, 0f3F000000, 0fBF000000;
	// begin inline asm
	{  cvt.f32.f16 %f244, %rs197;}

	// end inline asm
	add.f32 	%f247, %f244, 0f3F800000;
	mul.f32 	%f248, %f247, %f4;
	fma.rn.f32 	%f249, %f248, 0f3F000000, 0fBF000000;
	setp.leu.f32 	%p468, %f29, 0fBF800000;
	setp.leu.f32 	%p469, %f249, 0fBF800000;
	or.pred  	%p470, %p468, %p469;
	setp.geu.f32 	%p471, %f29, %f3;
	or.pred  	%p472, %p471, %p470;
	setp.geu.f32 	%p473, %f249, %f4;
	or.pred  	%p474, %p472, %p473;
	@%p474 bra 	$L__BB0_250;
	cvt.rmi.f32.f32 	%f254, %f29;
	cvt.rzi.s32.f32 	%r837, %f254;
	cvt.rmi.f32.f32 	%f255, %f249;
	cvt.rzi.s32.f32 	%r838, %f255;
	add.s32 	%r161, %r837, 1;
	add.s32 	%r162, %r838, 1;
	cvt.rn.f32.s32 	%f256, %r837;
	sub.f32 	%f250, %f29, %f256;
	// begin inline asm
	{  cvt.rn.f16.f32 %rs1149, %f250;}

	// end inline asm
	cvt.rn.f32.s32 	%f257, %r838;
	sub.f32 	%f251, %f249, %f257;
	// begin inline asm
	{  cvt.rn.f16.f32 %rs1150, %f251;}

	// end inline asm
	sub.f32 	%f258, %f256, %f29;
	add.f32 	%f252, %f258, 0f3F800000;
	// begin inline asm
	{  cvt.rn.f16.f32 %rs1151, %f252;}

	// end inline asm
	sub.f32 	%f259, %f257, %f249;
	add.f32 	%f253, %f259, 0f3F800000;
	// begin inline asm
	{  cvt.rn.f16.f32 %rs1152, %f253;}

	// end inline asm
	or.b32  	%r839, %r837, %r838;
	setp.lt.s32 	%p475, %r839, 0;
	setp.ge.s32 	%p476, %r837, %r62;
	setp.ge.s32 	%p477, %r838, %r63;
	or.pred  	%p478, %p476, %p477;
	or.pred  	%p479, %p478, %p475;
	mov.u16 	%rs2033, %rs766;
	@%p479 bra 	$L__BB0_237;
	setp.gt.s32 	%p480, %r64, -1;
	mad.lo.s32 	%r163, %r837, %r63, %r838;
	setp.lt.s32 	%p481, %r163, %r65;
	and.pred  	%p482, %p480, %p481;
	@%p482 bra 	$L__BB0_236;
	add.s32 	%r840, %r66, %r163;
	shl.b32 	%r841, %r840, 5;
	add.s32 	%r842, %r841, %r78;
	mul.wide.s32 	%rd114, %r842, 2;
	add.s64 	%rd115, %rd1, %rd114;
	ld.global.u16 	%rs2033, [%rd115];
	bra.uni 	$L__BB0_237;
$L__BB0_236:
	add.s32 	%r843, %r163, %r64;
	shl.b32 	%r844, %r843, 3;
	add.s32 	%r845, %r844, %r1731;
	shl.b32 	%r846, %r845, 1;
	mov.u32 	%r847, shared_mem;
	add.s32 	%r848, %r847, %r846;
	ld.shared.u16 	%rs2033, [%r848];
$L__BB0_237:
	setp.lt.s32 	%p484, %r837, 0;
	// begin inline asm
	{mul.f16 %rs1153,%rs1151,%rs1152;
}
	// end inline asm
	// begin inline asm
	{fma.rn.f16 %rs1156,%rs2033,%rs1153,%rs766;
}
	// end inline asm
	setp.lt.s32 	%p485, %r838, -1;
	or.pred  	%p486, %p484, %p485;
	or.pred  	%p487, %p486, %p476;
	setp.ge.s32 	%p488, %r162, %r63;
	or.pred  	%p489, %p487, %p488;
	mov.u16 	%rs2034, %rs766;
	@%p489 bra 	$L__BB0_241;
	setp.gt.s32 	%p490, %r64, -1;
	mad.lo.s32 	%r164, %r837, %r63, %r162;
	setp.lt.s32 	%p491, %r164, %r65;
	and.pred  	%p492, %p490, %p491;
	@%p492 bra 	$L__BB0_240;
	add.s32 	%r849, %r66, %r164;
	shl.b32 	%r850, %r849, 5;
	add.s32 	%r851, %r850, %r78;
	mul.wide.s32 	%rd116, %r851, 2;
	add.s64 	%rd117, %rd1, %rd116;
	ld.global.u16 	%rs2034, [%rd117];
	bra.uni 	$L__BB0_241;
$L__BB0_240:
	add.s32 	%r852, %r164, %r64;
	shl.b32 	%r853, %r852, 3;
	add.s32 	%r854, %r853, %r1731;
	shl.b32 	%r855, %r854, 1;
	mov.u32 	%r856, shared_mem;
	add.s32 	%r857, %r856, %r855;
	ld.shared.u16 	%rs2034, [%r857];
$L__BB0_241:
	setp.lt.s32 	%p494, %r838, 0;
	// begin inline asm
	{mul.f16 %rs1160,%rs1151,%rs1150;
}
	// end inline asm
	// begin inline asm
	{fma.rn.f16 %rs1163,%rs2034,%rs1160,%rs1156;
}
	// end inline asm
	setp.lt.s32 	%p495, %r837, -1;
	or.pred  	%p496, %p495, %p494;
	setp.ge.s32 	%p497, %r161, %r62;
	or.pred  	%p498, %p496, %p497;
	or.pred  	%p499, %p498, %p477;
	mov.u16 	%rs2035, %rs766;
	@%p499 bra 	$L__BB0_245;
	setp.gt.s32 	%p500, %r64, -1;
	mad.lo.s32 	%r165, %r161, %r63, %r838;
	setp.lt.s32 	%p501, %r165, %r65;
	and.pred  	%p502, %p500, %p501;
	@%p502 bra 	$L__BB0_244;
	add.s32 	%r858, %r66, %r165;
	shl.b32 	%r859, %r858, 5;
	add.s32 	%r860, %r859, %r78;
	mul.wide.s32 	%rd118, %r860, 2;
	add.s64 	%rd119, %rd1, %rd118;
	ld.global.u16 	%rs2035, [%rd119];
	bra.uni 	$L__BB0_245;
$L__BB0_244:
	add.s32 	%r861, %r165, %r64;
	shl.b32 	%r862, %r861, 3;
	add.s32 	%r863, %r862, %r1731;
	shl.b32 	%r864, %r863, 1;
	mov.u32 	%r865, shared_mem;
	add.s32 	%r866, %r865, %r864;
	ld.shared.u16 	%rs2035, [%r866];
$L__BB0_245:
	// begin inline asm
	{mul.f16 %rs1167,%rs1149,%rs1152;
}
	// end inline asm
	// begin inline asm
	{fma.rn.f16 %rs1170,%rs2035,%rs1167,%rs1163;
}
	// end inline asm
	min.s32 	%r867, %r837, %r838;
	setp.lt.s32 	%p505, %r867, -1;
	or.pred  	%p506, %p497, %p488;
	or.pred  	%p507, %p506, %p505;
	mov.u16 	%rs2036, %rs766;
	@%p507 bra 	$L__BB0_249;
	setp.gt.s32 	%p508, %r64, -1;
	mad.lo.s32 	%r166, %r161, %r63, %r162;
	setp.lt.s32 	%p509, %r166, %r65;
	and.pred  	%p510, %p508, %p509;
	@%p510 bra 	$L__BB0_248;
	add.s32 	%r868, %r66, %r166;
	shl.b32 	%r869, %r868, 5;
	add.s32 	%r870, %r869, %r78;
	mul.wide.s32 	%rd120, %r870, 2;
	add.s64 	%rd121, %rd1, %rd120;
	ld.global.u16 	%rs2036, [%rd121];
	bra.uni 	$L__BB0_249;
$L__BB0_248:
	add.s32 	%r871, %r166, %r64;
	shl.b32 	%r872, %r871, 3;
	add.s32 	%r873, %r872, %r1731;
	shl.b32 	%r874, %r873, 1;
	mov.u32 	%r875, shared_mem;
	add.s32 	%r876, %r875, %r874;
	ld.shared.u16 	%rs2036, [%r876];
$L__BB0_249:
	// begin inline asm
	{mul.f16 %rs1174,%rs1149,%rs1150;
}
	// end inline asm
	// begin inline asm
	{fma.rn.f16 %rs1177,%rs2036,%rs1174,%rs1170;
}
	// end inline asm
	// begin inline asm
	{fma.rn.f16 %rs1992,%rs198,%rs1177,%rs1992;
}
	// end inline asm
$L__BB0_250:
	// begin inline asm
	{  cvt.f32.f16 %f260, %rs199;}

	// end inline asm
	add.f32 	%f262, %f260, 0f3F800000;
	mul.f32 	%f263, %f262, %f3;
	fma.rn.f32 	%f31, %f263, 0f3F000000, 0fBF000000;
	// begin inline asm
	{  cvt.f32.f16 %f261, %rs200;}

	// end inline asm
	add.f32 	%f264, %f261, 0f3F800000;
	mul.f32 	%f265, %f264, %f4;
	fma.rn.f32 	%f266, %f265, 0f3F000000, 0fBF000000;
	setp.leu.f32 	%p511, %f31, 0fBF800000;
	setp.leu.f32 	%p512, %f266, 0fBF800000;
	or.pred  	%p513, %p511, %p512;
	setp.geu.f32 	%p514, %f31, %f3;
	or.pred  	%p515, %p514, %p513;
	setp.geu.f32 	%p516, %f266, %f4;
	or.pred  	%p517, %p515, %p516;
	@%p517 bra 	$L__BB0_268;
	cvt.rmi.f32.f32 	%f271, %f31;
	cvt.rzi.s32.f32 	%r877, %f271;
	cvt.rmi.f32.f32 	%f272, %f266;
	cvt.rzi.s32.f32 	%r878, %f272;
	add.s32 	%r169, %r877, 1;
	add.s32 	%r170, %r878, 1;
	cvt.rn.f32.s32 	%f273, %r877;
	sub.f32 	%f267, %f31, %f273;
	// begin inline asm
	{  cvt.rn.f16.f32 %rs1187, %f267;}

	// end inline asm
	cvt.rn.f32.s32 	%f274, %r878;
	sub.f32 	%f268, %f266, %f274;
	// begin inline asm
	{  cvt.rn.f16.f32 %rs1188, %f268;}

	// end inline asm
	sub.f32 	%f275, %f273, %f31;
	add.f32 	%f269, %f275, 0f3F800000;
	// begin inline asm
	{  cvt.rn.f16.f32 %rs1189, %f269;}

	// end inline asm
	sub.f32 	%f276, %f274, %f266;
	add.f32 	%f270, %f276, 0f3F800000;
	// begin inline asm
	{  cvt.rn.f16.f32 %rs1190, %f270;}

	// end inline asm
	or.b32  	%r879, %r877, %r878;
	setp.lt.s32 	%p518, %r879, 0;
	setp.ge.s32 	%p519, %r877, %r62;
	setp.ge.s32 	%p520, %r878, %r63;
	or.pred  	%p521, %p519, %p520;
	or.pred  	%p522, %p521, %p518;
	mov.u16 	%rs2038, %rs766;
	@%p522 bra 	$L__BB0_255;
	setp.gt.s32 	%p523, %r64, -1;
	mad.lo.s32 	%r171, %r877, %r63, %r878;
	setp.lt.s32 	%p524, %r171, %r65;
	and.pred  	%p525, %p523, %p524;
	@%p525 bra 	$L__BB0_254;
	add.s32 	%r880, %r66, %r171;
	shl.b32 	%r881, %r880, 5;
	add.s32 	%r882, %r881, %r78;
	mul.wide.s32 	%rd122, %r882, 2;
	add.s64 	%rd123, %rd1, %rd122;
	ld.global.u16 	%rs2038, [%rd123];
	bra.uni 	$L__BB0_255;
$L__BB0_254:
	add.s32 	%r883, %r171, %r64;
	shl.b32 	%r884, %r883, 3;
	add.s32 	%r885, %r884, %r1731;
	shl.b32 	%r886, %r885, 1;
	mov.u32 	%r887, shared_mem;
	add.s32 	%r888, %r887, %r886;
	ld.shared.u16 	%rs2038, [%r888];
$L__BB0_255:
	setp.lt.s32 	%p527, %r877, 0;
	// begin inline asm
	{mul.f16 %rs1191,%rs1189,%rs1190;
}
	// end inline asm
	// begin inline asm
	{fma.rn.f16 %rs1194,%rs2038,%rs1191,%rs766;
}
	// end inline asm
	setp.lt.s32 	%p528, %r878, -1;
	or.pred  	%p529, %p527, %p528;
	or.pred  	%p530, %p529, %p519;
	setp.ge.s32 	%p531, %r170, %r63;
	or.pred  	%p532, %p530, %p531;
	mov.u16 	%rs2039, %rs766;
	@%p532 bra 	$L__BB0_259;
	setp.gt.s32 	%p533, %r64, -1;
	mad.lo.s32 	%r172, %r877, %r63, %r170;
	setp.lt.s32 	%p534, %r172, %r65;
	and.pred  	%p535, %p533, %p534;
	@%p535 bra 	$L__BB0_258;
	add.s32 	%r889, %r66, %r172;
	shl.b32 	%r890, %r889, 5;
	add.s32 	%r891, %r890, %r78;
	mul.wide.s32 	%rd124, %r891, 2;
	add.s64 	%rd125, %rd1, %rd124;
	ld.global.u16 	%rs2039, [%rd125];
	bra.uni 	$L__BB0_259;
$L__BB0_258:
	add.s32 	%r892, %r172, %r64;
	shl.b32 	%r893, %r892, 3;
	add.s32 	%r894, %r893, %r1731;
	shl.b32 	%r895, %r894, 1;
	mov.u32 	%r896, shared_mem;
	add.s32 	%r897, %r896, %r895;
	ld.shared.u16 	%rs2039, [%r897];
$L__BB0_259:
	setp.lt.s32 	%p537, %r878, 0;
	// begin inline asm
	{mul.f16 %rs1198,%rs1189,%rs1188;
}
	// end inline asm
	// begin inline asm
	{fma.rn.f16 %rs1201,%rs2039,%rs1198,%rs1194;
}
	// end inline asm
	setp.lt.s32 	%p538, %r877, -1;
	or.pred  	%p539, %p538, %p537;
	setp.ge.s32 	%p540, %r169, %r62;
	or.pred  	%p541, %p539, %p540;
	or.pred  	%p542, %p541, %p520;
	mov.u16 	%rs2040, %rs766;
	@%p542 bra 	$L__BB0_263;
	setp.gt.s32 	%p543, %r64, -1;
	mad.lo.s32 	%r173, %r169, %r63, %r878;
	setp.lt.s32 	%p544, %r173, %r65;
	and.pred  	%p545, %p543, %p544;
	@%p545 bra 	$L__BB0_262;
	add.s32 	%r898, %r66, %r173;
	shl.b32 	%r899, %r898, 5;
	add.s32 	%r900, %r899, %r78;
	mul.wide.s32 	%rd126, %r900, 2;
	add.s64 	%rd127, %rd1, %rd126;
	ld.global.u16 	%rs2040, [%rd127];
	bra.uni 	$L__BB0_263;
$L__BB0_262:
	add.s32 	%r901, %r173, %r64;
	shl.b32 	%r902, %r901, 3;
	add.s32 	%r903, %r902, %r1731;
	shl.b32 	%r904, %r903, 1;
	mov.u32 	%r905, shared_mem;
	add.s32 	%r906, %r905, %r904;
	ld.shared.u16 	%rs2040, [%r906];
$L__BB0_263:
	// begin inline asm
	{mul.f16 %rs1205,%rs1187,%rs1190;
}
	// end inline asm
	// begin inline asm
	{fma.rn.f16 %rs1208,%rs2040,%rs1205,%rs1201;
}
	// end inline asm
	min.s32 	%r907, %r877, %r878;
	setp.lt.s32 	%p548, %r907, -1;
	or.pred  	%p549, %p540, %p531;
	or.pred  	%p550, %p549, %p548;
	mov.u16 	%rs2041, %rs766;
	@%p550 bra 	$L__BB0_267;
	setp.gt.s32 	%p551, %r64, -1;
	mad.lo.s32 	%r174, %r169, %r63, %r170;
	setp.lt.s32 	%p552, %r174, %r65;
	and.pred  	%p553, %p551, %p552;
	@%p553 bra 	$L__BB0_266;
	add.s32 	%r908, %r66, %r174;
	shl.b32 	%r909, %r908, 5;
	add.s32 	%r910, %r909, %r78;
	mul.wide.s32 	%rd128, %r910, 2;
	add.s64 	%rd129, %rd1, %rd128;
	ld.global.u16 	%rs2041, [%rd129];
	bra.uni 	$L__BB0_267;
$L__BB0_266:
	add.s32 	%r911, %r174, %r64;
	shl.b32 	%r912, %r911, 3;
	add.s32 	%r913, %r912, %r1731;
	shl.b32 	%r914, %r913, 1;
	mov.u32 	%r915, shared_mem;
	add.s32 	%r916, %r915, %r914;
	ld.shared.u16 	%rs2041, [%r916];
$L__BB0_267:
	// begin inline asm
	{mul.f16 %rs1212,%rs1187,%rs1188;
}
	// end inline asm
	// begin inline asm
	{fma.rn.f16 %rs1215,%rs2041,%rs1212,%rs1208;
}
	// end inline asm
	// begin inline asm
	{fma.rn.f16 %rs1992,%rs201,%rs1215,%rs1992;
}
	// end inline asm
$L__BB0_268:
	// begin inline asm
	{  cvt.f32.f16 %f277, %rs202;}

	// end inline asm
	add.f32 	%f279, %f277, 0f3F800000;
	mul.f32 	%f280, %f279, %f3;
	fma.rn.f32 	%f33, %f280, 0f3F000000, 0fBF000000;
	// begin inline asm
	{  cvt.f32.f16 %f278, %rs203;}

	// end inline asm
	add.f32 	%f281, %f278, 0f3F800000;
	mul.f32 	%f282, %f281, %f4;
	fma.rn.f32 	%f283, %f282, 0f3F000000, 0fBF000000;
	setp.leu.f32 	%p554, %f33, 0fBF800000;
	setp.leu.f32 	%p555, %f283, 0fBF800000;
	or.pred  	%p556, %p554, %p555;
	setp.geu.f32 	%p557, %f33, %f3;
	or.pred  	%p558, %p557, %p556;
	setp.geu.f32 	%p559, %f283, %f4;
	or.pred  	%p560, %p558, %p559;
	@%p560 bra 	$L__BB0_286;
	cvt.rmi.f32.f32 	%f288, %f33;
	cvt.rzi.s32.f32 	%r917, %f288;
	cvt.rmi.f32.f32 	%f289, %f283;
	cvt.rzi.s32.f32 	%r918, %f289;
	add.s32 	%r177, %r917, 1;
	add.s32 	%r178, %r918, 1;
	cvt.rn.f32.s32 	%f290, %r917;
	sub.f32 	%f284, %f33, %f290;
	// begin inline asm
	{  cvt.rn.f16.f32 %rs1225, %f284;}

	// end inline asm
	cvt.rn.f32.s32 	%f291, %r918;
	sub.f32 	%f285, %f283, %f291;
	// begin inline asm
	{  cvt.rn.f16.f32 %rs1226, %f285;}

	// end inline asm
	sub.f32 	%f292, %f290, %f33;
	add.f32 	%f286, %f292, 0f3F800000;
	// begin inline asm
	{  cvt.rn.f16.f32 %rs1227, %f286;}

	// end inline asm
	sub.f32 	%f293, %f291, %f283;
	add.f32 	%f287, %f293, 0f3F800000;
	// begin inline asm
	{  cvt.rn.f16.f32 %rs1228, %f287;}

	// end inline asm
	or.b32  	%r919, %r917, %r918;
	setp.lt.s32 	%p561, %r919, 0;
	setp.ge.s32 	%p562, %r917, %r62;
	setp.ge.s32 	%p563, %r918, %r63;
	or.pred  	%p564, %p562, %p563;
	or.pred  	%p565, %p564, %p561;
	mov.u16 	%rs2043, %rs766;
	@%p565 bra 	$L__BB0_273;
	setp.gt.s32 	%p566, %r64, -1;
	mad.lo.s32 	%r179, %r917, %r63, %r918;
	setp.lt.s32 	%p567, %r179, %r65;
	and.pred  	%p568, %p566, %p567;
	@%p568 bra 	$L__BB0_272;
	add.s32 	%r920, %r66, %r179;
	shl.b32 	%r921, %r920, 5;
	add.s32 	%r922, %r921, %r78;
	mul.wide.s32 	%rd130, %r922, 2;
	add.s64 	%rd131, %rd1, %rd130;
	ld.global.u16 	%rs2043, [%rd131];
	bra.uni 	$L__BB0_273;
$L__BB0_272:
	add.s32 	%r923, %r179, %r64;
	shl.b32 	%r924, %r923, 3;
	add.s32 	%r925, %r924, %r1731;
	shl.b32 	%r926, %r925, 1;
	mov.u32 	%r927, shared_mem;
	add.s32 	%r928, %r927, %r926;
	ld.shared.u16 	%rs2043, [%r928];
$L__BB0_273:
	setp.lt.s32 	%p570, %r917, 0;
	// begin inline asm
	{mul.f16 %rs1229,%rs1227,%rs1228;
}
	// end inline asm
	// begin inline asm
	{fma.rn.f16 %rs1232,%rs2043,%rs1229,%rs766;
}
	// end inline asm
	setp.lt.s32 	%p571, %r918, -1;
	or.pred  	%p572, %p570, %p571;
	or.pred  	%p573, %p572, %p562;
	setp.ge.s32 	%p574, %r178, %r63;
	or.pred  	%p575, %p573, %p574;
	mov.u16 	%rs2044, %rs766;
	@%p575 bra 	$L__BB0_277;
	setp.gt.s32 	%p576, %r64, -1;
	mad.lo.s32 	%r180, %r917, %r63, %r178;
	setp.lt.s32 	%p577, %r180, %r65;
	and.pred  	%p578, %p576, %p577;
	@%p578 bra 	$L__BB0_276;
	add.s32 	%r929, %r66, %r180;
	shl.b32 	%r930, %r929, 5;
	add.s32 	%r931, %r930, %r78;
	mul.wide.s32 	%rd132, %r931, 2;
	add.s64 	%rd133, %rd1, %rd132;
	ld.global.u16 	%rs2044, [%rd133];
	bra.uni 	$L__BB0_277;
$L__BB0_276:
	add.s32 	%r932, %r180, %r64;
	shl.b32 	%r933, %r932, 3;
	add.s32 	%r934, %r933, %r1731;
	shl.b32 	%r935, %r934, 1;
	mov.u32 	%r936, shared_mem;
	add.s32 	%r937, %r936, %r935;
	ld.shared.u16 	%rs2044, [%r937];
$L__BB0_277:
	setp.lt.s32 	%p580, %r918, 0;
	// begin inline asm
	{mul.f16 %rs1236,%rs1227,%rs1226;
}
	// end inline asm
	// begin inline asm
	{fma.rn.f16 %rs1239,%rs2044,%rs1236,%rs1232;
}
	// end inline asm
	setp.lt.s32 	%p581, %r917, -1;
	or.pred  	%p582, %p581, %p580;
	setp.ge.s32 	%p583, %r177, %r62;
	or.pred  	%p584, %p582, %p583;
	or.pred  	%p585, %p584, %p563;
	mov.u16 	%rs2045, %rs766;
	@%p585 bra 	$L__BB0_281;
	setp.gt.s32 	%p586, %r64, -1;
	mad.lo.s32 	%r181, %r177, %r63, %r918;
	setp.lt.s32 	%p587, %r181, %r65;
	and.pred  	%p588, %p586, %p587;
	@%p588 bra 	$L__BB0_280;
	add.s32 	%r938, %r66, %r181;
	shl.b32 	%r939, %r938, 5;
	add.s32 	%r940, %r939, %r78;
	mul.wide.s32 	%rd134, %r940, 2;
	add.s64 	%rd135, %rd1, %rd134;
	ld.global.u16 	%rs2045, [%rd135];
	bra.uni 	$L__BB0_281;
$L__BB0_280:
	add.s32 	%r941, %r181, %r64;
	shl.b32 	%r942, %r941, 3;
	add.s32 	%r943, %r942, %r1731;
	shl.b32 	%r944, %r943, 1;
	mov.u32 	%r945, shared_mem;
	add.s32 	%r946, %r945, %r944;
	ld.shared.u16 	%rs2045, [%r946];
$L__BB0_281:
	// begin inline asm
	{mul.f16 %rs1243,%rs1225,%rs1228;
}
	// end inline asm
	// begin inline asm
	{fma.rn.f16 %rs1246,%rs2045,%rs1243,%rs1239;
}
	// end inline asm
	min.s32 	%r947, %r917, %r918;
	setp.lt.s32 	%p591, %r947, -1;
	or.pred  	%p592, %p583, %p574;
	or.pred  	%p593, %p592, %p591;
	mov.u16 	%rs2046, %rs766;
	@%p593 bra 	$L__BB0_285;
	setp.gt.s32 	%p594, %r64, -1;
	mad.lo.s32 	%r182, %r177, %r63, %r178;
	setp.lt.s32 	%p595, %r182, %r65;
	and.pred  	%p596, %p594, %p595;
	@%p596 bra 	$L__BB0_284;
	add.s32 	%r948, %r66, %r182;
	shl.b32 	%r949, %r948, 5;
	add.s32 	%r950, %r949, %r78;
	mul.wide.s32 	%rd136, %r950, 2;
	add.s64 	%rd137, %rd1, %rd136;
	ld.global.u16 	%rs2046, [%rd137];
	bra.uni 	$L__BB0_285;
$L__BB0_284:
	add.s32 	%r951, %r182, %r64;
	shl.b32 	%r952, %r951, 3;
	add.s32 	%r953, %r952, %r1731;
	shl.b32 	%r954, %r953, 1;
	mov.u32 	%r955, shared_mem;
	add.s32 	%r956, %r955, %r954;
	ld.shared.u16 	%rs2046, [%r956];
$L__BB0_285:
	// begin inline asm
	{mul.f16 %rs1250,%rs1225,%rs1226;
}
	// end inline asm
	// begin inline asm
	{fma.rn.f16 %rs1253,%rs2046,%rs1250,%rs1246;
}
	// end inline asm
	// begin inline asm
	{fma.rn.f16 %rs1992,%rs204,%rs1253,%rs1992;
}
	// end inline asm
$L__BB0_286:
	// begin inline asm
	{  cvt.f32.f16 %f294, %rs205;}

	// end inline asm
	add.f32 	%f296, %f294, 0f3F800000;
	mul.f32 	%f297, %f296, %f3;
	fma.rn.f32 	%f35, %f297, 0f3F000000, 0fBF000000;
	// begin inline asm
	{  cvt.f32.f16 %f295, %rs206;}

	// end inline asm
	add.f32 	%f298, %f295, 0f3F800000;
	mul.f32 	%f299, %f298, %f4;
	fma.rn.f32 	%f300, %f299, 0f3F000000, 0fBF000000;
	setp.leu.f32 	%p597, %f35, 0fBF800000;
	setp.leu.f32 	%p598, %f300, 0fBF800000;
	or.pred  	%p599, %p597, %p598;
	setp.geu.f32 	%p600, %f35, %f3;
	or.pred  	%p601, %p600, %p599;
	setp.geu.f32 	%p602, %f300, %f4;
	or.pred  	%p603, %p601, %p602;
	@%p603 bra 	$L__BB0_304;
	cvt.rmi.f32.f32 	%f305, %f35;
	cvt.rzi.s32.f32 	%r957, %f305;
	cvt.rmi.f32.f32 	%f306, %f300;
	cvt.rzi.s32.f32 	%r958, %f306;
	add.s32 	%r185, %r957, 1;
	add.s32 	%r186, %r958, 1;
	cvt.rn.f32.s32 	%f307, %r957;
	sub.f32 	%f301, %f35, %f307;
	// begin inline asm
	{  cvt.rn.f16.f32 %rs1263, %f301;}

	// end inline asm
	cvt.rn.f32.s32 	%f308, %r958;
	sub.f32 	%f302, %f300, %f308;
	// begin inline asm
	{  cvt.rn.f16.f32 %rs1264, %f302;}

	// end inline asm
	sub.f32 	%f309, %f307, %f35;
	add.f32 	%f303, %f309, 0f3F800000;
	// begin inline asm
	{  cvt.rn.f16.f32 %rs1265, %f303;}

	// end inline asm
	sub.f32 	%f310, %f308, %f300;
	add.f32 	%f304, %f310, 0f3F800000;
	// begin inline asm
	{  cvt.rn.f16.f32 %rs1266, %f304;}

	// end inline asm
	or.b32  	%r959, %r957, %r958;
	setp.lt.s32 	%p604, %r959, 0;
	setp.ge.s32 	%p605, %r957, %r62;
	setp.ge.s32 	%p606, %r958, %r63;
	or.pred  	%p607, %p605, %p606;
	or.pred  	%p608, %p607, %p604;
	mov.u16 	%rs2048, %rs766;
	@%p608 bra 	$L__BB0_291;
	setp.gt.s32 	%p609, %r64, -1;
	mad.lo.s32 	%r187, %r957, %r63, %r958;
	setp.lt.s32 	%p610, %r187, %r65;
	and.pred  	%p611, %p609, %p610;
	@%p611 bra 	$L__BB0_290;
	add.s32 	%r960, %r66, %r187;
	shl.b32 	%r961, %r960, 5;
	add.s32 	%r962, %r961, %r78;
	mul.wide.s32 	%rd138, %r962, 2;
	add.s64 	%rd139, %rd1, %rd138;
	ld.global.u16 	%rs2048, [%rd139];
	bra.uni 	$L__BB0_291;
$L__BB0_290:
	add.s32 	%r963, %r187, %r64;
	shl.b32 	%r964, %r963, 3;
	add.s32 	%r965, %r964, %r1731;
	shl.b32 	%r966, %r965, 1;
	mov.u32 	%r967, shared_mem;
	add.s32 	%r968, %r967, %r966;
	ld.shared.u16 	%rs2048, [%r968];
$L__BB0_291:
	setp.lt.s32 	%p613, %r957, 0;
	// begin inline asm
	{mul.f16 %rs1267,%rs1265,%rs1266;
}
	// end inline asm
	// begin inline asm
	{fma.rn.f16 %rs1270,%rs2048,%rs1267,%rs766;
}
	// end inline asm
	setp.lt.s32 	%p614, %r958, -1;
	or.pred  	%p615, %p613, %p614;
	or.pred  	%p616, %p615, %p605;
	setp.ge.s32 	%p617, %r186, %r63;
	or.pred  	%p618, %p616, %p617;
	mov.u16 	%rs2049, %rs766;
	@%p618 bra 	$L__BB0_295;
	setp.gt.s32 	%p619, %r64, -1;
	mad.lo.s32 	%r188, %r957, %r63, %r186;
	setp.lt.s32 	%p620, %r188, %r65;
	and.pred  	%p621, %p619, %p620;
	@%p621 bra 	$L__BB0_294;
	add.s32 	%r969, %r66, %r188;
	shl.b32 	%r970, %r969, 5;
	add.s32 	%r971, %r970, %r78;
	mul.wide.s32 	%rd140, %r971, 2;
	add.s64 	%rd141, %rd1, %rd140;
	ld.global.u16 	%rs2049, [%rd141];
	bra.uni 	$L__BB0_295;
$L__BB0_294:
	add.s32 	%r972, %r188, %r64;
	shl.b32 	%r973, %r972, 3;
	add.s32 	%r974, %r973, %r1731;
	shl.b32 	%r975, %r974, 1;
	mov.u32 	%r976, shared_mem;
	add.s32 	%r977, %r976, %r975;
	ld.shared.u16 	%rs2049, [%r977];
$L__BB0_295:
	setp.lt.s32 	%p623, %r958, 0;
	// begin inline asm
	{mul.f16 %rs1274,%rs1265,%rs1264;
}
	// end inline asm
	// begin inline asm
	{fma.rn.f16 %rs1277,%rs2049,%rs1274,%rs1270;
}
	// end inline asm
	setp.lt.s32 	%p624, %r957, -1;
	or.pred  	%p625, %p624, %p623;
	setp.ge.s32 	%p626, %r185, %r62;
	or.pred  	%p627, %p625, %p626;
	or.pred  	%p628, %p627, %p606;
	mov.u16 	%rs2050, %rs766;
	@%p628 bra 	$L__BB0_299;
	setp.gt.s32 	%p629, %r64, -1;
	mad.lo.s32 	%r189, %r185, %r63, %r958;
	setp.lt.s32 	%p630, %r189, %r65;
	and.pred  	%p631, %p629, %p630;
	@%p631 bra 	$L__BB0_298;
	add.s32 	%r978, %r66, %r189;
	shl.b32 	%r979, %r978, 5;
	add.s32 	%r980, %r979, %r78;
	mul.wide.s32 	%rd142, %r980, 2;
	add.s64 	%rd143, %rd1, %rd142;
	ld.global.u16 	%rs2050, [%rd143];
	bra.uni 	$L__BB0_299;
$L__BB0_298:
	add.s32 	%r981, %r189, %r64;
	shl.b32 	%r982, %r981, 3;
	add.s32 	%r983, %r982, %r1731;
	shl.b32 	%r984, %r983, 1;
	mov.u32 	%r985, shared_mem;
	add.s32 	%r986, %r985, %r984;
	ld.shared.u16 	%rs2050, [%r986];
$L__BB0_299:
	// begin inline asm
	{mul.f16 %rs1281,%rs1263,%rs1266;
}
	// end inline asm
	// begin inline asm
	{fma.rn.f16 %rs1284,%rs2050,%rs1281,%rs1277;
}
	// end inline asm
	min.s32 	%r987, %r957, %r958;
	setp.lt.s32 	%p634, %r987, -1;
	or.pred  	%p635, %p626, %p617;
	or.pred  	%p636, %p635, %p634;
	mov.u16 	%rs2051, %rs766;
	@%p636 bra 	$L__BB0_303;
	setp.gt.s32 	%p637, %r64, -1;
	mad.lo.s32 	%r190, %r185, %r63, %r186;
	setp.lt.s32 	%p638, %r190, %r65;
	and.pred  	%p639, %p637, %p638;
	@%p639 bra 	$L__BB0_302;
	add.s32 	%r988, %r66, %r190;
	shl.b32 	%r989, %r988, 5;
	add.s32 	%r990, %r989, %r78;
	mul.wide.s32 	%rd144, %r990, 2;
	add.s64 	%rd145, %rd1, %rd144;
	ld.global.u16 	%rs2051, [%rd145];
	bra.uni 	$L__BB0_303;
$L__BB0_302:
	add.s32 	%r991, %r190, %r64;
	shl.b32 	%r992, %r991, 3;
	add.s32 	%r993, %r992, %r1731;
	shl.b32 	%r994, %r993, 1;
	mov.u32 	%r995, shared_mem;
	add.s32 	%r996, %r995, %r994;
	ld.shared.u16 	%rs2051, [%r996];
$L__BB0_303:
	// begin inline asm
	{mul.f16 %rs1288,%rs1263,%rs1264;
}
	// end inline asm
	// begin inline asm
	{fma.rn.f16 %rs1291,%rs2051,%rs1288,%rs1284;
}
	// end inline asm
	// begin inline asm
	{fma.rn.f16 %rs1992,%rs207,%rs1291,%rs1992;
}
	// end inline asm
$L__BB0_304:
	// begin inline asm
	{  cvt.f32.f16 %f311, %rs208;}

	// end inline asm
	add.f32 	%f313, %f311, 0f3F800000;
	mul.f32 	%f314, %f313, %f3;
	fma.rn.f32 	%f37, %f314, 0f3F000000, 0fBF000000;
	// begin inline asm
	{  cvt.f32.f16 %f312, %rs209;}

	// end inline asm
	add.f32 	%f315, %f312, 0f3F800000;
	mul.f32 	%f316, %f315, %f4;
	fma.rn.f32 	%f317, %f316, 0f3F000000, 0fBF000000;
	setp.leu.f32 	%p640, %f37, 0fBF800000;
	setp.leu.f32 	%p641, %f317, 0fBF800000;
	or.pred  	%p642, %p640, %p641;
	setp.geu.f32 	%p643, %f37, %f3;
	or.pred  	%p644, %p643, %p642;
	setp.geu.f32 	%p645, %f317, %f4;
	or.pred  	%p646, %p644, %p645;
	@%p646 bra 	$L__BB0_322;
	cvt.rmi.f32.f32 	%f322, %f37;
	cvt.rzi.s32.f32 	%r997, %f322;
	cvt.rmi.f32.f32 	%f323, %f317;
	cvt.rzi.s32.f32 	%r998, %f323;
	add.s32 	%r193, %r997, 1;
	add.s32 	%r194, %r998, 1;
	cvt.rn.f32.s32 	%f324, %r997;
	sub.f32 	%f318, %f37, %f324;
	// begin inline asm
	{  cvt.rn.f16.f32 %rs1301, %f318;}

	// end inline asm
	cvt.rn.f32.s32 	%f325, %r998;
	sub.f32 	%f319, %f317, %f325;
	// begin inline asm
	{  cvt.rn.f16.f32 %rs1302, %f319;}

	// end inline asm
	sub.f32 	%f326, %f324, %f37;
	add.f32 	%f320, %f326, 0f3F800000;
	// begin inline asm
	{  cvt.rn.f16.f32 %rs1303, %f320;}

	// end inline asm
	sub.f32 	%f327, %f325, %f317;
	add.f32 	%f321, %f327, 0f3F800000;
	// begin inline asm
	{  cvt.rn.f16.f32 %rs1304, %f321;}

	// end inline asm
	or.b32  	%r999, %r997, %r998;
	setp.lt.s32 	%p647, %r999, 0;
	setp.ge.s32 	%p648, %r997, %r62;
	setp.ge.s32 	%p649, %r998, %r63;
	or.pred  	%p650, %p648, %p649;
	or.pred  	%p651, %p650, %p647;
	mov.u16 	%rs2053, %rs766;
	@%p651 bra 	$L__BB0_309;
	setp.gt.s32 	%p652, %r64, -1;
	mad.lo.s32 	%r195, %r997, %r63, %r998;
	setp.lt.s32 	%p653, %r195, %r65;
	and.pred  	%p654, %p652, %p653;
	@%p654 bra 	$L__BB0_308;
	add.s32 	%r1000, %r66, %r195;
	shl.b32 	%r1001, %r1000, 5;
	add.s32 	%r1002, %r1001, %r78;
	mul.wide.s32 	%rd146, %r1002, 2;
	add.s64 	%rd147, %rd1, %rd146;
	ld.global.u16 	%rs2053, [%rd147];
	bra.uni 	$L__BB0_309;
$L__BB0_308:
	add.s32 	%r1003, %r195, %r64;
	shl.b32 	%r1004, %r1003, 3;
	add.s32 	%r1005, %r1004, %r1731;
	shl.b32 	%r1006, %r1005, 1;
	mov.u32 	%r1007, shared_mem;
	add.s32 	%r1008, %r1007, %r1006;
	ld.shared.u16 	%rs2053, [%r1008];
$L__BB0_309:
	setp.lt.s32 	%p656, %r997, 0;
	// begin inline asm
	{mul.f16 %rs1305,%rs1303,%rs1304;
}
	// end inline asm
	// begin inline asm
	{fma.rn.f16 %rs1308,%rs2053,%rs1305,%rs766;
}
	// end inline asm
	setp.lt.s32 	%p657, %r998, -1;
	or.pred  	%p658, %p656, %p657;
	or.pred  	%p659, %p658, %p648;
	setp.ge.s32 	%p660, %r194, %r63;
	or.pred  	%p661, %p659, %p660;
	mov.u16 	%rs2054, %rs766;
	@%p661 bra 	$L__BB0_313;
	setp.gt.s32 	%p662, %r64, -1;
	mad.lo.s32 	%r196, %r997, %r63, %r194;
	setp.lt.s32 	%p663, %r196, %r65;
	and.pred  	%p664, %p662, %p663;
	@%p664 bra 	$L__BB0_312;
	add.s32 	%r1009, %r66, %r196;
	shl.b32 	%r1010, %r1009, 5;
	add.s32 	%r1011, %r1010, %r78;
	mul.wide.s32 	%rd148, %r1011, 2;
	add.s64 	%rd149, %rd1, %rd148;
	ld.global.u16 	%rs2054, [%rd149];
	bra.uni 	$L__BB0_313;
$L__BB0_312:
	add.s32 	%r1012, %r196, %r64;
	shl.b32 	%r1013, %r1012, 3;
	add.s32 	%r1014, %r1013, %r1731;
	shl.b32 	%r1015, %r1014, 1;
	mov.u32 	%r1016, shared_mem;
	add.s32 	%r1017, %r1016, %r1015;
	ld.shared.u16 	%rs2054, [%r1017];
$L__BB0_313:
	setp.lt.s32 	%p666, %r998, 0;
	// begin inline asm
	{mul.f16 %rs1312,%rs1303,%rs1302;
}
	// end inline asm
	// begin inline asm
	{fma.rn.f16 %rs1315,%rs2054,%rs1312,%rs1308;
}
	// end inline asm
	setp.lt.s32 	%p667, %r997, -1;
	or.pred  	%p668, %p667, %p666;
	setp.ge.s32 	%p669, %r193, %r62;
	or.pred  	%p670, %p668, %p669;
	or.pred  	%p671, %p670, %p649;
	mov.u16 	%rs2055, %rs766;
	@%p671 bra 	$L__BB0_317;
	setp.gt.s32 	%p672, %r64, -1;
	mad.lo.s32 	%r197, %r193, %r63, %r998;
	setp.lt.s32 	%p673, %r197, %r65;
	and.pred  	%p674, %p672, %p673;
	@%p674 bra 	$L__BB0_316;
	add.s32 	%r1018, %r66, %r197;
	shl.b32 	%r1019, %r1018, 5;
	add.s32 	%r1020, %r1019, %r78;
	mul.wide.s32 	%rd150, %r1020, 2;
	add.s64 	%rd151, %rd1, %rd150;
	ld.global.u16 	%rs2055, [%rd151];
	bra.uni 	$L__BB0_317;
$L__BB0_316:
	add.s32 	%r1021, %r197, %r64;
	shl.b32 	%r1022, %r1021, 3;
	add.s32 	%r1023, %r1022, %r1731;
	shl.b32 	%r1024, %r1023, 1;
	mov.u32 	%r1025, shared_mem;
	add.s32 	%r1026, %r1025, %r1024;
	ld.shared.u16 	%rs2055, [%r1026];
$L__BB0_317:
	// begin inline asm
	{mul.f16 %rs1319,%rs1301,%rs1304;
}
	// end inline asm
	// begin inline asm
	{fma.rn.f16 %rs1322,%rs2055,%rs1319,%rs1315;
}
	// end inline asm
	min.s32 	%r1027, %r997, %r998;
	setp.lt.s32 	%p677, %r1027, -1;
	or.pred  	%p678, %p669, %p660;
	or.pred  	%p679, %p678, %p677;
	mov.u16 	%rs2056, %rs766;
	@%p679 bra 	$L__BB0_321;
	setp.gt.s32 	%p680, %r64, -1;
	mad.lo.s32 	%r198, %r193, %r63, %r194;
	setp.lt.s32 	%p681, %r198, %r65;
	and.pred  	%p682, %p680, %p681;
	@%p682 bra 	$L__BB0_320;
	add.s32 	%r1028, %r66, %r198;
	shl.b32 	%r1029, %r1028, 5;
	add.s32 	%r1030, %r1029, %r78;
	mul.wide.s32 	%rd152, %r1030, 2;
	add.s64 	%rd153, %rd1, %rd152;
	ld.global.u16 	%rs2056, [%rd153];
	bra.uni 	$L__BB0_321;
$L__BB0_320:
	add.s32 	%r1031, %r198, %r64;
	shl.b32 	%r1032, %r1031, 3;
	add.s32 	%r1033, %r1032, %r1731;
	shl.b32 	%r1034, %r1033, 1;
	mov.u32 	%r1035, shared_mem;
	add.s32 	%r1036, %r1035, %r1034;
	ld.shared.u16 	%rs2056, [%r1036];
$L__BB0_321:
	// begin inline asm
	{mul.f16 %rs1326,%rs1301,%rs1302;
}
	// end inline asm
	// begin inline asm
	{fma.rn.f16 %rs1329,%rs2056,%rs1326,%rs1322;
}
	// end inline asm
	// begin inline asm
	{fma.rn.f16 %rs1992,%rs210,%rs1329,%rs1992;
}
	// end inline asm
$L__BB0_322:
	// begin inline asm
	{  cvt.f32.f16 %f328, %rs211;}

	// end inline asm
	add.f32 	%f330, %f328, 0f3F800000;
	mul.f32 	%f331, %f330, %f3;
	fma.rn.f32 	%f39, %f331, 0f3F000000, 0fBF000000;
	// begin inline asm
	{  cvt.f32.f16 %f329, %rs212;}

	// end inline asm
	add.f32 	%f332, %f329, 0f3F800000;
	mul.f32 	%f333, %f332, %f4;
	fma.rn.f32 	%f334, %f333, 0f3F000000, 0fBF000000;
	setp.leu.f32 	%p683, %f39, 0fBF800000;
	setp.leu.f32 	%p684, %f334, 0fBF800000;
	or.pred  	%p685, %p683, %p684;
	setp.geu.f32 	%p686, %f39, %f3;
	or.pred  	%p687, %p686, %p685;
	setp.geu.f32 	%p688, %f334, %f4;
	or.pred  	%p689, %p687, %p688;
	@%p689 bra 	$L__BB0_340;
	cvt.rmi.f32.f32 	%f339, %f39;
	cvt.rzi.s32.f32 	%r1037, %f339;
	cvt.rmi.f32.f32 	%f340, %f334;
	cvt.rzi.s32.f32 	%r1038, %f340;
	add.s32 	%r201, %r1037, 1;
	add.s32 	%r202, %r1038, 1;
	cvt.rn.f32.s32 	%f341, %r1037;
	sub.f32 	%f335, %f39, %f341;
	// begin inline asm
	{  cvt.rn.f16.f32 %rs1339, %f335;}

	// end inline asm
	cvt.rn.f32.s32 	%f342, %r1038;
	sub.f32 	%f336, %f334, %f342;
	// begin inline asm
	{  cvt.rn.f16.f32 %rs1340, %f336;}

	// end inline asm
	sub.f32 	%f343, %f341, %f39;
	add.f32 	%f337, %f343, 0f3F800000;
	// begin inline asm
	{  cvt.rn.f16.f32 %rs1341, %f337;}

	// end inline asm
	sub.f32 	%f344, %f342, %f334;
	add.f32 	%f338, %f344, 0f3F800000;
	// begin inline asm
	{  cvt.rn.f16.f32 %rs1342, %f338;}

	// end inline asm
	or.b32  	%r1039, %r1037, %r1038;
	setp.lt.s32 	%p690, %r1039, 0;
	setp.ge.s32 	%p691, %r1037, %r62;
	setp.ge.s32 	%p692, %r1038, %r63;
	or.pred  	%p693, %p691, %p692;
	or.pred  	%p694, %p693, %p690;
	mov.u16 	%rs2058, %rs766;
	@%p694 bra 	$L__BB0_327;
	setp.gt.s32 	%p695, %r64, -1;
	mad.lo.s32 	%r203, %r1037, %r63, %r1038;
	setp.lt.s32 	%p696, %r203, %r65;
	and.pred  	%p697, %p695, %p696;
	@%p697 bra 	$L__BB0_326;
	add.s32 	%r1040, %r66, %r203;
	shl.b32 	%r1041, %r1040, 5;
	add.s32 	%r1042, %r1041, %r78;
	mul.wide.s32 	%rd154, %r1042, 2;
	add.s64 	%rd155, %rd1, %rd154;
	ld.global.u16 	%rs2058, [%rd155];
	bra.uni 	$L__BB0_327;
$L__BB0_326:
	add.s32 	%r1043, %r203, %r64;
	shl.b32 	%r1044, %r1043, 3;
	add.s32 	%r1045, %r1044, %r1731;
	shl.b32 	%r1046, %r1045, 1;
	mov.u32 	%r1047, shared_mem;
	add.s32 	%r1048, %r1047, %r1046;
	ld.shared.u16 	%rs2058, [%r1048];
$L__BB0_327:
	setp.lt.s32 	%p699, %r1037, 0;
	// begin inline asm
	{mul.f16 %rs1343,%rs1341,%rs1342;
}
	// end inline asm
	// begin inline asm
	{fma.rn.f16 %rs1346,%rs2058,%rs1343,%rs766;
}
	// end inline asm
	setp.lt.s32 	%p700, %r1038, -1;
	or.pred  	%p701, %p699, %p700;
	or.pred  	%p702, %p701, %p691;
	setp.ge.s32 	%p703, %r202, %r63;
	or.pred  	%p704, %p702, %p703;
	mov.u16 	%rs2059, %rs766;
	@%p704 bra 	$L__BB0_331;
	setp.gt.s32 	%p705, %r64, -1;
	mad.lo.s32 	%r204, %r1037, %r63, %r202;
	setp.lt.s32 	%p706, %r204, %r65;
	and.pred  	%p707, %p705, %p706;
	@%p707 bra 	$L__BB0_330;
	add.s32 	%r1049, %r66, %r204;
	shl.b32 	%r1050, %r1049, 5;
	add.s32 	%r1051, %r1050, %r78;
	mul.wide.s32 	%rd156, %r1051, 2;
	add.s64 	%rd157, %rd1, %rd156;
	ld.global.u16 	%rs2059, [%rd157];
	bra.uni 	$L__BB0_331;
$L__BB0_330:
	add.s32 	%r1052, %r204, %r64;
	shl.b32 	%r1053, %r1052, 3;
	add.s32 	%r1054, %r1053, %r1731;
	shl.b32 	%r1055, %r1054, 1;
	mov.u32 	%r1056, shared_mem;
	add.s32 	%r1057, %r1056, %r1055;
	ld.shared.u16 	%rs2059, [%r1057];
$L__BB0_331:
	setp.lt.s32 	%p709, %r1038, 0;
	// begin inline asm
	{mul.f16 %rs1350,%rs1341,%rs1340;
}
	// end inline asm
	// begin inline asm
	{fma.rn.f16 %rs1353,%rs2059,%rs1350,%rs1346;
}
	// end inline asm
	setp.lt.s32 	%p710, %r1037, -1;
	or.pred  	%p711, %p710, %p709;
	setp.ge.s32 	%p712, %r201, %r62;
	or.pred  	%p713, %p711, %p712;
	or.pred  	%p714, %p713, %p692;
	mov.u16 	%rs2060, %rs766;
	@%p714 bra 	$L__BB0_335;
	setp.gt.s32 	%p715, %r64, -1;
	mad.lo.s32 	%r205, %r201, %r63, %r1038;
	setp.lt.s32 	%p716, %r205, %r65;
	and.pred  	%p717, %p715, %p716;
	@%p717 bra 	$L__BB0_334;
	add.s32 	%r1058, %r66, %r205;
	shl.b32 	%r1059, %r1058, 5;
	add.s32 	%r1060, %r1059, %r78;
	mul.wide.s32 	%rd158, %r1060, 2;
	add.s64 	%rd159, %rd1, %rd158;
	ld.global.u16 	%rs2060, [%rd159];
	bra.uni 	$L__BB0_335;
$L__BB0_334:
	add.s32 	%r1061, %r205, %r64;
	shl.b32 	%r1062, %r1061, 3;
	add.s32 	%r1063, %r1062, %r1731;
	shl.b32 	%r1064, %r1063, 1;
	mov.u32 	%r1065, shared_mem;
	add.s32 	%r1066, %r1065, %r1064;
	ld.shared.u16 	%rs2060, [%r1066];
$L__BB0_335:
	// begin inline asm
	{mul.f16 %rs1357,%rs1339,%rs1342;
}
	// end inline asm
	// begin inline asm
	{fma.rn.f16 %rs1360,%rs2060,%rs1357,%rs1353;
}
	// end inline asm
	min.s32 	%r1067, %r1037, %r1038;
	setp.lt.s32 	%p720, %r1067, -1;
	or.pred  	%p721, %p712, %p703;
	or.pred  	%p722, %p721, %p720;
	mov.u16 	%rs2061, %rs766;
	@%p722 bra 	$L__BB0_339;
	setp.gt.s32 	%p723, %r64, -1;
	mad.lo.s32 	%r206, %r201, %r63, %r202;
	setp.lt.s32 	%p724, %r206, %r65;
	and.pred  	%p725, %p723, %p724;
	@%p725 bra 	$L__BB0_338;
	add.s32 	%r1068, %r66, %r206;
	shl.b32 	%r1069, %r1068, 5;
	add.s32 	%r1070, %r1069, %r78;
	mul.wide.s32 	%rd160, %r1070, 2;
	add.s64 	%rd161, %rd1, %rd160;
	ld.global.u16 	%rs2061, [%rd161];
	bra.uni 	$L__BB0_339;
$L__BB0_338:
	add.s32 	%r1071, %r206, %r64;
	shl.b32 	%r1072, %r1071, 3;
	add.s32 	%r1073, %r1072, %r1731;
	shl.b32 	%r1074, %r1073, 1;
	mov.u32 	%r1075, shared_mem;
	add.s32 	%r1076, %r1075, %r1074;
	ld.shared.u16 	%rs2061, [%r1076];
$L__BB0_339:
	// begin inline asm
	{mul.f16 %rs1364,%rs1339,%rs1340;
}
	// end inline asm
	// begin inline asm
	{fma.rn.f16 %rs1367,%rs2061,%rs1364,%rs1360;
}
	// end inline asm
	// begin inline asm
	{fma.rn.f16 %rs1992,%rs213,%rs1367,%rs1992;
}
	// end inline asm
$L__BB0_340:
	ld.global.u16 	%rs1375, [%rd4+64];
	ld.global.u16 	%rs1376, [%rd4+66];
	ld.global.u16 	%rs382, [%rd5+32];
	ld.global.u16 	%rs383, [%rd4+68];
	ld.global.u16 	%rs384, [%rd4+70];
	ld.global.u16 	%rs385, [%rd5+34];
	ld.global.u16 	%rs386, [%rd4+72];
	ld.global.u16 	%rs387, [%rd4+74];
	ld.global.u16 	%rs388, [%rd5+36];
	ld.global.u16 	%rs389, [%rd4+76];
	ld.global.u16 	%rs390, [%rd4+78];
	ld.global.u16 	%rs391, [%rd5+38];
	ld.global.u16 	%rs392, [%rd4+80];
	ld.global.u16 	%rs393, [%rd4+82];
	ld.global.u16 	%rs394, [%rd5+40];
	ld.global.u16 	%rs395, [%rd4+84];
	ld.global.u16 	%rs396, [%rd4+86];
	ld.global.u16 	%rs397, [%rd5+42];
	ld.global.u16 	%rs398, [%rd4+88];
	ld.global.u16 	%rs399, [%rd4+90];
	ld.global.u16 	%rs400, [%rd5+44];
	ld.global.u16 	%rs401, [%rd4+92];
	ld.global.u16 	%rs402, [%rd4+94];
	ld.global.u16 	%rs403, [%rd5+46];
	// begin inline asm
	{  cvt.f32.f16 %f345, %rs1375;}

	// end inline asm
	add.f32 	%f347, %f345, 0f3F800000;
	mul.f32 	%f348, %f347, %f5;
	fma.rn.f32 	%f41, %f348, 0f3F000000, 0fBF000000;
	// begin inline asm
	{  cvt.f32.f16 %f346, %rs1376;}

	// end inline asm
	add.f32 	%f349, %f346, 0f3F800000;
	mul.f32 	%f350, %f349, %f6;
	fma.rn.f32 	%f351, %f350, 0f3F000000, 0fBF000000;
	setp.leu.f32 	%p726, %f41, 0fBF800000;
	setp.leu.f32 	%p727, %f351, 0fBF800000;
	or.pred  	%p728, %p726, %p727;
	setp.geu.f32 	%p729, %f41, %f5;
	or.pred  	%p730, %p729, %p728;
	setp.geu.f32 	%p731, %f351, %f6;
	or.pred  	%p732, %p730, %p731;
	@%p732 bra 	$L__BB0_358;
	cvt.rmi.f32.f32 	%f356, %f41;
	cvt.rzi.s32.f32 	%r1077, %f356;
	cvt.rmi.f32.f32 	%f357, %f351;
	cvt.rzi.s32.f32 	%r1078, %f357;
	add.s32 	%r209, %r1077, 1;
	add.s32 	%r210, %r1078, 1;
	cvt.rn.f32.s32 	%f358, %r1077;
	sub.f32 	%f352, %f41, %f358;
	// begin inline asm
	{  cvt.rn.f16.f32 %rs1377, %f352;}

	// end inline asm
	cvt.rn.f32.s32 	%f359, %r1078;
	sub.f32 	%f353, %f351, %f359;
	// begin inline asm
	{  cvt.rn.f16.f32 %rs1378, %f353;}

	// end inline asm
	sub.f32 	%f360, %f358, %f41;
	add.f32 	%f354, %f360, 0f3F800000;
	// begin inline asm
	{  cvt.rn.f16.f32 %rs1379, %f354;}

	// end inline asm
	sub.f32 	%f361, %f359, %f351;
	add.f32 	%f355, %f361, 0f3F800000;
	// begin inline asm
	{  cvt.rn.f16.f32 %rs1380, %f355;}

	// end inline asm
	or.b32  	%r1079, %r1077, %r1078;
	setp.lt.s32 	%p733, %r1079, 0;
	setp.ge.s32 	%p734, %r1077, %r67;
	setp.ge.s32 	%p735, %r1078, %r68;
	or.pred  	%p736, %p734, %p735;
	or.pred  	%p737, %p736, %p733;
	mov.u16 	%rs2063, %rs766;
	@%p737 bra 	$L__BB0_345;
	setp.gt.s32 	%p738, %r69, -1;
	mad.lo.s32 	%r211, %r1077, %r68, %r1078;
	setp.lt.s32 	%p739, %r211, %r70;
	and.pred  	%p740, %p738, %p739;
	@%p740 bra 	$L__BB0_344;
	add.s32 	%r1080, %r71, %r211;
	shl.b32 	%r1081, %r1080, 5;
	add.s32 	%r1082, %r1081, %r78;
	mul.wide.s32 	%rd162, %r1082, 2;
	add.s64 	%rd163, %rd1, %rd162;
	ld.global.u16 	%rs2063, [%rd163];
	bra.uni 	$L__BB0_345;
$L__BB0_344:
	add.s32 	%r1083, %r211, %r69;
	shl.b32 	%r1084, %r1083, 3;
	add.s32 	%r1085, %r1084, %r1731;
	shl.b32 	%r1086, %r1085, 1;
	mov.u32 	%r1087, shared_mem;
	add.s32 	%r1088, %r1087, %r1086;
	ld.shared.u16 	%rs2063, [%r1088];
$L__BB0_345:
	setp.lt.s32 	%p742, %r1077, 0;
	// begin inline asm
	{mul.f16 %rs1381,%rs1379,%rs1380;
}
	// end inline asm
	// begin inline asm
	{fma.rn.f16 %rs1384,%rs2063,%rs1381,%rs766;
}
	// end inline asm
	setp.lt.s32 	%p743, %r1078, -1;
	or.pred  	%p744, %p742, %p743;
	or.pred  	%p745, %p744, %p734;
	setp.ge.s32 	%p746, %r210, %r68;
	or.pred  	%p747, %p745, %p746;
	mov.u16 	%rs2064, %rs766;
	@%p747 bra 	$L__BB0_349;
	setp.gt.s32 	%p748, %r69, -1;
	mad.lo.s32 	%r212, %r1077, %r68, %r210;
	setp.lt.s32 	%p749, %r212, %r70;
	and.pred  	%p750, %p748, %p749;
	@%p750 bra 	$L__BB0_348;
	add.s32 	%r1089, %r71, %r212;
	shl.b32 	%r1090, %r1089, 5;
	add.s32 	%r1091, %r1090, %r78;
	mul.wide.s32 	%rd164, %r1091, 2;
	add.s64 	%rd165, %rd1, %rd164;
	ld.global.u16 	%rs2064, [%rd165];
	bra.uni 	$L__BB0_349;
$L__BB0_348:
	add.s32 	%r1092, %r212, %r69;
	shl.b32 	%r1093, %r1092, 3;
	add.s32 	%r1094, %r1093, %r1731;
	shl.b32 	%r1095, %r1094, 1;
	mov.u32 	%r1096, shared_mem;
	add.s32 	%r1097, %r1096, %r1095;
	ld.shared.u16 	%rs2064, [%r1097];
$L__BB0_349:
	setp.lt.s32 	%p752, %r1078, 0;
	// begin inline asm
	{mul.f16 %rs1388,%rs1379,%rs1378;
}
	// end inline asm
	// begin inline asm
	{fma.rn.f16 %rs1391,%rs2064,%rs1388,%rs1384;
}
	// end inline asm
	setp.lt.s32 	%p753, %r1077, -1;
	or.pred  	%p754, %p753, %p752;
	setp.ge.s32 	%p755, %r209, %r67;
	or.pred  	%p756, %p754, %p755;
	or.pred  	%p757, %p756, %p735;
	mov.u16 	%rs2065, %rs766;
	@%p757 bra 	$L__BB0_353;
	setp.gt.s32 	%p758, %r69, -1;
	mad.lo.s32 	%r213, %r209, %r68, %r1078;
	setp.lt.s32 	%p759, %r213, %r70;
	and.pred  	%p760, %p758, %p759;
	@%p760 bra 	$L__BB0_352;
	add.s32 	%r1098, %r71, %r213;
	shl.b32 	%r1099, %r1098, 5;
	add.s32 	%r1100, %r1099, %r78;
	mul.wide.s32 	%rd166, %r1100, 2;
	add.s64 	%rd167, %rd1, %rd166;
	ld.global.u16 	%rs2065, [%rd167];
	bra.uni 	$L__BB0_353;
$L__BB0_352:
	add.s32 	%r1101, %r213, %r69;
	shl.b32 	%r1102, %r1101, 3;
	add.s32 	%r1103, %r1102, %r1731;
	shl.b32 	%r1104, %r1103, 1;
	mov.u32 	%r1105, shared_mem;
	add.s32 	%r1106, %r1105, %r1104;
	ld.shared.u16 	%rs2065, [%r1106];
$L__BB0_353:
	// begin inline asm
	{mul.f16 %rs1395,%rs1377,%rs1380;
}
	// end inline asm
	// begin inline asm
	{fma.rn.f16 %rs1398,%rs2065,%rs1395,%rs1391;
}
	// end inline asm
	min.s32 	%r1107, %r1077, %r1078;
	setp.lt.s32 	%p763, %r1107, -1;
	or.pred  	%p764, %p755, %p746;
	or.pred  	%p765, %p764, %p763;
	mov.u16 	%rs2066, %rs766;
	@%p765 bra 	$L__BB0_357;
	setp.gt.s32 	%p766, %r69, -1;
	mad.lo.s32 	%r214, %r209, %r68, %r210;
	setp.lt.s32 	%p767, %r214, %r70;
	and.pred  	%p768, %p766, %p767;
	@%p768 bra 	$L__BB0_356;
	add.s32 	%r1108, %r71, %r214;
	shl.b32 	%r1109, %r1108, 5;
	add.s32 	%r1110, %r1109, %r78;
	mul.wide.s32 	%rd168, %r1110, 2;
	add.s64 	%rd169, %rd1, %rd168;
	ld.global.u16 	%rs2066, [%rd169];
	bra.uni 	$L__BB0_357;
$L__BB0_356:
	add.s32 	%r1111, %r214, %r69;
	shl.b32 	%r1112, %r1111, 3;
	add.s32 	%r1113, %r1112, %r1731;
	shl.b32 	%r1114, %r1113, 1;
	mov.u32 	%r1115, shared_mem;
	add.s32 	%r1116, %r1115, %r1114;
	ld.shared.u16 	%rs2066, [%r1116];
$L__BB0_357:
	// begin inline asm
	{mul.f16 %rs1402,%rs1377,%rs1378;
}
	// end inline asm
	// begin inline asm
	{fma.rn.f16 %rs1405,%rs2066,%rs1402,%rs1398;
}
	// end inline asm
	// begin inline asm
	{fma.rn.f16 %rs1992,%rs382,%rs1405,%rs1992;
}
	// end inline asm
$L__BB0_358:
	// begin inline asm
	{  cvt.f32.f16 %f362, %rs383;}

	// end inline asm
	add.f32 	%f364, %f362, 0f3F800000;
	mul.f32 	%f365, %f364, %f5;
	fma.rn.f32 	%f43, %f365, 0f3F000000, 0fBF000000;
	// begin inline asm
	{  cvt.f32.f16 %f363, %rs384;}

	// end inline asm
	add.f32 	%f366, %f363, 0f3F800000;
	mul.f32 	%f367, %f366, %f6;
	fma.rn.f32 	%f368, %f367, 0f3F000000, 0fBF000000;
	setp.leu.f32 	%p769, %f43, 0fBF800000;
	setp.leu.f32 	%p770, %f368, 0fBF800000;
	or.pred  	%p771, %p769, %p770;
	setp.geu.f32 	%p772, %f43, %f5;
	or.pred  	%p773, %p772, %p771;
	setp.geu.f32 	%p774, %f368, %f6;
	or.pred  	%p775, %p773, %p774;
	@%p775 bra 	$L__BB0_376;
	cvt.rmi.f32.f32 	%f373, %f43;
	cvt.rzi.s32.f32 	%r1117, %f373;
	cvt.rmi.f32.f32 	%f374, %f368;
	cvt.rzi.s32.f32 	%r1118, %f374;
	add.s32 	%r217, %r1117, 1;
	add.s32 	%r218, %r1118, 1;
	cvt.rn.f32.s32 	%f375, %r1117;
	sub.f32 	%f369, %f43, %f375;
	// begin inline asm
	{  cvt.rn.f16.f32 %rs1415, %f369;}

	// end inline asm
	cvt.rn.f32.s32 	%f376, %r1118;
	sub.f32 	%f370, %f368, %f376;
	// begin inline asm
	{  cvt.rn.f16.f32 %rs1416, %f370;}

	// end inline asm
	sub.f32 	%f377, %f375, %f43;
	add.f32 	%f371, %f377, 0f3F800000;
	// begin inline asm
	{  cvt.rn.f16.f32 %rs1417, %f371;}

	// end inline asm
	sub.f32 	%f378, %f376, %f368;
	add.f32 	%f372, %f378, 0f3F800000;
	// begin inline asm
	{  cvt.rn.f16.f32 %rs1418, %f372;}

	// end inline asm
	or.b32  	%r1119, %r1117, %r1118;
	setp.lt.s32 	%p776, %r1119, 0;
	setp.ge.s32 	%p777, %r1117, %r67;
	setp.ge.s32 	%p778, %r1118, %r68;
	or.pred  	%p779, %p777, %p778;
	or.pred  	%p780, %p779, %p776;
	mov.u16 	%rs2068, %rs766;
	@%p780 bra 	$L__BB0_363;
	setp.gt.s32 	%p781, %r69, -1;
	mad.lo.s32 	%r219, %r1117, %r68, %r1118;
	setp.lt.s32 	%p782, %r219, %r70;
	and.pred  	%p783, %p781, %p782;
	@%p783 bra 	$L__BB0_362;
	add.s32 	%r1120, %r71, %r219;
	shl.b32 	%r1121, %r1120, 5;
	add.s32 	%r1122, %r1121, %r78;
	mul.wide.s32 	%rd170, %r1122, 2;
	add.s64 	%rd171, %rd1, %rd170;
	ld.global.u16 	%rs2068, [%rd171];
	bra.uni 	$L__BB0_363;
$L__BB0_362:
	add.s32 	%r1123, %r219, %r69;
	shl.b32 	%r1124, %r1123, 3;
	add.s32 	%r1125, %r1124, %r1731;
	shl.b32 	%r1126, %r1125, 1;
	mov.u32 	%r1127, shared_mem;
	add.s32 	%r1128, %r1127, %r1126;
	ld.shared.u16 	%rs2068, [%r1128];
$L__BB0_363:
	setp.lt.s32 	%p785, %r1117, 0;
	// begin inline asm
	{mul.f16 %rs1419,%rs1417,%rs1418;
}
	// end inline asm
	// begin inline asm
	{fma.rn.f16 %rs1422,%rs2068,%rs1419,%rs766;
}
	// end inline asm
	setp.lt.s32 	%p786, %r1118, -1;
	or.pred  	%p787, %p785, %p786;
	or.pred  	%p788, %p787, %p777;
	setp.ge.s32 	%p789, %r218, %r68;
	or.pred  	%p790, %p788, %p789;
	mov.u16 	%rs2069, %rs766;
	@%p790 bra 	$L__BB0_367;
	setp.gt.s32 	%p791, %r69, -1;
	mad.lo.s32 	%r220, %r1117, %r68, %r218;
	setp.lt.s32 	%p792, %r220, %r70;
	and.pred  	%p793, %p791, %p792;
	@%p793 bra 	$L__BB0_366;
	add.s32 	%r1129, %r71, %r220;
	shl.b32 	%r1130, %r1129, 5;
	add.s32 	%r1131, %r1130, %r78;
	mul.wide.s32 	%rd172, %r1131, 2;
	add.s64 	%rd173, %rd1, %rd172;
	ld.global.u16 	%rs2069, [%rd173];
	bra.uni 	$L__BB0_367;
$L__BB0_366:
	add.s32 	%r1132, %r220, %r69;
	shl.b32 	%r1133, %r1132, 3;
	add.s32 	%r1134, %r1133, %r1731;
	shl.b32 	%r1135, %r1134, 1;
	mov.u32 	%r1136, shared_mem;
	add.s32 	%r1137, %r1136, %r1135;
	ld.shared.u16 	%rs2069, [%r1137];
$L__BB0_367:
	setp.lt.s32 	%p795, %r1118, 0;
	// begin inline asm
	{mul.f16 %rs1426,%rs1417,%rs1416;
}
	// end inline asm
	// begin inline asm
	{fma.rn.f16 %rs1429,%rs2069,%rs1426,%rs1422;
}
	// end inline asm
	setp.lt.s32 	%p796, %r1117, -1;
	or.pred  	%p797, %p796, %p795;
	setp.ge.s32 	%p798, %r217, %r67;
	or.pred  	%p799, %p797, %p798;
	or.pred  	%p800, %p799, %p778;
	mov.u16 	%rs2070, %rs766;
	@%p800 bra 	$L__BB0_371;
	setp.gt.s32 	%p801, %r69, -1;
	mad.lo.s32 	%r221, %r217, %r68, %r1118;
	setp.lt.s32 	%p802, %r221, %r70;
	and.pred  	%p803, %p801, %p802;
	@%p803 bra 	$L__BB0_370;
	add.s32 	%r1138, %r71, %r221;
	shl.b32 	%r1139, %r1138, 5;
	add.s32 	%r1140, %r1139, %r78;
	mul.wide.s32 	%rd174, %r1140, 2;
	add.s64 	%rd175, %rd1, %rd174;
	ld.global.u16 	%rs2070, [%rd175];
	bra.uni 	$L__BB0_371;
$L__BB0_370:
	add.s32 	%r1141, %r221, %r69;
	shl.b32 	%r1142, %r1141, 3;
	add.s32 	%r1143, %r1142, %r1731;
	shl.b32 	%r1144, %r1143, 1;
	mov.u32 	%r1145, shared_mem;
	add.s32 	%r1146, %r1145, %r1144;
	ld.shared.u16 	%rs2070, [%r1146];
$L__BB0_371:
	// begin inline asm
	{mul.f16 %rs1433,%rs1415,%rs1418;
}
	// end inline asm
	// begin inline asm
	{fma.rn.f16 %rs1436,%rs2070,%rs1433,%rs1429;
}
	// end inline asm
	min.s32 	%r1147, %r1117, %r1118;
	setp.lt.s32 	%p806, %r1147, -1;
	or.pred  	%p807, %p798, %p789;
	or.pred  	%p808, %p807, %p806;
	mov.u16 	%rs2071, %rs766;
	@%p808 bra 	$L__BB0_375;
	setp.gt.s32 	%p809, %r69, -1;
	mad.lo.s32 	%r222, %r217, %r68, %r218;
	setp.lt.s32 	%p810, %r222, %r70;
	and.pred  	%p811, %p809, %p810;
	@%p811 bra 	$L__BB0_374;
	add.s32 	%r1148, %r71, %r222;
	shl.b32 	%r1149, %r1148, 5;
	add.s32 	%r1150, %r1149, %r78;
	mul.wide.s32 	%rd176, %r1150, 2;
	add.s64 	%rd177, %rd1, %rd176;
	ld.global.u16 	%rs2071, [%rd177];
	bra.uni 	$L__BB0_375;
$L__BB0_374:
	add.s32 	%r1151, %r222, %r69;
	shl.b32 	%r1152, %r1151, 3;
	add.s32 	%r1153, %r1152, %r1731;
	shl.b32 	%r1154, %r1153, 1;
	mov.u32 	%r1155, shared_mem;
	add.s32 	%r1156, %r1155, %r1154;
	ld.shared.u16 	%rs2071, [%r1156];
$L__BB0_375:
	// begin inline asm
	{mul.f16 %rs1440,%rs1415,%rs1416;
}
	// end inline asm
	// begin inline asm
	{fma.rn.f16 %rs1443,%rs2071,%rs1440,%rs1436;
}
	// end inline asm
	// begin inline asm
	{fma.rn.f16 %rs1992,%rs385,%rs1443,%rs1992;
}
	// end inline asm
$L__BB0_376:
	// begin inline asm
	{  cvt.f32.f16 %f379, %rs386;}

	// end inline asm
	add.f32 	%f381, %f379, 0f3F800000;
	mul.f32 	%f382, %f381, %f5;
	fma.rn.f32 	%f45, %f382, 0f3F000000, 0fBF000000;
	// begin inline asm
	{  cvt.f32.f16 %f380, %rs387;}

	// end inline asm
	add.f32 	%f383, %f380, 0f3F800000;
	mul.f32 	%f384, %f383, %f6;
	fma.rn.f32 	%f385, %f384, 0f3F000000, 0fBF000000;
	setp.leu.f32 	%p812, %f45, 0fBF800000;
	setp.leu.f32 	%p813, %f385, 0fBF800000;
	or.pred  	%p814, %p812, %p813;
	setp.geu.f32 	%p815, %f45, %f5;
	or.pred  	%p816, %p815, %p814;
	setp.geu.f32 	%p817, %f385, %f6;
	or.pred  	%p818, %p816, %p817;
	@%p818 bra 	$L__BB0_394;
	cvt.rmi.f32.f32 	%f390, %f45;
	cvt.rzi.s32.f32 	%r1157, %f390;
	cvt.rmi.f32.f32 	%f391, %f385;
	cvt.rzi.s32.f32 	%r1158, %f391;
	add.s32 	%r225, %r1157, 1;
	add.s32 	%r226, %r1158, 1;
	cvt.rn.f32.s32 	%f392, %r1157;
	sub.f32 	%f386, %f45, %f392;
	// begin inline asm
	{  cvt.rn.f16.f32 %rs1453, %f386;}

	// end inline asm
	cvt.rn.f32.s32 	%f393, %r1158;
	sub.f32 	%f387, %f385, %f393;
	// begin inline asm
	{  cvt.rn.f16.f32 %rs1454, %f387;}

	// end inline asm
	sub.f32 	%f394, %f392, %f45;
	add.f32 	%f388, %f394, 0f3F800000;
	// begin inline asm
	{  cvt.rn.f16.f32 %rs1455, %f388;}

	// end inline asm
	sub.f32 	%f395, %f393, %f385;
	add.f32 	%f389, %f395, 0f3F800000;
	// begin inline asm
	{  cvt.rn.f16.f32 %rs1456, %f389;}

	// end inline asm
	or.b32  	%r1159, %r1157, %r1158;
	setp.lt.s32 	%p819, %r1159, 0;
	setp.ge.s32 	%p820, %r1157, %r67;
	setp.ge.s32 	%p821, %r1158, %r68;
	or.pred  	%p822, %p820, %p821;
	or.pred  	%p823, %p822, %p819;
	mov.u16 	%rs2073, %rs766;
	@%p823 bra 	$L__BB0_381;
	setp.gt.s32 	%p824, %r69, -1;
	mad.lo.s32 	%r227, %r1157, %r68, %r1158;
	setp.lt.s32 	%p825, %r227, %r70;
	and.pred  	%p826, %p824, %p825;
	@%p826 bra 	$L__BB0_380;
	add.s32 	%r1160, %r71, %r227;
	shl.b32 	%r1161, %r1160, 5;
	add.s32 	%r1162, %r1161, %r78;
	mul.wide.s32 	%rd178, %r1162, 2;
	add.s64 	%rd179, %rd1, %rd178;
	ld.global.u16 	%rs2073, [%rd179];
	bra.uni 	$L__BB0_381;
$L__BB0_380:
	add.s32 	%r1163, %r227, %r69;
	shl.b32 	%r1164, %r1163, 3;
	add.s32 	%r1165, %r1164, %r1731;
	shl.b32 	%r1166, %r1165, 1;
	mov.u32 	%r1167, shared_mem;
	add.s32 	%r1168, %r1167, %r1166;
	ld.shared.u16 	%rs2073, [%r1168];
$L__BB0_381:
	setp.lt.s32 	%p828, %r1157, 0;
	// begin inline asm
	{mul.f16 %rs1457,%rs1455,%rs1456;
}
	// end inline asm
	// begin inline asm
	{fma.rn.f16 %rs1460,%rs2073,%rs1457,%rs766;
}
	// end inline asm
	setp.lt.s32 	%p829, %r1158, -1;
	or.pred  	%p830, %p828, %p829;
	or.pred  	%p831, %p830, %p820;
	setp.ge.s32 	%p832, %r226, %r68;
	or.pred  	%p833, %p831, %p832;
	mov.u16 	%rs2074, %rs766;
	@%p833 bra 	$L__BB0_385;
	setp.gt.s32 	%p834, %r69, -1;
	mad.lo.s32 	%r228, %r1157, %r68, %r226;
	setp.lt.s32 	%p835, %r228, %r70;
	and.pred  	%p836, %p834, %p835;
	@%p836 bra 	$L__BB0_384;
	add.s32 	%r1169, %r71, %r228;
	shl.b32 	%r1170, %r1169, 5;
	add.s32 	%r1171, %r1170, %r78;
	mul.wide.s32 	%rd180, %r1171, 2;
	add.s64 	%rd181, %rd1, %rd180;
	ld.global.u16 	%rs2074, [%rd181];
	bra.uni 	$L__BB0_385;
$L__BB0_384:
	add.s32 	%r1172, %r228, %r69;
	shl.b32 	%r1173, %r1172, 3;
	add.s32 	%r1174, %r1173, %r1731;
	shl.b32 	%r1175, %r1174, 1;
	mov.u32 	%r1176, shared_mem;
	add.s32 	%r1177, %r1176, %r1175;
	ld.shared.u16 	%rs2074, [%r1177];
$L__BB0_385:
	setp.lt.s32 	%p838, %r1158, 0;
	// begin inline asm
	{mul.f16 %rs1464,%rs1455,%rs1454;
}
	// end inline asm
	// begin inline asm
	{fma.rn.f16 %rs1467,%rs2074,%rs1464,%rs1460;
}
	// end inline asm
	setp.lt.s32 	%p839, %r1157, -1;
	or.pred  	%p840, %p839, %p838;
	setp.ge.s32 	%p841, %r225, %r67;
	or.pred  	%p842, %p840, %p841;
	or.pred  	%p843, %p842, %p821;
	mov.u16 	%rs2075, %rs766;
	@%p843 bra 	$L__BB0_389;
	setp.gt.s32 	%p844, %r69, -1;
	mad.lo.s32 	%r229, %r225, %r68, %r1158;
	setp.lt.s32 	%p845, %r229, %r70;
	and.pred  	%p846, %p844, %p845;
	@%p846 bra 	$L__BB0_388;
	add.s32 	%r1178, %r71, %r229;
	shl.b32 	%r1179, %r1178, 5;
	add.s32 	%r1180, %r1179, %r78;
	mul.wide.s32 	%rd182, %r1180, 2;
	add.s64 	%rd183, %rd1, %rd182;
	ld.global.u16 	%rs2075, [%rd183];
	bra.uni 	$L__BB0_389;
$L__BB0_388:
	add.s32 	%r1181, %r229, %r69;
	shl.b32 	%r1182, %r1181, 3;
	add.s32 	%r1183, %r1182, %r1731;
	shl.b32 	%r1184, %r1183, 1;
	mov.u32 	%r1185, shared_mem;
	add.s32 	%r1186, %r1185, %r1184;
	ld.shared.u16 	%rs2075, [%r1186];
$L__BB0_389:
	// begin inline asm
	{mul.f16 %rs1471,%rs1453,%rs1456;
}
	// end inline asm
	// begin inline asm
	{fma.rn.f16 %rs1474,%rs2075,%rs1471,%rs1467;
}
	// end inline asm
	min.s32 	%r1187, %r1157, %r1158;
	setp.lt.s32 	%p849, %r1187, -1;
	or.pred  	%p850, %p841, %p832;
	or.pred  	%p851, %p850, %p849;
	mov.u16 	%rs2076, %rs766;
	@%p851 bra 	$L__BB0_393;
	setp.gt.s32 	%p852, %r69, -1;
	mad.lo.s32 	%r230, %r225, %r68, %r226;
	setp.lt.s32 	%p853, %r230, %r70;
	and.pred  	%p854, %p852, %p853;
	@%p854 bra 	$L__BB0_392;
	add.s32 	%r1188, %r71, %r230;
	shl.b32 	%r1189, %r1188, 5;
	add.s32 	%r1190, %r1189, %r78;
	mul.wide.s32 	%rd184, %r1190, 2;
	add.s64 	%rd185, %rd1, %rd184;
	ld.global.u16 	%rs2076, [%rd185];
	bra.uni 	$L__BB0_393;
$L__BB0_392:
	add.s32 	%r1191, %r230, %r69;
	shl.b32 	%r1192, %r1191, 3;
	add.s32 	%r1193, %r1192, %r1731;
	shl.b32 	%r1194, %r1193, 1;
	mov.u32 	%r1195, shared_mem;
	add.s32 	%r1196, %r1195, %r1194;
	ld.shared.u16 	%rs2076, [%r1196];
$L__BB0_393:
	// begin inline asm
	{mul.f16 %rs1478,%rs1453,%rs1454;
}
	// end inline asm
	// begin inline asm
	{fma.rn.f16 %rs1481,%rs2076,%rs1478,%rs1474;
}
	// end inline asm
	// begin inline asm
	{fma.rn.f16 %rs1992,%rs388,%rs1481,%rs1992;
}
	// end inline asm
$L__BB0_394:
	// begin inline asm
	{  cvt.f32.f16 %f396, %rs389;}

	// end inline asm
	add.f32 	%f398, %f396, 0f3F800000;
	mul.f32 	%f399, %f398, %f5;
	fma.rn.f32 	%f47, %f399, 0f3F000000, 0fBF000000;
	// begin inline asm
	{  cvt.f32.f16 %f397, %rs390;}

	// end inline asm
	add.f32 	%f400, %f397, 0f3F800000;
	mul.f32 	%f401, %f400, %f6;
	fma.rn.f32 	%f402, %f401, 0f3F000000, 0fBF000000;
	setp.leu.f32 	%p855, %f47, 0fBF800000;
	setp.leu.f32 	%p856, %f402, 0fBF800000;
	or.pred  	%p857, %p855, %p856;
	setp.geu.f32 	%p858, %f47, %f5;
	or.pred  	%p859, %p858, %p857;
	setp.geu.f32 	%p860, %f402, %f6;
	or.pred  	%p861, %p859, %p860;
	@%p861 bra 	$L__BB0_412;
	cvt.rmi.f32.f32 	%f407, %f47;
	cvt.rzi.s32.f32 	%r1197, %f407;
	cvt.rmi.f32.f32 	%f408, %f402;
	cvt.rzi.s32.f32 	%r1198, %f408;
	add.s32 	%r233, %r1197, 1;
	add.s32 	%r234, %r1198, 1;
	cvt.rn.f32.s32 	%f409, %r1197;
	sub.f32 	%f403, %f47, %f409;
	// begin inline asm
	{  cvt.rn.f16.f32 %rs1491, %f403;}

	// end inline asm
	cvt.rn.f32.s32 	%f410, %r1198;
	sub.f32 	%f404, %f402, %f410;
	// begin inline asm
	{  cvt.rn.f16.f32 %rs1492, %f404;}

	// end inline asm
	sub.f32 	%f411, %f409, %f47;
	add.f32 	%f405, %f411, 0f3F800000;
	// begin inline asm
	{  cvt.rn.f16.f32 %rs1493, %f405;}

	// end inline asm
	sub.f32 	%f412, %f410, %f402;
	add.f32 	%f406, %f412, 0f3F800000;
	// begin inline asm
	{  cvt.rn.f16.f32 %rs1494, %f406;}

	// end inline asm
	or.b32  	%r1199, %r1197, %r1198;
	setp.lt.s32 	%p862, %r1199, 0;
	setp.ge.s32 	%p863, %r1197, %r67;
	setp.ge.s32 	%p864, %r1198, %r68;
	or.pred  	%p865, %p863, %p864;
	or.pred  	%p866, %p865, %p862;
	mov.u16 	%rs2078, %rs766;
	@%p866 bra 	$L__BB0_399;
	setp.gt.s32 	%p867, %r69, -1;
	mad.lo.s32 	%r235, %r1197, %r68, %r1198;
	setp.lt.s32 	%p868, %r235, %r70;
	and.pred  	%p869, %p867, %p868;
	@%p869 bra 	$L__BB0_398;
	add.s32 	%r1200, %r71, %r235;
	shl.b32 	%r1201, %r1200, 5;
	add.s32 	%r1202, %r1201, %r78;
	mul.wide.s32 	%rd186, %r1202, 2;
	add.s64 	%rd187, %rd1, %rd186;
	ld.global.u16 	%rs2078, [%rd187];
	bra.uni 	$L__BB0_399;
$L__BB0_398:
	add.s32 	%r1203, %r235, %r69;
	shl.b32 	%r1204, %r1203, 3;
	add.s32 	%r1205, %r1204, %r1731;
	shl.b32 	%r1206, %r1205, 1;
	mov.u32 	%r1207, shared_mem;
	add.s32 	%r1208, %r1207, %r1206;
	ld.shared.u16 	%rs2078, [%r1208];
$L__BB0_399:
	setp.lt.s32 	%p871, %r1197, 0;
	// begin inline asm
	{mul.f16 %rs1495,%rs1493,%rs1494;
}
	// end inline asm
	// begin inline asm
	{fma.rn.f16 %rs1498,%rs2078,%rs1495,%rs766;
}
	// end inline asm
	setp.lt.s32 	%p872, %r1198, -1;
	or.pred  	%p873, %p871, %p872;
	or.pred  	%p874, %p873, %p863;
	setp.ge.s32 	%p875, %r234, %r68;
	or.pred  	%p876, %p874, %p875;
	mov.u16 	%rs2079, %rs766;
	@%p876 bra 	$L__BB0_403;
	setp.gt.s32 	%p877, %r69, -1;
	mad.lo.s32 	%r236, %r1197, %r68, %r234;
	setp.lt.s32 	%p878, %r236, %r70;
	and.pred  	%p879, %p877, %p878;
	@%p879 bra 	$L__BB0_402;
	add.s32 	%r1209, %r71, %r236;
	shl.b32 	%r1210, %r1209, 5;
	add.s32 	%r1211, %r1210, %r78;
	mul.wide.s32 	%rd188, %r1211, 2;
	add.s64 	%rd189, %rd1, %rd188;
	ld.global.u16 	%rs2079, [%rd189];
	bra.uni 	$L__BB0_403;
$L__BB0_402:
	add.s32 	%r1212, %r236, %r69;
	shl.b32 	%r1213, %r1212, 3;
	add.s32 	%r1214, %r1213, %r1731;
	shl.b32 	%r1215, %r1214, 1;
	mov.u32 	%r1216, shared_mem;
	add.s32 	%r1217, %r1216, %r1215;
	ld.shared.u16 	%rs2079, [%r1217];
$L__BB0_403:
	setp.lt.s32 	%p881, %r1198, 0;
	// begin inline asm
	{mul.f16 %rs1502,%rs1493,%rs1492;
}
	// end inline asm
	// begin inline asm
	{fma.rn.f16 %rs1505,%rs2079,%rs1502,%rs1498;
}
	// end inline asm
	setp.lt.s32 	%p882, %r1197, -1;
	or.pred  	%p883, %p882, %p881;
	setp.ge.s32 	%p884, %r233, %r67;
	or.pred  	%p885, %p883, %p884;
	or.pred  	%p886, %p885, %p864;
	mov.u16 	%rs2080, %rs766;
	@%p886 bra 	$L__BB0_407;
	setp.gt.s32 	%p887, %r69, -1;
	mad.lo.s32 	%r237, %r233, %r68, %r1198;
	setp.lt.s32 	%p888, %r237, %r70;
	and.pred  	%p889, %p887, %p888;
	@%p889 bra 	$L__BB0_406;
	add.s32 	%r1218, %r71, %r237;
	shl.b32 	%r1219, %r1218, 5;
	add.s32 	%r1220, %r1219, %r78;
	mul.wide.s32 	%rd190, %r1220, 2;
	add.s64 	%rd191, %rd1, %rd190;
	ld.global.u16 	%rs2080, [%rd191];
	bra.uni 	$L__BB0_407;
$L__BB0_406:
	add.s32 	%r1221, %r237, %r69;
	shl.b32 	%r1222, %r1221, 3;
	add.s32 	%r1223, %r1222, %r1731;
	shl.b32 	%r1224, %r1223, 1;
	mov.u32 	%r1225, shared_mem;
	add.s32 	%r1226, %r1225, %r1224;
	ld.shared.u16 	%rs2080, [%r1226];
$L__BB0_407:
	// begin inline asm
	{mul.f16 %rs1509,%rs1491,%rs1494;
}
	// end inline asm
	// begin inline asm
	{fma.rn.f16 %rs1512,%rs2080,%rs1509,%rs1505;
}
	// end inline asm
	min.s32 	%r1227, %r1197, %r1198;
	setp.lt.s32 	%p892, %r1227, -1;
	or.pred  	%p893, %p884, %p875;
	or.pred  	%p894, %p893, %p892;
	mov.u16 	%rs2081, %rs766;
	@%p894 bra 	$L__BB0_411;
	setp.gt.s32 	%p895, %r69, -1;
	mad.lo.s32 	%r238, %r233, %r68, %r234;
	setp.lt.s32 	%p896, %r238, %r70;
	and.pred  	%p897, %p895, %p896;
	@%p897 bra 	$L__BB0_410;
	add.s32 	%r1228, %r71, %r238;
	shl.b32 	%r1229, %r1228, 5;
	add.s32 	%r1230, %r1229, %r78;
	mul.wide.s32 	%rd192, %r1230, 2;
	add.s64 	%rd193, %rd1, %rd192;
	ld.global.u16 	%rs2081, [%rd193];
	bra.uni 	$L__BB0_411;
$L__BB0_410:
	add.s32 	%r1231, %r238, %r69;
	shl.b32 	%r1232, %r1231, 3;
	add.s32 	%r1233, %r1232, %r1731;
	shl.b32 	%r1234, %r1233, 1;
	mov.u32 	%r1235, shared_mem;
	add.s32 	%r1236, %r1235, %r1234;
	ld.shared.u16 	%rs2081, [%r1236];
$L__BB0_411:
	// begin inline asm
	{mul.f16 %rs1516,%rs1491,%rs1492;
}
	// end inline asm
	// begin inline asm
	{fma.rn.f16 %rs1519,%rs2081,%rs1516,%rs1512;
}
	// end inline asm
	// begin inline asm
	{fma.rn.f16 %rs1992,%rs391,%rs1519,%rs1992;
}
	// end inline asm
$L__BB0_412:
	// begin inline asm
	{  cvt.f32.f16 %f413, %rs392;}

	// end inline asm
	add.f32 	%f415, %f413, 0f3F800000;
	mul.f32 	%f416, %f415, %f5;
	fma.rn.f32 	%f49, %f416, 0f3F000000, 0fBF000000;
	// begin inline asm
	{  cvt.f32.f16 %f414, %rs393;}

	// end inline asm
	add.f32 	%f417, %f414, 0f3F800000;
	mul.f32 	%f418, %f417, %f6;
	fma.rn.f32 	%f419, %f418, 0f3F000000, 0fBF000000;
	setp.leu.f32 	%p898, %f49, 0fBF800000;
	setp.leu.f32 	%p899, %f419, 0fBF800000;
	or.pred  	%p900, %p898, %p899;
	setp.geu.f32 	%p901, %f49, %f5;
	or.pred  	%p902, %p901, %p900;
	setp.geu.f32 	%p903, %f419, %f6;
	or.pred  	%p904, %p902, %p903;
	@%p904 bra 	$L__BB0_430;
	cvt.rmi.f32.f32 	%f424, %f49;
	cvt.rzi.s32.f32 	%r1237, %f424;
	cvt.rmi.f32.f32 	%f425, %f419;
	cvt.rzi.s32.f32 	%r1238, %f425;
	add.s32 	%r241, %r1237, 1;
	add.s32 	%r242, %r1238, 1;
	cvt.rn.f32.s32 	%f426, %r1237;
	sub.f32 	%f420, %f49, %f426;
	// begin inline asm
	{  cvt.rn.f16.f32 %rs1529, %f420;}

	// end inline asm
	cvt.rn.f32.s32 	%f427, %r1238;
	sub.f32 	%f421, %f419, %f427;
	// begin inline asm
	{  cvt.rn.f16.f32 %rs1530, %f421;}

	// end inline asm
	sub.f32 	%f428, %f426, %f49;
	add.f32 	%f422, %f428, 0f3F800000;
	// begin inline asm
	{  cvt.rn.f16.f32 %rs1531, %f422;}

	// end inline asm
	sub.f32 	%f429, %f427, %f419;
	add.f32 	%f423, %f429, 0f3F800000;
	// begin inline asm
	{  cvt.rn.f16.f32 %rs1532, %f423;}

	// end inline asm
	or.b32  	%r1239, %r1237, %r1238;
	setp.lt.s32 	%p905, %r1239, 0;
	setp.ge.s32 	%p906, %r1237, %r67;
	setp.ge.s32 	%p907, %r1238, %r68;
	or.pred  	%p908, %p906, %p907;
	or.pred  	%p909, %p908, %p905;
	mov.u16 	%rs2083, %rs766;
	@%p909 bra 	$L__BB0_417;
	setp.gt.s32 	%p910, %r69, -1;
	mad.lo.s32 	%r243, %r1237, %r68, %r1238;
	setp.lt.s32 	%p911, %r243, %r70;
	and.pred  	%p912, %p910, %p911;
	@%p912 bra 	$L__BB0_416;
	add.s32 	%r1240, %r71, %r243;
	shl.b32 	%r1241, %r1240, 5;
	add.s32 	%r1242, %r1241, %r78;
	mul.wide.s32 	%rd194, %r1242, 2;
	add.s64 	%rd195, %rd1, %rd194;
	ld.global.u16 	%rs2083, [%rd195];
	bra.uni 	$L__BB0_417;
$L__BB0_416:
	add.s32 	%r1243, %r243, %r69;
	shl.b32 	%r1244, %r1243, 3;
	add.s32 	%r1245, %r1244, %r1731;
	shl.b32 	%r1246, %r1245, 1;
	mov.u32 	%r1247, shared_mem;
	add.s32 	%r1248, %r1247, %r1246;
	ld.shared.u16 	%rs2083, [%r1248];
$L__BB0_417:
	setp.lt.s32 	%p914, %r1237, 0;
	// begin inline asm
	{mul.f16 %rs1533,%rs1531,%rs1532;
}
	// end inline asm
	// begin inline asm
	{fma.rn.f16 %rs1536,%rs2083,%rs1533,%rs766;
}
	// end inline asm
	setp.lt.s32 	%p915, %r1238, -1;
	or.pred  	%p916, %p914, %p915;
	or.pred  	%p917, %p916, %p906;
	setp.ge.s32 	%p918, %r242, %r68;
	or.pred  	%p919, %p917, %p918;
	mov.u16 	%rs2084, %rs766;
	@%p919 bra 	$L__BB0_421;
	setp.gt.s32 	%p920, %r69, -1;
	mad.lo.s32 	%r244, %r1237, %r68, %r242;
	setp.lt.s32 	%p921, %r244, %r70;
	and.pred  	%p922, %p920, %p921;
	@%p922 bra 	$L__BB0_420;
	add.s32 	%r1249, %r71, %r244;
	shl.b32 	%r1250, %r1249, 5;
	add.s32 	%r1251, %r1250, %r78;
	mul.wide.s32 	%rd196, %r1251, 2;
	add.s64 	%rd197, %rd1, %rd196;
	ld.global.u16 	%rs2084, [%rd197];
	bra.uni 	$L__BB0_421;
$L__BB0_420:
	add.s32 	%r1252, %r244, %r69;
	shl.b32 	%r1253, %r1252, 3;
	add.s32 	%r1254, %r1253, %r1731;
	shl.b32 	%r1255, %r1254, 1;
	mov.u32 	%r1256, shared_mem;
	add.s32 	%r1257, %r1256, %r1255;
	ld.shared.u16 	%rs2084, [%r1257];
$L__BB0_421:
	setp.lt.s32 	%p924, %r1238, 0;
	// begin inline asm
	{mul.f16 %rs1540,%rs1531,%rs1530;
}
	// end inline asm
	// begin inline asm
	{fma.rn.f16 %rs1543,%rs2084,%rs1540,%rs1536;
}
	// end inline asm
	setp.lt.s32 	%p925, %r1237, -1;
	or.pred  	%p926, %p925, %p924;
	setp.ge.s32 	%p927, %r241, %r67;
	or.pred  	%p928, %p926, %p927;
	or.pred  	%p929, %p928, %p907;
	mov.u16 	%rs2085, %rs766;
	@%p929 bra 	$L__BB0_425;
	setp.gt.s32 	%p930, %r69, -1;
	mad.lo.s32 	%r245, %r241, %r68, %r1238;
	setp.lt.s32 	%p931, %r245, %r70;
	and.pred  	%p932, %p930, %p931;
	@%p932 bra 	$L__BB0_424;
	add.s32 	%r1258, %r71, %r245;
	shl.b32 	%r1259, %r1258, 5;
	add.s32 	%r1260, %r1259, %r78;
	mul.wide.s32 	%rd198, %r1260, 2;
	add.s64 	%rd199, %rd1, %rd198;
	ld.global.u16 	%rs2085, [%rd199];
	bra.uni 	$L__BB0_425;
$L__BB0_424:
	add.s32 	%r1261, %r245, %r69;
	shl.b32 	%r1262, %r1261, 3;
	add.s32 	%r1263, %r1262, %r1731;
	shl.b32 	%r1264, %r1263, 1;
	mov.u32 	%r1265, shared_mem;
	add.s32 	%r1266, %r1265, %r1264;
	ld.shared.u16 	%rs2085, [%r1266];
$L__BB0_425:
	// begin inline asm
	{mul.f16 %rs1547,%rs1529,%rs1532;
}
	// end inline asm
	// begin inline asm
	{fma.rn.f16 %rs1550,%rs2085,%rs1547,%rs1543;
}
	// end inline asm
	min.s32 	%r1267, %r1237, %r1238;
	setp.lt.s32 	%p935, %r1267, -1;
	or.pred  	%p936, %p927, %p918;
	or.pred  	%p937, %p936, %p935;
	mov.u16 	%rs2086, %rs766;
	@%p937 bra 	$L__BB0_429;
	setp.gt.s32 	%p938, %r69, -1;
	mad.lo.s32 	%r246, %r241, %r68, %r242;
	setp.lt.s32 	%p939, %r246, %r70;
	and.pred  	%p940, %p938, %p939;
	@%p940 bra 	$L__BB0_428;
	add.s32 	%r1268, %r71, %r246;
	shl.b32 	%r1269, %r1268, 5;
	add.s32 	%r1270, %r1269, %r78;
	mul.wide.s32 	%rd200, %r1270, 2;
	add.s64 	%rd201, %rd1, %rd200;
	ld.global.u16 	%rs2086, [%rd201];
	bra.uni 	$L__BB0_429;
$L__BB0_428:
	add.s32 	%r1271, %r246, %r69;
	shl.b32 	%r1272, %r1271, 3;
	add.s32 	%r1273, %r1272, %r1731;
	shl.b32 	%r1274, %r1273, 1;
	mov.u32 	%r1275, shared_mem;
	add.s32 	%r1276, %r1275, %r1274;
	ld.shared.u16 	%rs2086, [%r1276];
$L__BB0_429:
	// begin inline asm
	{mul.f16 %rs1554,%rs1529,%rs1530;
}
	// end inline asm
	// begin inline asm
	{fma.rn.f16 %rs1557,%rs2086,%rs1554,%rs1550;
}
	// end inline asm
	// begin inline asm
	{fma.rn.f16 %rs1992,%rs394,%rs1557,%rs1992;
}
	// end inline asm
$L__BB0_430:
	// begin inline asm
	{  cvt.f32.f16 %f430, %rs395;}

	// end inline asm
	add.f32 	%f432, %f430, 0f3F800000;
	mul.f32 	%f433, %f432, %f5;
	fma.rn.f32 	%f51, %f433, 0f3F000000, 0fBF000000;
	// begin inline asm
	{  cvt.f32.f16 %f431, %rs396;}

	// end inline asm
	add.f32 	%f434, %f431, 0f3F800000;
	mul.f32 	%f435, %f434, %f6;
	fma.rn.f32 	%f436, %f435, 0f3F000000, 0fBF000000;
	setp.leu.f32 	%p941, %f51, 0fBF800000;
	setp.leu.f32 	%p942, %f436, 0fBF800000;
	or.pred  	%p943, %p941, %p942;
	setp.geu.f32 	%p944, %f51, %f5;
	or.pred  	%p945, %p944, %p943;
	setp.geu.f32 	%p946, %f436, %f6;
	or.pred  	%p947, %p945, %p946;
	@%p947 bra 	$L__BB0_448;
	cvt.rmi.f32.f32 	%f441, %f51;
	cvt.rzi.s32.f32 	%r1277, %f441;
	cvt.rmi.f32.f32 	%f442, %f436;
	cvt.rzi.s32.f32 	%r1278, %f442;
	add.s32 	%r249, %r1277, 1;
	add.s32 	%r250, %r1278, 1;
	cvt.rn.f32.s32 	%f443, %r1277;
	sub.f32 	%f437, %f51, %f443;
	// begin inline asm
	{  cvt.rn.f16.f32 %rs1567, %f437;}

	// end inline asm
	cvt.rn.f32.s32 	%f444, %r1278;
	sub.f32 	%f438, %f436, %f444;
	// begin inline asm
	{  cvt.rn.f16.f32 %rs1568, %f438;}

	// end inline asm
	sub.f32 	%f445, %f443, %f51;
	add.f32 	%f439, %f445, 0f3F800000;
	// begin inline asm
	{  cvt.rn.f16.f32 %rs1569, %f439;}

	// end inline asm
	sub.f32 	%f446, %f444, %f436;
	add.f32 	%f440, %f446, 0f3F800000;
	// begin inline asm
	{  cvt.rn.f16.f32 %rs1570, %f440;}

	// end inline asm
	or.b32  	%r1279, %r1277, %r1278;
	setp.lt.s32 	%p948, %r1279, 0;
	setp.ge.s32 	%p949, %r1277, %r67;
	setp.ge.s32 	%p950, %r1278, %r68;
	or.pred  	%p951, %p949, %p950;
	or.pred  	%p952, %p951, %p948;
	mov.u16 	%rs2088, %rs766;
	@%p952 bra 	$L__BB0_435;
	setp.gt.s32 	%p953, %r69, -1;
	mad.lo.s32 	%r251, %r1277, %r68, %r1278;
	setp.lt.s32 	%p954, %r251, %r70;
	and.pred  	%p955, %p953, %p954;
	@%p955 bra 	$L__BB0_434;
	add.s32 	%r1280, %r71, %r251;
	shl.b32 	%r1281, %r1280, 5;
	add.s32 	%r1282, %r1281, %r78;
	mul.wide.s32 	%rd202, %r1282, 2;
	add.s64 	%rd203, %rd1, %rd202;
	ld.global.u16 	%rs2088, [%rd203];
	bra.uni 	$L__BB0_435;
$L__BB0_434:
	add.s32 	%r1283, %r251, %r69;
	shl.b32 	%r1284, %r1283, 3;
	add.s32 	%r1285, %r1284, %r1731;
	shl.b32 	%r1286, %r1285, 1;
	mov.u32 	%r1287, shared_mem;
	add.s32 	%r1288, %r1287, %r1286;
	ld.shared.u16 	%rs2088, [%r1288];
$L__BB0_435:
	setp.lt.s32 	%p957, %r1277, 0;
	// begin inline asm
	{mul.f16 %rs1571,%rs1569,%rs1570;
}
	// end inline asm
	// begin inline asm
	{fma.rn.f16 %rs1574,%rs2088,%rs1571,%rs766;
}
	// end inline asm
	setp.lt.s32 	%p958, %r1278, -1;
	or.pred  	%p959, %p957, %p958;
	or.pred  	%p960, %p959, %p949;
	setp.ge.s32 	%p961, %r250, %r68;
	or.pred  	%p962, %p960, %p961;
	mov.u16 	%rs2089, %rs766;
	@%p962 bra 	$L__BB0_439;
	setp.gt.s32 	%p963, %r69, -1;
	mad.lo.s32 	%r252, %r1277, %r68, %r250;
	setp.lt.s32 	%p964, %r252, %r70;
	and.pred  	%p965, %p963, %p964;
	@%p965 bra 	$L__BB0_438;
	add.s32 	%r1289, %r71, %r252;
	shl.b32 	%r1290, %r1289, 5;
	add.s32 	%r1291, %r1290, %r78;
	mul.wide.s32 	%rd204, %r1291, 2;
	add.s64 	%rd205, %rd1, %rd204;
	ld.global.u16 	%rs2089, [%rd205];
	bra.uni 	$L__BB0_439;
$L__BB0_438:
	add.s32 	%r1292, %r252, %r69;
	shl.b32 	%r1293, %r1292, 3;
	add.s32 	%r1294, %r1293, %r1731;
	shl.b32 	%r1295, %r1294, 1;
	mov.u32 	%r1296, shared_mem;
	add.s32 	%r1297, %r1296, %r1295;
	ld.shared.u16 	%rs2089, [%r1297];
$L__BB0_439:
	setp.lt.s32 	%p967, %r1278, 0;
	// begin inline asm
	{mul.f16 %rs1578,%rs1569,%rs1568;
}
	// end inline asm
	// begin inline asm
	{fma.rn.f16 %rs1581,%rs2089,%rs1578,%rs1574;
}
	// end inline asm
	setp.lt.s32 	%p968, %r1277, -1;
	or.pred  	%p969, %p968, %p967;
	setp.ge.s32 	%p970, %r249, %r67;
	or.pred  	%p971, %p969, %p970;
	or.pred  	%p972, %p971, %p950;
	mov.u16 	%rs2090, %rs766;
	@%p972 bra 	$L__BB0_443;
	setp.gt.s32 	%p973, %r69, -1;
	mad.lo.s32 	%r253, %r249, %r68, %r1278;
	setp.lt.s32 	%p974, %r253, %r70;
	and.pred  	%p975, %p973, %p974;
	@%p975 bra 	$L__BB0_442;
	add.s32 	%r1298, %r71, %r253;
	shl.b32 	%r1299, %r1298, 5;
	add.s32 	%r1300, %r1299, %r78;
	mul.wide.s32 	%rd206, %r1300, 2;
	add.s64 	%rd207, %rd1, %rd206;
	ld.global.u16 	%rs2090, [%rd207];
	bra.uni 	$L__BB0_443;
$L__BB0_442:
	add.s32 	%r1301, %r253, %r69;
	shl.b32 	%r1302, %r1301, 3;
	add.s32 	%r1303, %r1302, %r1731;
	shl.b32 	%r1304, %r1303, 1;
	mov.u32 	%r1305, shared_mem;
	add.s32 	%r1306, %r1305, %r1304;
	ld.shared.u16 	%rs2090, [%r1306];
$L__BB0_443:
	// begin inline asm
	{mul.f16 %rs1585,%rs1567,%rs1570;
}
	// end inline asm
	// begin inline asm
	{fma.rn.f16 %rs1588,%rs2090,%rs1585,%rs1581;
}
	// end inline asm
	min.s32 	%r1307, %r1277, %r1278;
	setp.lt.s32 	%p978, %r1307, -1;
	or.pred  	%p979, %p970, %p961;
	or.pred  	%p980, %p979, %p978;
	mov.u16 	%rs2091, %rs766;
	@%p980 bra 	$L__BB0_447;
	setp.gt.s32 	%p981, %r69, -1;
	mad.lo.s32 	%r254, %r249, %r68, %r250;
	setp.lt.s32 	%p982, %r254, %r70;
	and.pred  	%p983, %p981, %p982;
	@%p983 bra 	$L__BB0_446;
	add.s32 	%r1308, %r71, %r254;
	shl.b32 	%r1309, %r1308, 5;
	add.s32 	%r1310, %r1309, %r78;
	mul.wide.s32 	%rd208, %r1310, 2;
	add.s64 	%rd209, %rd1, %rd208;
	ld.global.u16 	%rs2091, [%rd209];
	bra.uni 	$L__BB0_447;
$L__BB0_446:
	add.s32 	%r1311, %r254, %r69;
	shl.b32 	%r1312, %r1311, 3;
	add.s32 	%r1313, %r1312, %r1731;
	shl.b32 	%r1314, %r1313, 1;
	mov.u32 	%r1315, shared_mem;
	add.s32 	%r1316, %r1315, %r1314;
	ld.shared.u16 	%rs2091, [%r1316];
$L__BB0_447:
	// begin inline asm
	{mul.f16 %rs1592,%rs1567,%rs1568;
}
	// end inline asm
	// begin inline asm
	{fma.rn.f16 %rs1595,%rs2091,%rs1592,%rs1588;
}
	// end inline asm
	// begin inline asm
	{fma.rn.f16 %rs1992,%rs397,%rs1595,%rs1992;
}
	// end inline asm
$L__BB0_448:
	// begin inline asm
	{  cvt.f32.f16 %f447, %rs398;}

	// end inline asm
	add.f32 	%f449, %f447, 0f3F800000;
	mul.f32 	%f450, %f449, %f5;
	fma.rn.f32 	%f53, %f450, 0f3F000000, 0fBF000000;
	// begin inline asm
	{  cvt.f32.f16 %f448, %rs399;}

	// end inline asm
	add.f32 	%f451, %f448, 0f3F800000;
	mul.f32 	%f452, %f451, %f6;
	fma.rn.f32 	%f453, %f452, 0f3F000000, 0fBF000000;
	setp.leu.f32 	%p984, %f53, 0fBF800000;
	setp.leu.f32 	%p985, %f453, 0fBF800000;
	or.pred  	%p986, %p984, %p985;
	setp.geu.f32 	%p987, %f53, %f5;
	or.pred  	%p988, %p987, %p986;
	setp.geu.f32 	%p989, %f453, %f6;
	or.pred  	%p990, %p988, %p989;
	@%p990 bra 	$L__BB0_466;
	cvt.rmi.f32.f32 	%f458, %f53;
	cvt.rzi.s32.f32 	%r1317, %f458;
	cvt.rmi.f32.f32 	%f459, %f453;
	cvt.rzi.s32.f32 	%r1318, %f459;
	add.s32 	%r257, %r1317, 1;
	add.s32 	%r258, %r1318, 1;
	cvt.rn.f32.s32 	%f460, %r1317;
	sub.f32 	%f454, %f53, %f460;
	// begin inline asm
	{  cvt.rn.f16.f32 %rs1605, %f454;}

	// end inline asm
	cvt.rn.f32.s32 	%f461, %r1318;
	sub.f32 	%f455, %f453, %f461;
	// begin inline asm
	{  cvt.rn.f16.f32 %rs1606, %f455;}

	// end inline asm
	sub.f32 	%f462, %f460, %f53;
	add.f32 	%f456, %f462, 0f3F800000;
	// begin inline asm
	{  cvt.rn.f16.f32 %rs1607, %f456;}

	// end inline asm
	sub.f32 	%f463, %f461, %f453;
	add.f32 	%f457, %f463, 0f3F800000;
	// begin inline asm
	{  cvt.rn.f16.f32 %rs1608, %f457;}

	// end inline asm
	or.b32  	%r1319, %r1317, %r1318;
	setp.lt.s32 	%p991, %r1319, 0;
	setp.ge.s32 	%p992, %r1317, %r67;
	setp.ge.s32 	%p993, %r1318, %r68;
	or.pred  	%p994, %p992, %p993;
	or.pred  	%p995, %p994, %p991;
	mov.u16 	%rs2093, %rs766;
	@%p995 bra 	$L__BB0_453;
	setp.gt.s32 	%p996, %r69, -1;
	mad.lo.s32 	%r259, %r1317, %r68, %r1318;
	setp.lt.s32 	%p997, %r259, %r70;
	and.pred  	%p998, %p996, %p997;
	@%p998 bra 	$L__BB0_452;
	add.s32 	%r1320, %r71, %r259;
	shl.b32 	%r1321, %r1320, 5;
	add.s32 	%r1322, %r1321, %r78;
	mul.wide.s32 	%rd210, %r1322, 2;
	add.s64 	%rd211, %rd1, %rd210;
	ld.global.u16 	%rs2093, [%rd211];
	bra.uni 	$L__BB0_453;
$L__BB0_452:
	add.s32 	%r1323, %r259, %r69;
	shl.b32 	%r1324, %r1323, 3;
	add.s32 	%r1325, %r1324, %r1731;
	shl.b32 	%r1326, %r1325, 1;
	mov.u32 	%r1327, shared_mem;
	add.s32 	%r1328, %r1327, %r1326;
	ld.shared.u16 	%rs2093, [%r1328];
$L__BB0_453:
	setp.lt.s32 	%p1000, %r1317, 0;
	// begin inline asm
	{mul.f16 %rs1609,%rs1607,%rs1608;
}
	// end inline asm
	// begin inline asm
	{fma.rn.f16 %rs1612,%rs2093,%rs1609,%rs766;
}
	// end inline asm
	setp.lt.s32 	%p1001, %r1318, -1;
	or.pred  	%p1002, %p1000, %p1001;
	or.pred  	%p1003, %p1002, %p992;
	setp.ge.s32 	%p1004, %r258, %r68;
	or.pred  	%p1005, %p1003, %p1004;
	mov.u16 	%rs2094, %rs766;
	@%p1005 bra 	$L__BB0_457;
	setp.gt.s32 	%p1006, %r69, -1;
	mad.lo.s32 	%r260, %r1317, %r68, %r258;
	setp.lt.s32 	%p1007, %r260, %r70;
	and.pred  	%p1008, %p1006, %p1007;
	@%p1008 bra 	$L__BB0_456;
	add.s32 	%r1329, %r71, %r260;
	shl.b32 	%r1330, %r1329, 5;
	add.s32 	%r1331, %r1330, %r78;
	mul.wide.s32 	%rd212, %r1331, 2;
	add.s64 	%rd213, %rd1, %rd212;
	ld.global.u16 	%rs2094, [%rd213];
	bra.uni 	$L__BB0_457;
$L__BB0_456:
	add.s32 	%r1332, %r260, %r69;
	shl.b32 	%r1333, %r1332, 3;
	add.s32 	%r1334, %r1333, %r1731;
	shl.b32 	%r1335, %r1334, 1;
	mov.u32 	%r1336, shared_mem;
	add.s32 	%r1337, %r1336, %r1335;
	ld.shared.u16 	%rs2094, [%r1337];
$L__BB0_457:
	setp.lt.s32 	%p1010, %r1318, 0;
	// begin inline asm
	{mul.f16 %rs1616,%rs1607,%rs1606;
}
	// end inline asm
	// begin inline asm
	{fma.rn.f16 %rs1619,%rs2094,%rs1616,%rs1612;
}
	// end inline asm
	setp.lt.s32 	%p1011, %r1317, -1;
	or.pred  	%p1012, %p1011, %p1010;
	setp.ge.s32 	%p1013, %r257, %r67;
	or.pred  	%p1014, %p1012, %p1013;
	or.pred  	%p1015, %p1014, %p993;
	mov.u16 	%rs2095, %rs766;
	@%p1015 bra 	$L__BB0_461;
	setp.gt.s32 	%p1016, %r69, -1;
	mad.lo.s32 	%r261, %r257, %r68, %r1318;
	setp.lt.s32 	%p1017, %r261, %r70;
	and.pred  	%p1018, %p1016, %p1017;
	@%p1018 bra 	$L__BB0_460;
	add.s32 	%r1338, %r71, %r261;
	shl.b32 	%r1339, %r1338, 5;
	add.s32 	%r1340, %r1339, %r78;
	mul.wide.s32 	%rd214, %r1340, 2;
	add.s64 	%rd215, %rd1, %rd214;
	ld.global.u16 	%rs2095, [%rd215];
	bra.uni 	$L__BB0_461;
$L__BB0_460:
	add.s32 	%r1341, %r261, %r69;
	shl.b32 	%r1342, %r1341, 3;
	add.s32 	%r1343, %r1342, %r1731;
	shl.b32 	%r1344, %r1343, 1;
	mov.u32 	%r1345, shared_mem;
	add.s32 	%r1346, %r1345, %r1344;
	ld.shared.u16 	%rs2095, [%r1346];
$L__BB0_461:
	// begin inline asm
	{mul.f16 %rs1623,%rs1605,%rs1608;
}
	// end inline asm
	// begin inline asm
	{fma.rn.f16 %rs1626,%rs2095,%rs1623,%rs1619;
}
	// end inline asm
	min.s32 	%r1347, %r1317, %r1318;
	setp.lt.s32 	%p1021, %r1347, -1;
	or.pred  	%p1022, %p1013, %p1004;
	or.pred  	%p1023, %p1022, %p1021;
	mov.u16 	%rs2096, %rs766;
	@%p1023 bra 	$L__BB0_465;
	setp.gt.s32 	%p1024, %r69, -1;
	mad.lo.s32 	%r262, %r257, %r68, %r258;
	setp.lt.s32 	%p1025, %r262, %r70;
	and.pred  	%p1026, %p1024, %p1025;
	@%p1026 bra 	$L__BB0_464;
	add.s32 	%r1348, %r71, %r262;
	shl.b32 	%r1349, %r1348, 5;
	add.s32 	%r1350, %r1349, %r78;
	mul.wide.s32 	%rd216, %r1350, 2;
	add.s64 	%rd217, %rd1, %rd216;
	ld.global.u16 	%rs2096, [%rd217];
	bra.uni 	$L__BB0_465;
$L__BB0_464:
	add.s32 	%r1351, %r262, %r69;
	shl.b32 	%r1352, %r1351, 3;
	add.s32 	%r1353, %r1352, %r1731;
	shl.b32 	%r1354, %r1353, 1;
	mov.u32 	%r1355, shared_mem;
	add.s32 	%r1356, %r1355, %r1354;
	ld.shared.u16 	%rs2096, [%r1356];
$L__BB0_465:
	// begin inline asm
	{mul.f16 %rs1630,%rs1605,%rs1606;
}
	// end inline asm
	// begin inline asm
	{fma.rn.f16 %rs1633,%rs2096,%rs1630,%rs1626;
}
	// end inline asm
	// begin inline asm
	{fma.rn.f16 %rs1992,%rs400,%rs1633,%rs1992;
}
	// end inline asm
$L__BB0_466:
	// begin inline asm
	{  cvt.f32.f16 %f464, %rs401;}

	// end inline asm
	add.f32 	%f466, %f464, 0f3F800000;
	mul.f32 	%f467, %f466, %f5;
	fma.rn.f32 	%f55, %f467, 0f3F000000, 0fBF000000;
	// begin inline asm
	{  cvt.f32.f16 %f465, %rs402;}

	// end inline asm
	add.f32 	%f468, %f465, 0f3F800000;
	mul.f32 	%f469, %f468, %f6;
	fma.rn.f32 	%f470, %f469, 0f3F000000, 0fBF000000;
	setp.leu.f32 	%p1027, %f55, 0fBF800000;
	setp.leu.f32 	%p1028, %f470, 0fBF800000;
	or.pred  	%p1029, %p1027, %p1028;
	setp.geu.f32 	%p1030, %f55, %f5;
	or.pred  	%p1031, %p1030, %p1029;
	setp.geu.f32 	%p1032, %f470, %f6;
	or.pred  	%p1033, %p1031, %p1032;
	@%p1033 bra 	$L__BB0_484;
	cvt.rmi.f32.f32 	%f475, %f55;
	cvt.rzi.s32.f32 	%r1357, %f475;
	cvt.rmi.f32.f32 	%f476, %f470;
	cvt.rzi.s32.f32 	%r1358, %f476;
	add.s32 	%r265, %r1357, 1;
	add.s32 	%r266, %r1358, 1;
	cvt.rn.f32.s32 	%f477, %r1357;
	sub.f32 	%f471, %f55, %f477;
	// begin inline asm
	{  cvt.rn.f16.f32 %rs1643, %f471;}

	// end inline asm
	cvt.rn.f32.s32 	%f478, %r1358;
	sub.f32 	%f472, %f470, %f478;
	// begin inline asm
	{  cvt.rn.f16.f32 %rs1644, %f472;}

	// end inline asm
	sub.f32 	%f479, %f477, %f55;
	add.f32 	%f473, %f479, 0f3F800000;
	// begin inline asm
	{  cvt.rn.f16.f32 %rs1645, %f473;}

	// end inline asm
	sub.f32 	%f480, %f478, %f470;
	add.f32 	%f474, %f480, 0f3F800000;
	// begin inline asm
	{  cvt.rn.f16.f32 %rs1646, %f474;}

	// end inline asm
	or.b32  	%r1359, %r1357, %r1358;
	setp.lt.s32 	%p1034, %r1359, 0;
	setp.ge.s32 	%p1035, %r1357, %r67;
	setp.ge.s32 	%p1036, %r1358, %r68;
	or.pred  	%p1037, %p1035, %p1036;
	or.pred  	%p1038, %p1037, %p1034;
	mov.u16 	%rs2098, %rs766;
	@%p1038 bra 	$L__BB0_471;
	setp.gt.s32 	%p1039, %r69, -1;
	mad.lo.s32 	%r267, %r1357, %r68, %r1358;
	setp.lt.s32 	%p1040, %r267, %r70;
	and.pred  	%p1041, %p1039, %p1040;
	@%p1041 bra 	$L__BB0_470;
	add.s32 	%r1360, %r71, %r267;
	shl.b32 	%r1361, %r1360, 5;
	add.s32 	%r1362, %r1361, %r78;
	mul.wide.s32 	%rd218, %r1362, 2;
	add.s64 	%rd219, %rd1, %rd218;
	ld.global.u16 	%rs2098, [%rd219];
	bra.uni 	$L__BB0_471;
$L__BB0_470:
	add.s32 	%r1363, %r267, %r69;
	shl.b32 	%r1364, %r1363, 3;
	add.s32 	%r1365, %r1364, %r1731;
	shl.b32 	%r1366, %r1365, 1;
	mov.u32 	%r1367, shared_mem;
	add.s32 	%r1368, %r1367, %r1366;
	ld.shared.u16 	%rs2098, [%r1368];
$L__BB0_471:
	setp.lt.s32 	%p1043, %r1357, 0;
	// begin inline asm
	{mul.f16 %rs1647,%rs1645,%rs1646;
}
	// end inline asm
	// begin inline asm
	{fma.rn.f16 %rs1650,%rs2098,%rs1647,%rs766;
}
	// end inline asm
	setp.lt.s32 	%p1044, %r1358, -1;
	or.pred  	%p1045, %p1043, %p1044;
	or.pred  	%p1046, %p1045, %p1035;
	setp.ge.s32 	%p1047, %r266, %r68;
	or.pred  	%p1048, %p1046, %p1047;
	mov.u16 	%rs2099, %rs766;
	@%p1048 bra 	$L__BB0_475;
	setp.gt.s32 	%p1049, %r69, -1;
	mad.lo.s32 	%r268, %r1357, %r68, %r266;
	setp.lt.s32 	%p1050, %r268, %r70;
	and.pred  	%p1051, %p1049, %p1050;
	@%p1051 bra 	$L__BB0_474;
	add.s32 	%r1369, %r71, %r268;
	shl.b32 	%r1370, %r1369, 5;
	add.s32 	%r1371, %r1370, %r78;
	mul.wide.s32 	%rd220, %r1371, 2;
	add.s64 	%rd221, %rd1, %rd220;
	ld.global.u16 	%rs2099, [%rd221];
	bra.uni 	$L__BB0_475;
$L__BB0_474:
	add.s32 	%r1372, %r268, %r69;
	shl.b32 	%r1373, %r1372, 3;
	add.s32 	%r1374, %r1373, %r1731;
	shl.b32 	%r1375, %r1374, 1;
	mov.u32 	%r1376, shared_mem;
	add.s32 	%r1377, %r1376, %r1375;
	ld.shared.u16 	%rs2099, [%r1377];
$L__BB0_475:
	setp.lt.s32 	%p1053, %r1358, 0;
	// begin inline asm
	{mul.f16 %rs1654,%rs1645,%rs1644;
}
	// end inline asm
	// begin inline asm
	{fma.rn.f16 %rs1657,%rs2099,%rs1654,%rs1650;
}
	// end inline asm
	setp.lt.s32 	%p1054, %r1357, -1;
	or.pred  	%p1055, %p1054, %p1053;
	setp.ge.s32 	%p1056, %r265, %r67;
	or.pred  	%p1057, %p1055, %p1056;
	or.pred  	%p1058, %p1057, %p1036;
	mov.u16 	%rs2100, %rs766;
	@%p1058 bra 	$L__BB0_479;
	setp.gt.s32 	%p1059, %r69, -1;
	mad.lo.s32 	%r269, %r265, %r68, %r1358;
	setp.lt.s32 	%p1060, %r269, %r70;
	and.pred  	%p1061, %p1059, %p1060;
	@%p1061 bra 	$L__BB0_478;
	add.s32 	%r1378, %r71, %r269;
	shl.b32 	%r1379, %r1378, 5;
	add.s32 	%r1380, %r1379, %r78;
	mul.wide.s32 	%rd222, %r1380, 2;
	add.s64 	%rd223, %rd1, %rd222;
	ld.global.u16 	%rs2100, [%rd223];
	bra.uni 	$L__BB0_479;
$L__BB0_478:
	add.s32 	%r1381, %r269, %r69;
	shl.b32 	%r1382, %r1381, 3;
	add.s32 	%r1383, %r1382, %r1731;
	shl.b32 	%r1384, %r1383, 1;
	mov.u32 	%r1385, shared_mem;
	add.s32 	%r1386, %r1385, %r1384;
	ld.shared.u16 	%rs2100, [%r1386];
$L__BB0_479:
	// begin inline asm
	{mul.f16 %rs1661,%rs1643,%rs1646;
}
	// end inline asm
	// begin inline asm
	{fma.rn.f16 %rs1664,%rs2100,%rs1661,%rs1657;
}
	// end inline asm
	min.s32 	%r1387, %r1357, %r1358;
	setp.lt.s32 	%p1064, %r1387, -1;
	or.pred  	%p1065, %p1056, %p1047;
	or.pred  	%p1066, %p1065, %p1064;
	mov.u16 	%rs2101, %rs766;
	@%p1066 bra 	$L__BB0_483;
	setp.gt.s32 	%p1067, %r69, -1;
	mad.lo.s32 	%r270, %r265, %r68, %r266;
	setp.lt.s32 	%p1068, %r270, %r70;
	and.pred  	%p1069, %p1067, %p1068;
	@%p1069 bra 	$L__BB0_482;
	add.s32 	%r1388, %r71, %r270;
	shl.b32 	%r1389, %r1388, 5;
	add.s32 	%r1390, %r1389, %r78;
	mul.wide.s32 	%rd224, %r1390, 2;
	add.s64 	%rd225, %rd1, %rd224;
	ld.global.u16 	%rs2101, [%rd225];
	bra.uni 	$L__BB0_483;
$L__BB0_482:
	add.s32 	%r1391, %r270, %r69;
	shl.b32 	%r1392, %r1391, 3;
	add.s32 	%r1393, %r1392, %r1731;
	shl.b32 	%r1394, %r1393, 1;
	mov.u32 	%r1395, shared_mem;
	add.s32 	%r1396, %r1395, %r1394;
	ld.shared.u16 	%rs2101, [%r1396];
$L__BB0_483:
	// begin inline asm
	{mul.f16 %rs1668,%rs1643,%rs1644;
}
	// end inline asm
	// begin inline asm
	{fma.rn.f16 %rs1671,%rs2101,%rs1668,%rs1664;
}
	// end inline asm
	// begin inline asm
	{fma.rn.f16 %rs1992,%rs403,%rs1671,%rs1992;
}
	// end inline asm
$L__BB0_484:
	ld.global.u16 	%rs1679, [%rd4+96];
	ld.global.u16 	%rs1680, [%rd4+98];
	ld.global.u16 	%rs572, [%rd5+48];
	ld.global.u16 	%rs573, [%rd4+100];
	ld.global.u16 	%rs574, [%rd4+102];
	ld.global.u16 	%rs575, [%rd5+50];
	ld.global.u16 	%rs576, [%rd4+104];
	ld.global.u16 	%rs577, [%rd4+106];
	ld.global.u16 	%rs578, [%rd5+52];
	ld.global.u16 	%rs579, [%rd4+108];
	ld.global.u16 	%rs580, [%rd4+110];
	ld.global.u16 	%rs581, [%rd5+54];
	ld.global.u16 	%rs582, [%rd4+112];
	ld.global.u16 	%rs583, [%rd4+114];
	ld.global.u16 	%rs584, [%rd5+56];
	ld.global.u16 	%rs585, [%rd4+116];
	ld.global.u16 	%rs586, [%rd4+118];
	ld.global.u16 	%rs587, [%rd5+58];
	ld.global.u16 	%rs588, [%rd4+120];
	ld.global.u16 	%rs589, [%rd4+122];
	ld.global.u16 	%rs590, [%rd5+60];
	ld.global.u16 	%rs591, [%rd4+124];
	ld.global.u16 	%rs592, [%rd4+126];
	ld.global.u16 	%rs593, [%rd5+62];
	// begin inline asm
	{  cvt.f32.f16 %f481, %rs1679;}

	// end inline asm
	add.f32 	%f483, %f481, 0f3F800000;
	mul.f32 	%f484, %f483, %f7;
	fma.rn.f32 	%f57, %f484, 0f3F000000, 0fBF000000;
	// begin inline asm
	{  cvt.f32.f16 %f482, %rs1680;}

	// end inline asm
	add.f32 	%f485, %f482, 0f3F800000;
	mul.f32 	%f486, %f485, %f8;
	fma.rn.f32 	%f487, %f486, 0f3F000000, 0fBF000000;
	setp.leu.f32 	%p1070, %f57, 0fBF800000;
	setp.leu.f32 	%p1071, %f487, 0fBF800000;
	or.pred  	%p1072, %p1070, %p1071;
	setp.geu.f32 	%p1073, %f57, %f7;
	or.pred  	%p1074, %p1073, %p1072;
	setp.geu.f32 	%p1075, %f487, %f8;
	or.pred  	%p1076, %p1074, %p1075;
	@%p1076 bra 	$L__BB0_502;
	cvt.rmi.f32.f32 	%f492, %f57;
	cvt.rzi.s32.f32 	%r1397, %f492;
	cvt.rmi.f32.f32 	%f493, %f487;
	cvt.rzi.s32.f32 	%r1398, %f493;
	add.s32 	%r273, %r1397, 1;
	add.s32 	%r274, %r1398, 1;
	cvt.rn.f32.s32 	%f494, %r1397;
	sub.f32 	%f488, %f57, %f494;
	// begin inline asm
	{  cvt.rn.f16.f32 %rs1681, %f488;}

	// end inline asm
	cvt.rn.f32.s32 	%f495, %r1398;
	sub.f32 	%f489, %f487, %f495;
	// begin inline asm
	{  cvt.rn.f16.f32 %rs1682, %f489;}

	// end inline asm
	sub.f32 	%f496, %f494, %f57;
	add.f32 	%f490, %f496, 0f3F800000;
	// begin inline asm
	{  cvt.rn.f16.f32 %rs1683, %f490;}

	// end inline asm
	sub.f32 	%f497, %f495, %f487;
	add.f32 	%f491, %f497, 0f3F800000;
	// begin inline asm
	{  cvt.rn.f16.f32 %rs1684, %f491;}

	// end inline asm
	or.b32  	%r1399, %r1397, %r1398;
	setp.lt.s32 	%p1077, %r1399, 0;
	setp.ge.s32 	%p1078, %r1397, %r72;
	setp.ge.s32 	%p1079, %r1398, %r73;
	or.pred  	%p1080, %p1078, %p1079;
	or.pred  	%p1081, %p1080, %p1077;
	mov.u16 	%rs2103, %rs766;
	@%p1081 bra 	$L__BB0_489;
	setp.gt.s32 	%p1082, %r74, -1;
	mad.lo.s32 	%r275, %r1397, %r73, %r1398;
	setp.lt.s32 	%p1083, %r275, %r75;
	and.pred  	%p1084, %p1082, %p1083;
	@%p1084 bra 	$L__BB0_488;
	add.s32 	%r1400, %r76, %r275;
	shl.b32 	%r1401, %r1400, 5;
	add.s32 	%r1402, %r1401, %r78;
	mul.wide.s32 	%rd226, %r1402, 2;
	add.s64 	%rd227, %rd1, %rd226;
	ld.global.u16 	%rs2103, [%rd227];
	bra.uni 	$L__BB0_489;
$L__BB0_488:
	add.s32 	%r1403, %r275, %r74;
	shl.b32 	%r1404, %r1403, 3;
	add.s32 	%r1405, %r1404, %r1731;
	shl.b32 	%r1406, %r1405, 1;
	mov.u32 	%r1407, shared_mem;
	add.s32 	%r1408, %r1407, %r1406;
	ld.shared.u16 	%rs2103, [%r1408];
$L__BB0_489:
	setp.lt.s32 	%p1086, %r1397, 0;
	// begin inline asm
	{mul.f16 %rs1685,%rs1683,%rs1684;
}
	// end inline asm
	// begin inline asm
	{fma.rn.f16 %rs1688,%rs2103,%rs1685,%rs766;
}
	// end inline asm
	setp.lt.s32 	%p1087, %r1398, -1;
	or.pred  	%p1088, %p1086, %p1087;
	or.pred  	%p1089, %p1088, %p1078;
	setp.ge.s32 	%p1090, %r274, %r73;
	or.pred  	%p1091, %p1089, %p1090;
	mov.u16 	%rs2104, %rs766;
	@%p1091 bra 	$L__BB0_493;
	setp.gt.s32 	%p1092, %r74, -1;
	mad.lo.s32 	%r276, %r1397, %r73, %r274;
	setp.lt.s32 	%p1093, %r276, %r75;
	and.pred  	%p1094, %p1092, %p1093;
	@%p1094 bra 	$L__BB0_492;
	add.s32 	%r1409, %r76, %r276;
	shl.b32 	%r1410, %r1409, 5;
	add.s32 	%r1411, %r1410, %r78;
	mul.wide.s32 	%rd228, %r1411, 2;
	add.s64 	%rd229, %rd1, %rd228;
	ld.global.u16 	%rs2104, [%rd229];
	bra.uni 	$L__BB0_493;
$L__BB0_492:
	add.s32 	%r1412, %r276, %r74;
	shl.b32 	%r1413, %r1412, 3;
	add.s32 	%r1414, %r1413, %r1731;
	shl.b32 	%r1415, %r1414, 1;
	mov.u32 	%r1416, shared_mem;
	add.s32 	%r1417, %r1416, %r1415;
	ld.shared.u16 	%rs2104, [%r1417];
$L__BB0_493:
	setp.lt.s32 	%p1096, %r1398, 0;
	// begin inline asm
	{mul.f16 %rs1692,%rs1683,%rs1682;
}
	// end inline asm
	// begin inline asm
	{fma.rn.f16 %rs1695,%rs2104,%rs1692,%rs1688;
}
	// end inline asm
	setp.lt.s32 	%p1097, %r1397, -1;
	or.pred  	%p1098, %p1097, %p1096;
	setp.ge.s32 	%p1099, %r273, %r72;
	or.pred  	%p1100, %p1098, %p1099;
	or.pred  	%p1101, %p1100, %p1079;
	mov.u16 	%rs2105, %rs766;
	@%p1101 bra 	$L__BB0_497;
	setp.gt.s32 	%p1102, %r74, -1;
	mad.lo.s32 	%r277, %r273, %r73, %r1398;
	setp.lt.s32 	%p1103, %r277, %r75;
	and.pred  	%p1104, %p1102, %p1103;
	@%p1104 bra 	$L__BB0_496;
	add.s32 	%r1418, %r76, %r277;
	shl.b32 	%r1419, %r1418, 5;
	add.s32 	%r1420, %r1419, %r78;
	mul.wide.s32 	%rd230, %r1420, 2;
	add.s64 	%rd231, %rd1, %rd230;
	ld.global.u16 	%rs2105, [%rd231];
	bra.uni 	$L__BB0_497;
$L__BB0_496:
	add.s32 	%r1421, %r277, %r74;
	shl.b32 	%r1422, %r1421, 3;
	add.s32 	%r1423, %r1422, %r1731;
	shl.b32 	%r1424, %r1423, 1;
	mov.u32 	%r1425, shared_mem;
	add.s32 	%r1426, %r1425, %r1424;
	ld.shared.u16 	%rs2105, [%r1426];
$L__BB0_497:
	// begin inline asm
	{mul.f16 %rs1699,%rs1681,%rs1684;
}
	// end inline asm
	// begin inline asm
	{fma.rn.f16 %rs1702,%rs2105,%rs1699,%rs1695;
}
	// end inline asm
	min.s32 	%r1427, %r1397, %r1398;
	setp.lt.s32 	%p1107, %r1427, -1;
	or.pred  	%p1108, %p1099, %p1090;
	or.pred  	%p1109, %p1108, %p1107;
	mov.u16 	%rs2106, %rs766;
	@%p1109 bra 	$L__BB0_501;
	setp.gt.s32 	%p1110, %r74, -1;
	mad.lo.s32 	%r278, %r273, %r73, %r274;
	setp.lt.s32 	%p1111, %r278, %r75;
	and.pred  	%p1112, %p1110, %p1111;
	@%p1112 bra 	$L__BB0_500;
	add.s32 	%r1428, %r76, %r278;
	shl.b32 	%r1429, %r1428, 5;
	add.s32 	%r1430, %r1429, %r78;
	mul.wide.s32 	%rd232, %r1430, 2;
	add.s64 	%rd233, %rd1, %rd232;
	ld.global.u16 	%rs2106, [%rd233];
	bra.uni 	$L__BB0_501;
$L__BB0_500:
	add.s32 	%r1431, %r278, %r74;
	shl.b32 	%r1432, %r1431, 3;
	add.s32 	%r1433, %r1432, %r1731;
	shl.b32 	%r1434, %r1433, 1;
	mov.u32 	%r1435, shared_mem;
	add.s32 	%r1436, %r1435, %r1434;
	ld.shared.u16 	%rs2106, [%r1436];
$L__BB0_501:
	// begin inline asm
	{mul.f16 %rs1706,%rs1681,%rs1682;
}
	// end inline asm
	// begin inline asm
	{fma.rn.f16 %rs1709,%rs2106,%rs1706,%rs1702;
}
	// end inline asm
	// begin inline asm
	{fma.rn.f16 %rs1992,%rs572,%rs1709,%rs1992;
}
	// end inline asm
$L__BB0_502:
	// begin inline asm
	{  cvt.f32.f16 %f498, %rs573;}

	// end inline asm
	add.f32 	%f500, %f498, 0f3F800000;
	mul.f32 	%f501, %f500, %f7;
	fma.rn.f32 	%f59, %f501, 0f3F000000, 0fBF000000;
	// begin inline asm
	{  cvt.f32.f16 %f499, %rs574;}

	// end inline asm
	add.f32 	%f502, %f499, 0f3F800000;
	mul.f32 	%f503, %f502, %f8;
	fma.rn.f32 	%f504, %f503, 0f3F000000, 0fBF000000;
	setp.leu.f32 	%p1113, %f59, 0fBF800000;
	setp.leu.f32 	%p1114, %f504, 0fBF800000;
	or.pred  	%p1115, %p1113, %p1114;
	setp.geu.f32 	%p1116, %f59, %f7;
	or.pred  	%p1117, %p1116, %p1115;
	setp.geu.f32 	%p1118, %f504, %f8;
	or.pred  	%p1119, %p1117, %p1118;
	@%p1119 bra 	$L__BB0_520;
	cvt.rmi.f32.f32 	%f509, %f59;
	cvt.rzi.s32.f32 	%r1437, %f509;
	cvt.rmi.f32.f32 	%f510, %f504;
	cvt.rzi.s32.f32 	%r1438, %f510;
	add.s32 	%r281, %r1437, 1;
	add.s32 	%r282, %r1438, 1;
	cvt.rn.f32.s32 	%f511, %r1437;
	sub.f32 	%f505, %f59, %f511;
	// begin inline asm
	{  cvt.rn.f16.f32 %rs1719, %f505;}

	// end inline asm
	cvt.rn.f32.s32 	%f512, %r1438;
	sub.f32 	%f506, %f504, %f512;
	// begin inline asm
	{  cvt.rn.f16.f32 %rs1720, %f506;}

	// end inline asm
	sub.f32 	%f513, %f511, %f59;
	add.f32 	%f507, %f513, 0f3F800000;
	// begin inline asm
	{  cvt.rn.f16.f32 %rs1721, %f507;}

	// end inline asm
	sub.f32 	%f514, %f512, %f504;
	add.f32 	%f508, %f514, 0f3F800000;
	// begin inline asm
	{  cvt.rn.f16.f32 %rs1722, %f508;}

	// end inline asm
	or.b32  	%r1439, %r1437, %r1438;
	setp.lt.s32 	%p1120, %r1439, 0;
	setp.ge.s32 	%p1121, %r1437, %r72;
	setp.ge.s32 	%p1122, %r1438, %r73;
	or.pred  	%p1123, %p1121, %p1122;
	or.pred  	%p1124, %p1123, %p1120;
	mov.u16 	%rs2108, %rs766;
	@%p1124 bra 	$L__BB0_507;
	setp.gt.s32 	%p1125, %r74, -1;
	mad.lo.s32 	%r283, %r1437, %r73, %r1438;
	setp.lt.s32 	%p1126, %r283, %r75;
	and.pred  	%p1127, %p1125, %p1126;
	@%p1127 bra 	$L__BB0_506;
	add.s32 	%r1440, %r76, %r283;
	shl.b32 	%r1441, %r1440, 5;
	add.s32 	%r1442, %r1441, %r78;
	mul.wide.s32 	%rd234, %r1442, 2;
	add.s64 	%rd235, %rd1, %rd234;
	ld.global.u16 	%rs2108, [%rd235];
	bra.uni 	$L__BB0_507;
$L__BB0_506:
	add.s32 	%r1443, %r283, %r74;
	shl.b32 	%r1444, %r1443, 3;
	add.s32 	%r1445, %r1444, %r1731;
	shl.b32 	%r1446, %r1445, 1;
	mov.u32 	%r1447, shared_mem;
	add.s32 	%r1448, %r1447, %r1446;
	ld.shared.u16 	%rs2108, [%r1448];
$L__BB0_507:
	setp.lt.s32 	%p1129, %r1437, 0;
	// begin inline asm
	{mul.f16 %rs1723,%rs1721,%rs1722;
}
	// end inline asm
	// begin inline asm
	{fma.rn.f16 %rs1726,%rs2108,%rs1723,%rs766;
}
	// end inline asm
	setp.lt.s32 	%p1130, %r1438, -1;
	or.pred  	%p1131, %p1129, %p1130;
	or.pred  	%p1132, %p1131, %p1121;
	setp.ge.s32 	%p1133, %r282, %r73;
	or.pred  	%p1134, %p1132, %p1133;
	mov.u16 	%rs2109, %rs766;
	@%p1134 bra 	$L__BB0_511;
	setp.gt.s32 	%p1135, %r74, -1;
	mad.lo.s32 	%r284, %r1437, %r73, %r282;
	setp.lt.s32 	%p1136, %r284, %r75;
	and.pred  	%p1137, %p1135, %p1136;
	@%p1137 bra 	$L__BB0_510;
	add.s32 	%r1449, %r76, %r284;
	shl.b32 	%r1450, %r1449, 5;
	add.s32 	%r1451, %r1450, %r78;
	mul.wide.s32 	%rd236, %r1451, 2;
	add.s64 	%rd237, %rd1, %rd236;
	ld.global.u16 	%rs2109, [%rd237];
	bra.uni 	$L__BB0_511;
$L__BB0_510:
	add.s32 	%r1452, %r284, %r74;
	shl.b32 	%r1453, %r1452, 3;
	add.s32 	%r1454, %r1453, %r1731;
	shl.b32 	%r1455, %r1454, 1;
	mov.u32 	%r1456, shared_mem;
	add.s32 	%r1457, %r1456, %r1455;
	ld.shared.u16 	%rs2109, [%r1457];
$L__BB0_511:
	setp.lt.s32 	%p1139, %r1438, 0;
	// begin inline asm
	{mul.f16 %rs1730,%rs1721,%rs1720;
}
	// end inline asm
	// begin inline asm
	{fma.rn.f16 %rs1733,%rs2109,%rs1730,%rs1726;
}
	// end inline asm
	setp.lt.s32 	%p1140, %r1437, -1;
	or.pred  	%p1141, %p1140, %p1139;
	setp.ge.s32 	%p1142, %r281, %r72;
	or.pred  	%p1143, %p1141, %p1142;
	or.pred  	%p1144, %p1143, %p1122;
	mov.u16 	%rs2110, %rs766;
	@%p1144 bra 	$L__BB0_515;
	setp.gt.s32 	%p1145, %r74, -1;
	mad.lo.s32 	%r285, %r281, %r73, %r1438;
	setp.lt.s32 	%p1146, %r285, %r75;
	and.pred  	%p1147, %p1145, %p1146;
	@%p1147 bra 	$L__BB0_514;
	add.s32 	%r1458, %r76, %r285;
	shl.b32 	%r1459, %r1458, 5;
	add.s32 	%r1460, %r1459, %r78;
	mul.wide.s32 	%rd238, %r1460, 2;
	add.s64 	%rd239, %rd1, %rd238;
	ld.global.u16 	%rs2110, [%rd239];
	bra.uni 	$L__BB0_515;
$L__BB0_514:
	add.s32 	%r1461, %r285, %r74;
	shl.b32 	%r1462, %r1461, 3;
	add.s32 	%r1463, %r1462, %r1731;
	shl.b32 	%r1464, %r1463, 1;
	mov.u32 	%r1465, shared_mem;
	add.s32 	%r1466, %r1465, %r1464;
	ld.shared.u16 	%rs2110, [%r1466];
$L__BB0_515:
	// begin inline asm
	{mul.f16 %rs1737,%rs1719,%rs1722;
}
	// end inline asm
	// begin inline asm
	{fma.rn.f16 %rs1740,%rs2110,%rs1737,%rs1733;
}
	// end inline asm
	min.s32 	%r1467, %r1437, %r1438;
	setp.lt.s32 	%p1150, %r1467, -1;
	or.pred  	%p1151, %p1142, %p1133;
	or.pred  	%p1152, %p1151, %p1150;
	mov.u16 	%rs2111, %rs766;
	@%p1152 bra 	$L__BB0_519;
	setp.gt.s32 	%p1153, %r74, -1;
	mad.lo.s32 	%r286, %r281, %r73, %r282;
	setp.lt.s32 	%p1154, %r286, %r75;
	and.pred  	%p1155, %p1153, %p1154;
	@%p1155 bra 	$L__BB0_518;
	add.s32 	%r1468, %r76, %r286;
	shl.b32 	%r1469, %r1468, 5;
	add.s32 	%r1470, %r1469, %r78;
	mul.wide.s32 	%rd240, %r1470, 2;
	add.s64 	%rd241, %rd1, %rd240;
	ld.global.u16 	%rs2111, [%rd241];
	bra.uni 	$L__BB0_519;
$L__BB0_518:
	add.s32 	%r1471, %r286, %r74;
	shl.b32 	%r1472, %r1471, 3;
	add.s32 	%r1473, %r1472, %r1731;
	shl.b32 	%r1474, %r1473, 1;
	mov.u32 	%r1475, shared_mem;
	add.s32 	%r1476, %r1475, %r1474;
	ld.shared.u16 	%rs2111, [%r1476];
$L__BB0_519:
	// begin inline asm
	{mul.f16 %rs1744,%rs1719,%rs1720;
}
	// end inline asm
	// begin inline asm
	{fma.rn.f16 %rs1747,%rs2111,%rs1744,%rs1740;
}
	// end inline asm
	// begin inline asm
	{fma.rn.f16 %rs1992,%rs575,%rs1747,%rs1992;
}
	// end inline asm
$L__BB0_520:
	// begin inline asm
	{  cvt.f32.f16 %f515, %rs576;}

	// end inline asm
	add.f32 	%f517, %f515, 0f3F800000;
	mul.f32 	%f518, %f517, %f7;
	fma.rn.f32 	%f61, %f518, 0f3F000000, 0fBF000000;
	// begin inline asm
	{  cvt.f32.f16 %f516, %rs577;}

	// end inline asm
	add.f32 	%f519, %f516, 0f3F800000;
	mul.f32 	%f520, %f519, %f8;
	fma.rn.f32 	%f521, %f520, 0f3F000000, 0fBF000000;
	setp.leu.f32 	%p1156, %f61, 0fBF800000;
	setp.leu.f32 	%p1157, %f521, 0fBF800000;
	or.pred  	%p1158, %p1156, %p1157;
	setp.geu.f32 	%p1159, %f61, %f7;
	or.pred  	%p1160, %p1159, %p1158;
	setp.geu.f32 	%p1161, %f521, %f8;
	or.pred  	%p1162, %p1160, %p1161;
	@%p1162 bra 	$L__BB0_538;
	cvt.rmi.f32.f32 	%f526, %f61;
	cvt.rzi.s32.f32 	%r1477, %f526;
	cvt.rmi.f32.f32 	%f527, %f521;
	cvt.rzi.s32.f32 	%r1478, %f527;
	add.s32 	%r289, %r1477, 1;
	add.s32 	%r290, %r1478, 1;
	cvt.rn.f32.s32 	%f528, %r1477;
	sub.f32 	%f522, %f61, %f528;
	// begin inline asm
	{  cvt.rn.f16.f32 %rs1757, %f522;}

	// end inline asm
	cvt.rn.f32.s32 	%f529, %r1478;
	sub.f32 	%f523, %f521, %f529;
	// begin inline asm
	{  cvt.rn.f16.f32 %rs1758, %f523;}

	// end inline asm
	sub.f32 	%f530, %f528, %f61;
	add.f32 	%f524, %f530, 0f3F800000;
	// begin inline asm
	{  cvt.rn.f16.f32 %rs1759, %f524;}

	// end inline asm
	sub.f32 	%f531, %f529, %f521;
	add.f32 	%f525, %f531, 0f3F800000;
	// begin inline asm
	{  cvt.rn.f16.f32 %rs1760, %f525;}

	// end inline asm
	or.b32  	%r1479, %r1477, %r1478;
	setp.lt.s32 	%p1163, %r1479, 0;
	setp.ge.s32 	%p1164, %r1477, %r72;
	setp.ge.s32 	%p1165, %r1478, %r73;
	or.pred  	%p1166, %p1164, %p1165;
	or.pred  	%p1167, %p1166, %p1163;
	mov.u16 	%rs2113, %rs766;
	@%p1167 bra 	$L__BB0_525;
	setp.gt.s32 	%p1168, %r74, -1;
	mad.lo.s32 	%r291, %r1477, %r73, %r1478;
	setp.lt.s32 	%p1169, %r291, %r75;
	and.pred  	%p1170, %p1168, %p1169;
	@%p1170 bra 	$L__BB0_524;
	add.s32 	%r1480, %r76, %r291;
	shl.b32 	%r1481, %r1480, 5;
	add.s32 	%r1482, %r1481, %r78;
	mul.wide.s32 	%rd242, %r1482, 2;
	add.s64 	%rd243, %rd1, %rd242;
	ld.global.u16 	%rs2113, [%rd243];
	bra.uni 	$L__BB0_525;
$L__BB0_524:
	add.s32 	%r1483, %r291, %r74;
	shl.b32 	%r1484, %r1483, 3;
	add.s32 	%r1485, %r1484, %r1731;
	shl.b32 	%r1486, %r1485, 1;
	mov.u32 	%r1487, shared_mem;
	add.s32 	%r1488, %r1487, %r1486;
	ld.shared.u16 	%rs2113, [%r1488];
$L__BB0_525:
	setp.lt.s32 	%p1172, %r1477, 0;
	// begin inline asm
	{mul.f16 %rs1761,%rs1759,%rs1760;
}
	// end inline asm
	// begin inline asm
	{fma.rn.f16 %rs1764,%rs2113,%rs1761,%rs766;
}
	// end inline asm
	setp.lt.s32 	%p1173, %r1478, -1;
	or.pred  	%p1174, %p1172, %p1173;
	or.pred  	%p1175, %p1174, %p1164;
	setp.ge.s32 	%p1176, %r290, %r73;
	or.pred  	%p1177, %p1175, %p1176;
	mov.u16 	%rs2114, %rs766;
	@%p1177 bra 	$L__BB0_529;
	setp.gt.s32 	%p1178, %r74, -1;
	mad.lo.s32 	%r292, %r1477, %r73, %r290;
	setp.lt.s32 	%p1179, %r292, %r75;
	and.pred  	%p1180, %p1178, %p1179;
	@%p1180 bra 	$L__BB0_528;
	add.s32 	%r1489, %r76, %r292;
	shl.b32 	%r1490, %r1489, 5;
	add.s32 	%r1491, %r1490, %r78;
	mul.wide.s32 	%rd244, %r1491, 2;
	add.s64 	%rd245, %rd1, %rd244;
	ld.global.u16 	%rs2114, [%rd245];
	bra.uni 	$L__BB0_529;
$L__BB0_528:
	add.s32 	%r1492, %r292, %r74;
	shl.b32 	%r1493, %r1492, 3;
	add.s32 	%r1494, %r1493, %r1731;
	shl.b32 	%r1495, %r1494, 1;
	mov.u32 	%r1496, shared_mem;
	add.s32 	%r1497, %r1496, %r1495;
	ld.shared.u16 	%rs2114, [%r1497];
$L__BB0_529:
	setp.lt.s32 	%p1182, %r1478, 0;
	// begin inline asm
	{mul.f16 %rs1768,%rs1759,%rs1758;
}
	// end inline asm
	// begin inline asm
	{fma.rn.f16 %rs1771,%rs2114,%rs1768,%rs1764;
}
	// end inline asm
	setp.lt.s32 	%p1183, %r1477, -1;
	or.pred  	%p1184, %p1183, %p1182;
	setp.ge.s32 	%p1185, %r289, %r72;
	or.pred  	%p1186, %p1184, %p1185;
	or.pred  	%p1187, %p1186, %p1165;
	mov.u16 	%rs2115, %rs766;
	@%p1187 bra 	$L__BB0_533;
	setp.gt.s32 	%p1188, %r74, -1;
	mad.lo.s32 	%r293, %r289, %r73, %r1478;
	setp.lt.s32 	%p1189, %r293, %r75;
	and.pred  	%p1190, %p1188, %p1189;
	@%p1190 bra 	$L__BB0_532;
	add.s32 	%r1498, %r76, %r293;
	shl.b32 	%r1499, %r1498, 5;
	add.s32 	%r1500, %r1499, %r78;
	mul.wide.s32 	%rd246, %r1500, 2;
	add.s64 	%rd247, %rd1, %rd246;
	ld.global.u16 	%rs2115, [%rd247];
	bra.uni 	$L__BB0_533;
$L__BB0_532:
	add.s32 	%r1501, %r293, %r74;
	shl.b32 	%r1502, %r1501, 3;
	add.s32 	%r1503, %r1502, %r1731;
	shl.b32 	%r1504, %r1503, 1;
	mov.u32 	%r1505, shared_mem;
	add.s32 	%r1506, %r1505, %r1504;
	ld.shared.u16 	%rs2115, [%r1506];
$L__BB0_533:
	// begin inline asm
	{mul.f16 %rs1775,%rs1757,%rs1760;
}
	// end inline asm
	// begin inline asm
	{fma.rn.f16 %rs1778,%rs2115,%rs1775,%rs1771;
}
	// end inline asm
	min.s32 	%r1507, %r1477, %r1478;
	setp.lt.s32 	%p1193, %r1507, -1;
	or.pred  	%p1194, %p1185, %p1176;
	or.pred  	%p1195, %p1194, %p1193;
	mov.u16 	%rs2116, %rs766;
	@%p1195 bra 	$L__BB0_537;
	setp.gt.s32 	%p1196, %r74, -1;
	mad.lo.s32 	%r294, %r289, %r73, %r290;
	setp.lt.s32 	%p1197, %r294, %r75;
	and.pred  	%p1198, %p1196, %p1197;
	@%p1198 bra 	$L__BB0_536;
	add.s32 	%r1508, %r76, %r294;
	shl.b32 	%r1509, %r1508, 5;
	add.s32 	%r1510, %r1509, %r78;
	mul.wide.s32 	%rd248, %r1510, 2;
	add.s64 	%rd249, %rd1, %rd248;
	ld.global.u16 	%rs2116, [%rd249];
	bra.uni 	$L__BB0_537;
$L__BB0_536:
	add.s32 	%r1511, %r294, %r74;
	shl.b32 	%r1512, %r1511, 3;
	add.s32 	%r1513, %r1512, %r1731;
	shl.b32 	%r1514, %r1513, 1;
	mov.u32 	%r1515, shared_mem;
	add.s32 	%r1516, %r1515, %r1514;
	ld.shared.u16 	%rs2116, [%r1516];
$L__BB0_537:
	// begin inline asm
	{mul.f16 %rs1782,%rs1757,%rs1758;
}
	// end inline asm
	// begin inline asm
	{fma.rn.f16 %rs1785,%rs2116,%rs1782,%rs1778;
}
	// end inline asm
	// begin inline asm
	{fma.rn.f16 %rs1992,%rs578,%rs1785,%rs1992;
}
	// end inline asm
$L__BB0_538:
	// begin inline asm
	{  cvt.f32.f16 %f532, %rs579;}

	// end inline asm
	add.f32 	%f534, %f532, 0f3F800000;
	mul.f32 	%f535, %f534, %f7;
	fma.rn.f32 	%f63, %f535, 0f3F000000, 0fBF000000;
	// begin inline asm
	{  cvt.f32.f16 %f533, %rs580;}

	// end inline asm
	add.f32 	%f536, %f533, 0f3F800000;
	mul.f32 	%f537, %f536, %f8;
	fma.rn.f32 	%f538, %f537, 0f3F000000, 0fBF000000;
	setp.leu.f32 	%p1199, %f63, 0fBF800000;
	setp.leu.f32 	%p1200, %f538, 0fBF800000;
	or.pred  	%p1201, %p1199, %p1200;
	setp.geu.f32 	%p1202, %f63, %f7;
	or.pred  	%p1203, %p1202, %p1201;
	setp.geu.f32 	%p1204, %f538, %f8;
	or.pred  	%p1205, %p1203, %p1204;
	@%p1205 bra 	$L__BB0_556;
	cvt.rmi.f32.f32 	%f543, %f63;
	cvt.rzi.s32.f32 	%r1517, %f543;
	cvt.rmi.f32.f32 	%f544, %f538;
	cvt.rzi.s32.f32 	%r1518, %f544;
	add.s32 	%r297, %r1517, 1;
	add.s32 	%r298, %r1518, 1;
	cvt.rn.f32.s32 	%f545, %r1517;
	sub.f32 	%f539, %f63, %f545;
	// begin inline asm
	{  cvt.rn.f16.f32 %rs1795, %f539;}

	// end inline asm
	cvt.rn.f32.s32 	%f546, %r1518;
	sub.f32 	%f540, %f538, %f546;
	// begin inline asm
	{  cvt.rn.f16.f32 %rs1796, %f540;}

	// end inline asm
	sub.f32 	%f547, %f545, %f63;
	add.f32 	%f541, %f547, 0f3F800000;
	// begin inline asm
	{  cvt.rn.f16.f32 %rs1797, %f541;}

	// end inline asm
	sub.f32 	%f548, %f546, %f538;
	add.f32 	%f542, %f548, 0f3F800000;
	// begin inline asm
	{  cvt.rn.f16.f32 %rs1798, %f542;}

	// end inline asm
	or.b32  	%r1519, %r1517, %r1518;
	setp.lt.s32 	%p1206, %r1519, 0;
	setp.ge.s32 	%p1207, %r1517, %r72;
	setp.ge.s32 	%p1208, %r1518, %r73;
	or.pred  	%p1209, %p1207, %p1208;
	or.pred  	%p1210, %p1209, %p1206;
	mov.u16 	%rs2118, %rs766;
	@%p1210 bra 	$L__BB0_543;
	setp.gt.s32 	%p1211, %r74, -1;
	mad.lo.s32 	%r299, %r1517, %r73, %r1518;
	setp.lt.s32 	%p1212, %r299, %r75;
	and.pred  	%p1213, %p1211, %p1212;
	@%p1213 bra 	$L__BB0_542;
	add.s32 	%r1520, %r76, %r299;
	shl.b32 	%r1521, %r1520, 5;
	add.s32 	%r1522, %r1521, %r78;
	mul.wide.s32 	%rd250, %r1522, 2;
	add.s64 	%rd251, %rd1, %rd250;
	ld.global.u16 	%rs2118, [%rd251];
	bra.uni 	$L__BB0_543;
$L__BB0_542:
	add.s32 	%r1523, %r299, %r74;
	shl.b32 	%r1524, %r1523, 3;
	add.s32 	%r1525, %r1524, %r1731;
	shl.b32 	%r1526, %r1525, 1;
	mov.u32 	%r1527, shared_mem;
	add.s32 	%r1528, %r1527, %r1526;
	ld.shared.u16 	%rs2118, [%r1528];
$L__BB0_543:
	setp.lt.s32 	%p1215, %r1517, 0;
	// begin inline asm
	{mul.f16 %rs1799,%rs1797,%rs1798;
}
	// end inline asm
	// begin inline asm
	{fma.rn.f16 %rs1802,%rs2118,%rs1799,%rs766;
}
	// end inline asm
	setp.lt.s32 	%p1216, %r1518, -1;
	or.pred  	%p1217, %p1215, %p1216;
	or.pred  	%p1218, %p1217, %p1207;
	setp.ge.s32 	%p1219, %r298, %r73;
	or.pred  	%p1220, %p1218, %p1219;
	mov.u16 	%rs2119, %rs766;
	@%p1220 bra 	$L__BB0_547;
	setp.gt.s32 	%p1221, %r74, -1;
	mad.lo.s32 	%r300, %r1517, %r73, %r298;
	setp.lt.s32 	%p1222, %r300, %r75;
	and.pred  	%p1223, %p1221, %p1222;
	@%p1223 bra 	$L__BB0_546;
	add.s32 	%r1529, %r76, %r300;
	shl.b32 	%r1530, %r1529, 5;
	add.s32 	%r1531, %r1530, %r78;
	mul.wide.s32 	%rd252, %r1531, 2;
	add.s64 	%rd253, %rd1, %rd252;
	ld.global.u16 	%rs2119, [%rd253];
	bra.uni 	$L__BB0_547;
$L__BB0_546:
	add.s32 	%r1532, %r300, %r74;
	shl.b32 	%r1533, %r1532, 3;
	add.s32 	%r1534, %r1533, %r1731;
	shl.b32 	%r1535, %r1534, 1;
	mov.u32 	%r1536, shared_mem;
	add.s32 	%r1537, %r1536, %r1535;
	ld.shared.u16 	%rs2119, [%r1537];
$L__BB0_547:
	setp.lt.s32 	%p1225, %r1518, 0;
	// begin inline asm
	{mul.f16 %rs1806,%rs1797,%rs1796;
}
	// end inline asm
	// begin inline asm
	{fma.rn.f16 %rs1809,%rs2119,%rs1806,%rs1802;
}
	// end inline asm
	setp.lt.s32 	%p1226, %r1517, -1;
	or.pred  	%p1227, %p1226, %p1225;
	setp.ge.s32 	%p1228, %r297, %r72;
	or.pred  	%p1229, %p1227, %p1228;
	or.pred  	%p1230, %p1229, %p1208;
	mov.u16 	%rs2120, %rs766;
	@%p1230 bra 	$L__BB0_551;
	setp.gt.s32 	%p1231, %r74, -1;
	mad.lo.s32 	%r301, %r297, %r73, %r1518;
	setp.lt.s32 	%p1232, %r301, %r75;
	and.pred  	%p1233, %p1231, %p1232;
	@%p1233 bra 	$L__BB0_550;
	add.s32 	%r1538, %r76, %r301;
	shl.b32 	%r1539, %r1538, 5;
	add.s32 	%r1540, %r1539, %r78;
	mul.wide.s32 	%rd254, %r1540, 2;
	add.s64 	%rd255, %rd1, %rd254;
	ld.global.u16 	%rs2120, [%rd255];
	bra.uni 	$L__BB0_551;
$L__BB0_550:
	add.s32 	%r1541, %r301, %r74;
	shl.b32 	%r1542, %r1541, 3;
	add.s32 	%r1543, %r1542, %r1731;
	shl.b32 	%r1544, %r1543, 1;
	mov.u32 	%r1545, shared_mem;
	add.s32 	%r1546, %r1545, %r1544;
	ld.shared.u16 	%rs2120, [%r1546];
$L__BB0_551:
	// begin inline asm
	{mul.f16 %rs1813,%rs1795,%rs1798;
}
	// end inline asm
	// begin inline asm
	{fma.rn.f16 %rs1816,%rs2120,%rs1813,%rs1809;
}
	// end inline asm
	min.s32 	%r1547, %r1517, %r1518;
	setp.lt.s32 	%p1236, %r1547, -1;
	or.pred  	%p1237, %p1228, %p1219;
	or.pred  	%p1238, %p1237, %p1236;
	mov.u16 	%rs2121, %rs766;
	@%p1238 bra 	$L__BB0_555;
	setp.gt.s32 	%p1239, %r74, -1;
	mad.lo.s32 	%r302, %r297, %r73, %r298;
	setp.lt.s32 	%p1240, %r302, %r75;
	and.pred  	%p1241, %p1239, %p1240;
	@%p1241 bra 	$L__BB0_554;
	add.s32 	%r1548, %r76, %r302;
	shl.b32 	%r1549, %r1548, 5;
	add.s32 	%r1550, %r1549, %r78;
	mul.wide.s32 	%rd256, %r1550, 2;
	add.s64 	%rd257, %rd1, %rd256;
	ld.global.u16 	%rs2121, [%rd257];
	bra.uni 	$L__BB0_555;
$L__BB0_554:
	add.s32 	%r1551, %r302, %r74;
	shl.b32 	%r1552, %r1551, 3;
	add.s32 	%r1553, %r1552, %r1731;
	shl.b32 	%r1554, %r1553, 1;
	mov.u32 	%r1555, shared_mem;
	add.s32 	%r1556, %r1555, %r1554;
	ld.shared.u16 	%rs2121, [%r1556];
$L__BB0_555:
	// begin inline asm
	{mul.f16 %rs1820,%rs1795,%rs1796;
}
	// end inline asm
	// begin inline asm
	{fma.rn.f16 %rs1823,%rs2121,%rs1820,%rs1816;
}
	// end inline asm
	// begin inline asm
	{fma.rn.f16 %rs1992,%rs581,%rs1823,%rs1992;
}
	// end inline asm
$L__BB0_556:
	// begin inline asm
	{  cvt.f32.f16 %f549, %rs582;}

	// end inline asm
	add.f32 	%f551, %f549, 0f3F800000;
	mul.f32 	%f552, %f551, %f7;
	fma.rn.f32 	%f65, %f552, 0f3F000000, 0fBF000000;
	// begin inline asm
	{  cvt.f32.f16 %f550, %rs583;}

	// end inline asm
	add.f32 	%f553, %f550, 0f3F800000;
	mul.f32 	%f554, %f553, %f8;
	fma.rn.f32 	%f555, %f554, 0f3F000000, 0fBF000000;
	setp.leu.f32 	%p1242, %f65, 0fBF800000;
	setp.leu.f32 	%p1243, %f555, 0fBF800000;
	or.pred  	%p1244, %p1242, %p1243;
	setp.geu.f32 	%p1245, %f65, %f7;
	or.pred  	%p1246, %p1245, %p1244;
	setp.geu.f32 	%p1247, %f555, %f8;
	or.pred  	%p1248, %p1246, %p1247;
	@%p1248 bra 	$L__BB0_574;
	cvt.rmi.f32.f32 	%f560, %f65;
	cvt.rzi.s32.f32 	%r1557, %f560;
	cvt.rmi.f32.f32 	%f561, %f555;
	cvt.rzi.s32.f32 	%r1558, %f561;
	add.s32 	%r305, %r1557, 1;
	add.s32 	%r306, %r1558, 1;
	cvt.rn.f32.s32 	%f562, %r1557;
	sub.f32 	%f556, %f65, %f562;
	// begin inline asm
	{  cvt.rn.f16.f32 %rs1833, %f556;}

	// end inline asm
	cvt.rn.f32.s32 	%f563, %r1558;
	sub.f32 	%f557, %f555, %f563;
	// begin inline asm
	{  cvt.rn.f16.f32 %rs1834, %f557;}

	// end inline asm
	sub.f32 	%f564, %f562, %f65;
	add.f32 	%f558, %f564, 0f3F800000;
	// begin inline asm
	{  cvt.rn.f16.f32 %rs1835, %f558;}

	// end inline asm
	sub.f32 	%f565, %f563, %f555;
	add.f32 	%f559, %f565, 0f3F800000;
	// begin inline asm
	{  cvt.rn.f16.f32 %rs1836, %f559;}

	// end inline asm
	or.b32  	%r1559, %r1557, %r1558;
	setp.lt.s32 	%p1249, %r1559, 0;
	setp.ge.s32 	%p1250, %r1557, %r72;
	setp.ge.s32 	%p1251, %r1558, %r73;
	or.pred  	%p1252, %p1250, %p1251;
	or.pred  	%p1253, %p1252, %p1249;
	mov.u16 	%rs2123, %rs766;
	@%p1253 bra 	$L__BB0_561;
	setp.gt.s32 	%p1254, %r74, -1;
	mad.lo.s32 	%r307, %r1557, %r73, %r1558;
	setp.lt.s32 	%p1255, %r307, %r75;
	and.pred  	%p1256, %p1254, %p1255;
	@%p1256 bra 	$L__BB0_560;
	add.s32 	%r1560, %r76, %r307;
	shl.b32 	%r1561, %r1560, 5;
	add.s32 	%r1562, %r1561, %r78;
	mul.wide.s32 	%rd258, %r1562, 2;
	add.s64 	%rd259, %rd1, %rd258;
	ld.global.u16 	%rs2123, [%rd259];
	bra.uni 	$L__BB0_561;
$L__BB0_560:
	add.s32 	%r1563, %r307, %r74;
	shl.b32 	%r1564, %r1563, 3;
	add.s32 	%r1565, %r1564, %r1731;
	shl.b32 	%r1566, %r1565, 1;
	mov.u32 	%r1567, shared_mem;
	add.s32 	%r1568, %r1567, %r1566;
	ld.shared.u16 	%rs2123, [%r1568];
$L__BB0_561:
	setp.lt.s32 	%p1258, %r1557, 0;
	// begin inline asm
	{mul.f16 %rs1837,%rs1835,%rs1836;
}
	// end inline asm
	// begin inline asm
	{fma.rn.f16 %rs1840,%rs2123,%rs1837,%rs766;
}
	// end inline asm
	setp.lt.s32 	%p1259, %r1558, -1;
	or.pred  	%p1260, %p1258, %p1259;
	or.pred  	%p1261, %p1260, %p1250;
	setp.ge.s32 	%p1262, %r306, %r73;
	or.pred  	%p1263, %p1261, %p1262;
	mov.u16 	%rs2124, %rs766;
	@%p1263 bra 	$L__BB0_565;
	setp.gt.s32 	%p1264, %r74, -1;
	mad.lo.s32 	%r308, %r1557, %r73, %r306;
	setp.lt.s32 	%p1265, %r308, %r75;
	and.pred  	%p1266, %p1264, %p1265;
	@%p1266 bra 	$L__BB0_564;
	add.s32 	%r1569, %r76, %r308;
	shl.b32 	%r1570, %r1569, 5;
	add.s32 	%r1571, %r1570, %r78;
	mul.wide.s32 	%rd260, %r1571, 2;
	add.s64 	%rd261, %rd1, %rd260;
	ld.global.u16 	%rs2124, [%rd261];
	bra.uni 	$L__BB0_565;
$L__BB0_564:
	add.s32 	%r1572, %r308, %r74;
	shl.b32 	%r1573, %r1572, 3;
	add.s32 	%r1574, %r1573, %r1731;
	shl.b32 	%r1575, %r1574, 1;
	mov.u32 	%r1576, shared_mem;
	add.s32 	%r1577, %r1576, %r1575;
	ld.shared.u16 	%rs2124, [%r1577];
$L__BB0_565:
	setp.lt.s32 	%p1268, %r1558, 0;
	// begin inline asm
	{mul.f16 %rs1844,%rs1835,%rs1834;
}
	// end inline asm
	// begin inline asm
	{fma.rn.f16 %rs1847,%rs2124,%rs1844,%rs1840;
}
	// end inline asm
	setp.lt.s32 	%p1269, %r1557, -1;
	or.pred  	%p1270, %p1269, %p1268;
	setp.ge.s32 	%p1271, %r305, %r72;
	or.pred  	%p1272, %p1270, %p1271;
	or.pred  	%p1273, %p1272, %p1251;
	mov.u16 	%rs2125, %rs766;
	@%p1273 bra 	$L__BB0_569;
	setp.gt.s32 	%p1274, %r74, -1;
	mad.lo.s32 	%r309, %r305, %r73, %r1558;
	setp.lt.s32 	%p1275, %r309, %r75;
	and.pred  	%p1276, %p1274, %p1275;
	@%p1276 bra 	$L__BB0_568;
	add.s32 	%r1578, %r76, %r309;
	shl.b32 	%r1579, %r1578, 5;
	add.s32 	%r1580, %r1579, %r78;
	mul.wide.s32 	%rd262, %r1580, 2;
	add.s64 	%rd263, %rd1, %rd262;
	ld.global.u16 	%rs2125, [%rd263];
	bra.uni 	$L__BB0_569;
$L__BB0_568:
	add.s32 	%r1581, %r309, %r74;
	shl.b32 	%r1582, %r1581, 3;
	add.s32 	%r1583, %r1582, %r1731;
	shl.b32 	%r1584, %r1583, 1;
	mov.u32 	%r1585, shared_mem;
	add.s32 	%r1586, %r1585, %r1584;
	ld.shared.u16 	%rs2125, [%r1586];
$L__BB0_569:
	// begin inline asm
	{mul.f16 %rs1851,%rs1833,%rs1836;
}
	// end inline asm
	// begin inline asm
	{fma.rn.f16 %rs1854,%rs2125,%rs1851,%rs1847;
}
	// end inline asm
	min.s32 	%r1587, %r1557, %r1558;
	setp.lt.s32 	%p1279, %r1587, -1;
	or.pred  	%p1280, %p1271, %p1262;
	or.pred  	%p1281, %p1280, %p1279;
	mov.u16 	%rs2126, %rs766;
	@%p1281 bra 	$L__BB0_573;
	setp.gt.s32 	%p1282, %r74, -1;
	mad.lo.s32 	%r310, %r305, %r73, %r306;
	setp.lt.s32 	%p1283, %r310, %r75;
	and.pred  	%p1284, %p1282, %p1283;
	@%p1284 bra 	$L__BB0_572;
	add.s32 	%r1588, %r76, %r310;
	shl.b32 	%r1589, %r1588, 5;
	add.s32 	%r1590, %r1589, %r78;
	mul.wide.s32 	%rd264, %r1590, 2;
	add.s64 	%rd265, %rd1, %rd264;
	ld.global.u16 	%rs2126, [%rd265];
	bra.uni 	$L__BB0_573;
$L__BB0_572:
	add.s32 	%r1591, %r310, %r74;
	shl.b32 	%r1592, %r1591, 3;
	add.s32 	%r1593, %r1592, %r1731;
	shl.b32 	%r1594, %r1593, 1;
	mov.u32 	%r1595, shared_mem;
	add.s32 	%r1596, %r1595, %r1594;
	ld.shared.u16 	%rs2126, [%r1596];
$L__BB0_573:
	// begin inline asm
	{mul.f16 %rs1858,%rs1833,%rs1834;
}
	// end inline asm
	// begin inline asm
	{fma.rn.f16 %rs1861,%rs2126,%rs1858,%rs1854;
}
	// end inline asm
	// begin inline asm
	{fma.rn.f16 %rs1992,%rs584,%rs1861,%rs1992;
}
	// end inline asm
$L__BB0_574:
	// begin inline asm
	{  cvt.f32.f16 %f566, %rs585;}

	// end inline asm
	add.f32 	%f568, %f566, 0f3F800000;
	mul.f32 	%f569, %f568, %f7;
	fma.rn.f32 	%f67, %f569, 0f3F000000, 0fBF000000;
	// begin inline asm
	{  cvt.f32.f16 %f567, %rs586;}

	// end inline asm
	add.f32 	%f570, %f567, 0f3F800000;
	mul.f32 	%f571, %f570, %f8;
	fma.rn.f32 	%f572, %f571, 0f3F000000, 0fBF000000;
	setp.leu.f32 	%p1285, %f67, 0fBF800000;
	setp.leu.f32 	%p1286, %f572, 0fBF800000;
	or.pred  	%p1287, %p1285, %p1286;
	setp.geu.f32 	%p1288, %f67, %f7;
	or.pred  	%p1289, %p1288, %p1287;
	setp.geu.f32 	%p1290, %f572, %f8;
	or.pred  	%p1291, %p1289, %p1290;
	@%p1291 bra 	$L__BB0_592;
	cvt.rmi.f32.f32 	%f577, %f67;
	cvt.rzi.s32.f32 	%r1597, %f577;
	cvt.rmi.f32.f32 	%f578, %f572;
	cvt.rzi.s32.f32 	%r1598, %f578;
	add.s32 	%r313, %r1597, 1;
	add.s32 	%r314, %r1598, 1;
	cvt.rn.f32.s32 	%f579, %r1597;
	sub.f32 	%f573, %f67, %f579;
	// begin inline asm
	{  cvt.rn.f16.f32 %rs1871, %f573;}

	// end inline asm
	cvt.rn.f32.s32 	%f580, %r1598;
	sub.f32 	%f574, %f572, %f580;
	// begin inline asm
	{  cvt.rn.f16.f32 %rs1872, %f574;}

	// end inline asm
	sub.f32 	%f581, %f579, %f67;
	add.f32 	%f575, %f581, 0f3F800000;
	// begin inline asm
	{  cvt.rn.f16.f32 %rs1873, %f575;}

	// end inline asm
	sub.f32 	%f582, %f580, %f572;
	add.f32 	%f576, %f582, 0f3F800000;
	// begin inline asm
	{  cvt.rn.f16.f32 %rs1874, %f576;}

	// end inline asm
	or.b32  	%r1599, %r1597, %r1598;
	setp.lt.s32 	%p1292, %r1599, 0;
	setp.ge.s32 	%p1293, %r1597, %r72;
	setp.ge.s32 	%p1294, %r1598, %r73;
	or.pred  	%p1295, %p1293, %p1294;
	or.pred  	%p1296, %p1295, %p1292;
	mov.u16 	%rs2128, %rs766;
	@%p1296 bra 	$L__BB0_579;
	setp.gt.s32 	%p1297, %r74, -1;
	mad.lo.s32 	%r315, %r1597, %r73, %r1598;
	setp.lt.s32 	%p1298, %r315, %r75;
	and.pred  	%p1299, %p1297, %p1298;
	@%p1299 bra 	$L__BB0_578;
	add.s32 	%r1600, %r76, %r315;
	shl.b32 	%r1601, %r1600, 5;
	add.s32 	%r1602, %r1601, %r78;
	mul.wide.s32 	%rd266, %r1602, 2;
	add.s64 	%rd267, %rd1, %rd266;
	ld.global.u16 	%rs2128, [%rd267];
	bra.uni 	$L__BB0_579;
$L__BB0_578:
	add.s32 	%r1603, %r315, %r74;
	shl.b32 	%r1604, %r1603, 3;
	add.s32 	%r1605, %r1604, %r1731;
	shl.b32 	%r1606, %r1605, 1;
	mov.u32 	%r1607, shared_mem;
	add.s32 	%r1608, %r1607, %r1606;
	ld.shared.u16 	%rs2128, [%r1608];
$L__BB0_579:
	setp.lt.s32 	%p1301, %r1597, 0;
	// begin inline asm
	{mul.f16 %rs1875,%rs1873,%rs1874;
}
	// end inline asm
	// begin inline asm
	{fma.rn.f16 %rs1878,%rs2128,%rs1875,%rs766;
}
	// end inline asm
	setp.lt.s32 	%p1302, %r1598, -1;
	or.pred  	%p1303, %p1301, %p1302;
	or.pred  	%p1304, %p1303, %p1293;
	setp.ge.s32 	%p1305, %r314, %r73;
	or.pred  	%p1306, %p1304, %p1305;
	mov.u16 	%rs2129, %rs766;
	@%p1306 bra 	$L__BB0_583;
	setp.gt.s32 	%p1307, %r74, -1;
	mad.lo.s32 	%r316, %r1597, %r73, %r314;
	setp.lt.s32 	%p1308, %r316, %r75;
	and.pred  	%p1309, %p1307, %p1308;
	@%p1309 bra 	$L__BB0_582;
	add.s32 	%r1609, %r76, %r316;
	shl.b32 	%r1610, %r1609, 5;
	add.s32 	%r1611, %r1610, %r78;
	mul.wide.s32 	%rd268, %r1611, 2;
	add.s64 	%rd269, %rd1, %rd268;
	ld.global.u16 	%rs2129, [%rd269];
	bra.uni 	$L__BB0_583;
$L__BB0_582:
	add.s32 	%r1612, %r316, %r74;
	shl.b32 	%r1613, %r1612, 3;
	add.s32 	%r1614, %r1613, %r1731;
	shl.b32 	%r1615, %r1614, 1;
	mov.u32 	%r1616, shared_mem;
	add.s32 	%r1617, %r1616, %r1615;
	ld.shared.u16 	%rs2129, [%r1617];
$L__BB0_583:
	setp.lt.s32 	%p1311, %r1598, 0;
	// begin inline asm
	{mul.f16 %rs1882,%rs1873,%rs1872;
}
	// end inline asm
	// begin inline asm
	{fma.rn.f16 %rs1885,%rs2129,%rs1882,%rs1878;
}
	// end inline asm
	setp.lt.s32 	%p1312, %r1597, -1;
	or.pred  	%p1313, %p1312, %p1311;
	setp.ge.s32 	%p1314, %r313, %r72;
	or.pred  	%p1315, %p1313, %p1314;
	or.pred  	%p1316, %p1315, %p1294;
	mov.u16 	%rs2130, %rs766;
	@%p1316 bra 	$L__BB0_587;
	setp.gt.s32 	%p1317, %r74, -1;
	mad.lo.s32 	%r317, %r313, %r73, %r1598;
	setp.lt.s32 	%p1318, %r317, %r75;
	and.pred  	%p1319, %p1317, %p1318;
	@%p1319 bra 	$L__BB0_586;
	add.s32 	%r1618, %r76, %r317;
	shl.b32 	%r1619, %r1618, 5;
	add.s32 	%r1620, %r1619, %r78;
	mul.wide.s32 	%rd270, %r1620, 2;
	add.s64 	%rd271, %rd1, %rd270;
	ld.global.u16 	%rs2130, [%rd271];
	bra.uni 	$L__BB0_587;
$L__BB0_586:
	add.s32 	%r1621, %r317, %r74;
	shl.b32 	%r1622, %r1621, 3;
	add.s32 	%r1623, %r1622, %r1731;
	shl.b32 	%r1624, %r1623, 1;
	mov.u32 	%r1625, shared_mem;
	add.s32 	%r1626, %r1625, %r1624;
	ld.shared.u16 	%rs2130, [%r1626];
$L__BB0_587:
	// begin inline asm
	{mul.f16 %rs1889,%rs1871,%rs1874;
}
	// end inline asm
	// begin inline asm
	{fma.rn.f16 %rs1892,%rs2130,%rs1889,%rs1885;
}
	// end inline asm
	min.s32 	%r1627, %r1597, %r1598;
	setp.lt.s32 	%p1322, %r1627, -1;
	or.pred  	%p1323, %p1314, %p1305;
	or.pred  	%p1324, %p1323, %p1322;
	mov.u16 	%rs2131, %rs766;
	@%p1324 bra 	$L__BB0_591;
	setp.gt.s32 	%p1325, %r74, -1;
	mad.lo.s32 	%r318, %r313, %r73, %r314;
	setp.lt.s32 	%p1326, %r318, %r75;
	and.pred  	%p1327, %p1325, %p1326;
	@%p1327 bra 	$L__BB0_590;
	add.s32 	%r1628, %r76, %r318;
	shl.b32 	%r1629, %r1628, 5;
	add.s32 	%r1630, %r1629, %r78;
	mul.wide.s32 	%rd272, %r1630, 2;
	add.s64 	%rd273, %rd1, %rd272;
	ld.global.u16 	%rs2131, [%rd273];
	bra.uni 	$L__BB0_591;
$L__BB0_590:
	add.s32 	%r1631, %r318, %r74;
	shl.b32 	%r1632, %r1631, 3;
	add.s32 	%r1633, %r1632, %r1731;
	shl.b32 	%r1634, %r1633, 1;
	mov.u32 	%r1635, shared_mem;
	add.s32 	%r1636, %r1635, %r1634;
	ld.shared.u16 	%rs2131, [%r1636];
$L__BB0_591:
	// begin inline asm
	{mul.f16 %rs1896,%rs1871,%rs1872;
}
	// end inline asm
	// begin inline asm
	{fma.rn.f16 %rs1899,%rs2131,%rs1896,%rs1892;
}
	// end inline asm
	// begin inline asm
	{fma.rn.f16 %rs1992,%rs587,%rs1899,%rs1992;
}
	// end inline asm
$L__BB0_592:
	// begin inline asm
	{  cvt.f32.f16 %f583, %rs588;}

	// end inline asm
	add.f32 	%f585, %f583, 0f3F800000;
	mul.f32 	%f586, %f585, %f7;
	fma.rn.f32 	%f69, %f586, 0f3F000000, 0fBF000000;
	// begin inline asm
	{  cvt.f32.f16 %f584, %rs589;}

	// end inline asm
	add.f32 	%f587, %f584, 0f3F800000;
	mul.f32 	%f588, %f587, %f8;
	fma.rn.f32 	%f589, %f588, 0f3F000000, 0fBF000000;
	setp.leu.f32 	%p1328, %f69, 0fBF800000;
	setp.leu.f32 	%p1329, %f589, 0fBF800000;
	or.pred  	%p1330, %p1328, %p1329;
	setp.geu.f32 	%p1331, %f69, %f7;
	or.pred  	%p1332, %p1331, %p1330;
	setp.geu.f32 	%p1333, %f589, %f8;
	or.pred  	%p1334, %p1332, %p1333;
	@%p1334 bra 	$L__BB0_610;
	cvt.rmi.f32.f32 	%f594, %f69;
	cvt.rzi.s32.f32 	%r1637, %f594;
	cvt.rmi.f32.f32 	%f595, %f589;
	cvt.rzi.s32.f32 	%r1638, %f595;
	add.s32 	%r321, %r1637, 1;
	add.s32 	%r322, %r1638, 1;
	cvt.rn.f32.s32 	%f596, %r1637;
	sub.f32 	%f590, %f69, %f596;
	// begin inline asm
	{  cvt.rn.f16.f32 %rs1909, %f590;}

	// end inline asm
	cvt.rn.f32.s32 	%f597, %r1638;
	sub.f32 	%f591, %f589, %f597;
	// begin inline asm
	{  cvt.rn.f16.f32 %rs1910, %f591;}

	// end inline asm
	sub.f32 	%f598, %f596, %f69;
	add.f32 	%f592, %f598, 0f3F800000;
	// begin inline asm
	{  cvt.rn.f16.f32 %rs1911, %f592;}

	// end inline asm
	sub.f32 	%f599, %f597, %f589;
	add.f32 	%f593, %f599, 0f3F800000;
	// begin inline asm
	{  cvt.rn.f16.f32 %rs1912, %f593;}

	// end inline asm
	or.b32  	%r1639, %r1637, %r1638;
	setp.lt.s32 	%p1335, %r1639, 0;
	setp.ge.s32 	%p1336, %r1637, %r72;
	setp.ge.s32 	%p1337, %r1638, %r73;
	or.pred  	%p1338, %p1336, %p1337;
	or.pred  	%p1339, %p1338, %p1335;
	mov.u16 	%rs2133, %rs766;
	@%p1339 bra 	$L__BB0_597;
	setp.gt.s32 	%p1340, %r74, -1;
	mad.lo.s32 	%r323, %r1637, %r73, %r1638;
	setp.lt.s32 	%p1341, %r323, %r75;
	and.pred  	%p1342, %p1340, %p1341;
	@%p1342 bra 	$L__BB0_596;
	add.s32 	%r1640, %r76, %r323;
	shl.b32 	%r1641, %r1640, 5;
	add.s32 	%r1642, %r1641, %r78;
	mul.wide.s32 	%rd274, %r1642, 2;
	add.s64 	%rd275, %rd1, %rd274;
	ld.global.u16 	%rs2133, [%rd275];
	bra.uni 	$L__BB0_597;
$L__BB0_596:
	add.s32 	%r1643, %r323, %r74;
	shl.b32 	%r1644, %r1643, 3;
	add.s32 	%r1645, %r1644, %r1731;
	shl.b32 	%r1646, %r1645, 1;
	mov.u32 	%r1647, shared_mem;
	add.s32 	%r1648, %r1647, %r1646;
	ld.shared.u16 	%rs2133, [%r1648];
$L__BB0_597:
	setp.lt.s32 	%p1344, %r1637, 0;
	// begin inline asm
	{mul.f16 %rs1913,%rs1911,%rs1912;
}
	// end inline asm
	// begin inline asm
	{fma.rn.f16 %rs1916,%rs2133,%rs1913,%rs766;
}
	// end inline asm
	setp.lt.s32 	%p1345, %r1638, -1;
	or.pred  	%p1346, %p1344, %p1345;
	or.pred  	%p1347, %p1346, %p1336;
	setp.ge.s32 	%p1348, %r322, %r73;
	or.pred  	%p1349, %p1347, %p1348;
	mov.u16 	%rs2134, %rs766;
	@%p1349 bra 	$L__BB0_601;
	setp.gt.s32 	%p1350, %r74, -1;
	mad.lo.s32 	%r324, %r1637, %r73, %r322;
	setp.lt.s32 	%p1351, %r324, %r75;
	and.pred  	%p1352, %p1350, %p1351;
	@%p1352 bra 	$L__BB0_600;
	add.s32 	%r1649, %r76, %r324;
	shl.b32 	%r1650, %r1649, 5;
	add.s32 	%r1651, %r1650, %r78;
	mul.wide.s32 	%rd276, %r1651, 2;
	add.s64 	%rd277, %rd1, %rd276;
	ld.global.u16 	%rs2134, [%rd277];
	bra.uni 	$L__BB0_601;
$L__BB0_600:
	add.s32 	%r1652, %r324, %r74;
	shl.b32 	%r1653, %r1652, 3;
	add.s32 	%r1654, %r1653, %r1731;
	shl.b32 	%r1655, %r1654, 1;
	mov.u32 	%r1656, shared_mem;
	add.s32 	%r1657, %r1656, %r1655;
	ld.shared.u16 	%rs2134, [%r1657];
$L__BB0_601:
	setp.lt.s32 	%p1354, %r1638, 0;
	// begin inline asm
	{mul.f16 %rs1920,%rs1911,%rs1910;
}
	// end inline asm
	// begin inline asm
	{fma.rn.f16 %rs1923,%rs2134,%rs1920,%rs1916;
}
	// end inline asm
	setp.lt.s32 	%p1355, %r1637, -1;
	or.pred  	%p1356, %p1355, %p1354;
	setp.ge.s32 	%p1357, %r321, %r72;
	or.pred  	%p1358, %p1356, %p1357;
	or.pred  	%p1359, %p1358, %p1337;
	mov.u16 	%rs2135, %rs766;
	@%p1359 bra 	$L__BB0_605;
	setp.gt.s32 	%p1360, %r74, -1;
	mad.lo.s32 	%r325, %r321, %r73, %r1638;
	setp.lt.s32 	%p1361, %r325, %r75;
	and.pred  	%p1362, %p1360, %p1361;
	@%p1362 bra 	$L__BB0_604;
	add.s32 	%r1658, %r76, %r325;
	shl.b32 	%r1659, %r1658, 5;
	add.s32 	%r1660, %r1659, %r78;
	mul.wide.s32 	%rd278, %r1660, 2;
	add.s64 	%rd279, %rd1, %rd278;
	ld.global.u16 	%rs2135, [%rd279];
	bra.uni 	$L__BB0_605;
$L__BB0_604:
	add.s32 	%r1661, %r325, %r74;
	shl.b32 	%r1662, %r1661, 3;
	add.s32 	%r1663, %r1662, %r1731;
	shl.b32 	%r1664, %r1663, 1;
	mov.u32 	%r1665, shared_mem;
	add.s32 	%r1666, %r1665, %r1664;
	ld.shared.u16 	%rs2135, [%r1666];
$L__BB0_605:
	// begin inline asm
	{mul.f16 %rs1927,%rs1909,%rs1912;
}
	// end inline asm
	// begin inline asm
	{fma.rn.f16 %rs1930,%rs2135,%rs1927,%rs1923;
}
	// end inline asm
	min.s32 	%r1667, %r1637, %r1638;
	setp.lt.s32 	%p1365, %r1667, -1;
	or.pred  	%p1366, %p1357, %p1348;
	or.pred  	%p1367, %p1366, %p1365;
	mov.u16 	%rs2136, %rs766;
	@%p1367 bra 	$L__BB0_609;
	setp.gt.s32 	%p1368, %r74, -1;
	mad.lo.s32 	%r326, %r321, %r73, %r322;
	setp.lt.s32 	%p1369, %r326, %r75;
	and.pred  	%p1370, %p1368, %p1369;
	@%p1370 bra 	$L__BB0_608;
	add.s32 	%r1668, %r76, %r326;
	shl.b32 	%r1669, %r1668, 5;
	add.s32 	%r1670, %r1669, %r78;
	mul.wide.s32 	%rd280, %r1670, 2;
	add.s64 	%rd281, %rd1, %rd280;
	ld.global.u16 	%rs2136, [%rd281];
	bra.uni 	$L__BB0_609;
$L__BB0_608:
	add.s32 	%r1671, %r326, %r74;
	shl.b32 	%r1672, %r1671, 3;
	add.s32 	%r1673, %r1672, %r1731;
	shl.b32 	%r1674, %r1673, 1;
	mov.u32 	%r1675, shared_mem;
	add.s32 	%r1676, %r1675, %r1674;
	ld.shared.u16 	%rs2136, [%r1676];
$L__BB0_609:
	// begin inline asm
	{mul.f16 %rs1934,%rs1909,%rs1910;
}
	// end inline asm
	// begin inline asm
	{fma.rn.f16 %rs1937,%rs2136,%rs1934,%rs1930;
}
	// end inline asm
	// begin inline asm
	{fma.rn.f16 %rs1992,%rs590,%rs1937,%rs1992;
}
	// end inline asm
$L__BB0_610:
	// begin inline asm
	{  cvt.f32.f16 %f600, %rs591;}

	// end inline asm
	add.f32 	%f602, %f600, 0f3F800000;
	mul.f32 	%f603, %f602, %f7;
	fma.rn.f32 	%f71, %f603, 0f3F000000, 0fBF000000;
	// begin inline asm
	{  cvt.f32.f16 %f601, %rs592;}

	// end inline asm
	add.f32 	%f604, %f601, 0f3F800000;
	mul.f32 	%f605, %f604, %f8;
	fma.rn.f32 	%f606, %f605, 0f3F000000, 0fBF000000;
	setp.leu.f32 	%p1371, %f71, 0fBF800000;
	setp.leu.f32 	%p1372, %f606, 0fBF800000;
	or.pred  	%p1373, %p1371, %p1372;
	setp.geu.f32 	%p1374, %f71, %f7;
	or.pred  	%p1375, %p1374, %p1373;
	setp.geu.f32 	%p1376, %f606, %f8;
	or.pred  	%p1377, %p1375, %p1376;
	@%p1377 bra 	$L__BB0_628;
	cvt.rmi.f32.f32 	%f611, %f71;
	cvt.rzi.s32.f32 	%r1677, %f611;
	cvt.rmi.f32.f32 	%f612, %f606;
	cvt.rzi.s32.f32 	%r1678, %f612;
	add.s32 	%r329, %r1677, 1;
	add.s32 	%r330, %r1678, 1;
	cvt.rn.f32.s32 	%f613, %r1677;
	sub.f32 	%f607, %f71, %f613;
	// begin inline asm
	{  cvt.rn.f16.f32 %rs1947, %f607;}

	// end inline asm
	cvt.rn.f32.s32 	%f614, %r1678;
	sub.f32 	%f608, %f606, %f614;
	// begin inline asm
	{  cvt.rn.f16.f32 %rs1948, %f608;}

	// end inline asm
	sub.f32 	%f615, %f613, %f71;
	add.f32 	%f609, %f615, 0f3F800000;
	// begin inline asm
	{  cvt.rn.f16.f32 %rs1949, %f609;}

	// end inline asm
	sub.f32 	%f616, %f614, %f606;
	add.f32 	%f610, %f616, 0f3F800000;
	// begin inline asm
	{  cvt.rn.f16.f32 %rs1950, %f610;}

	// end inline asm
	or.b32  	%r1679, %r1677, %r1678;
	setp.lt.s32 	%p1378, %r1679, 0;
	setp.ge.s32 	%p1379, %r1677, %r72;
	setp.ge.s32 	%p1380, %r1678, %r73;
	or.pred  	%p1381, %p1379, %p1380;
	or.pred  	%p1382, %p1381, %p1378;
	mov.u16 	%rs2138, %rs766;
	@%p1382 bra 	$L__BB0_615;
	setp.gt.s32 	%p1383, %r74, -1;
	mad.lo.s32 	%r331, %r1677, %r73, %r1678;
	setp.lt.s32 	%p1384, %r331, %r75;
	and.pred  	%p1385, %p1383, %p1384;
	@%p1385 bra 	$L__BB0_614;
	add.s32 	%r1680, %r76, %r331;
	shl.b32 	%r1681, %r1680, 5;
	add.s32 	%r1682, %r1681, %r78;
	mul.wide.s32 	%rd282, %r1682, 2;
	add.s64 	%rd283, %rd1, %rd282;
	ld.global.u16 	%rs2138, [%rd283];
	bra.uni 	$L__BB0_615;
$L__BB0_614:
	add.s32 	%r1683, %r331, %r74;
	shl.b32 	%r1684, %r1683, 3;
	add.s32 	%r1685, %r1684, %r1731;
	shl.b32 	%r1686, %r1685, 1;
	mov.u32 	%r1687, shared_mem;
	add.s32 	%r1688, %r1687, %r1686;
	ld.shared.u16 	%rs2138, [%r1688];
$L__BB0_615:
	setp.lt.s32 	%p1387, %r1677, 0;
	// begin inline asm
	{mul.f16 %rs1951,%rs1949,%rs1950;
}
	// end inline asm
	// begin inline asm
	{fma.rn.f16 %rs1954,%rs2138,%rs1951,%rs766;
}
	// end inline asm
	setp.lt.s32 	%p1388, %r1678, -1;
	or.pred  	%p1389, %p1387, %p1388;
	or.pred  	%p1390, %p1389, %p1379;
	setp.ge.s32 	%p1391, %r330, %r73;
	or.pred  	%p1392, %p1390, %p1391;
	mov.u16 	%rs2139, %rs766;
	@%p1392 bra 	$L__BB0_619;
	setp.gt.s32 	%p1393, %r74, -1;
	mad.lo.s32 	%r332, %r1677, %r73, %r330;
	setp.lt.s32 	%p1394, %r332, %r75;
	and.pred  	%p1395, %p1393, %p1394;
	@%p1395 bra 	$L__BB0_618;
	add.s32 	%r1689, %r76, %r332;
	shl.b32 	%r1690, %r1689, 5;
	add.s32 	%r1691, %r1690, %r78;
	mul.wide.s32 	%rd284, %r1691, 2;
	add.s64 	%rd285, %rd1, %rd284;
	ld.global.u16 	%rs2139, [%rd285];
	bra.uni 	$L__BB0_619;
$L__BB0_618:
	add.s32 	%r1692, %r332, %r74;
	shl.b32 	%r1693, %r1692, 3;
	add.s32 	%r1694, %r1693, %r1731;
	shl.b32 	%r1695, %r1694, 1;
	mov.u32 	%r1696, shared_mem;
	add.s32 	%r1697, %r1696, %r1695;
	ld.shared.u16 	%rs2139, [%r1697];
$L__BB0_619:
	setp.lt.s32 	%p1397, %r1678, 0;
	// begin inline asm
	{mul.f16 %rs1958,%rs1949,%rs1948;
}
	// end inline asm
	// begin inline asm
	{fma.rn.f16 %rs1961,%rs2139,%rs1958,%rs1954;
}
	// end inline asm
	setp.lt.s32 	%p1398, %r1677, -1;
	or.pred  	%p1399, %p1398, %p1397;
	setp.ge.s32 	%p1400, %r329, %r72;
	or.pred  	%p1401, %p1399, %p1400;
	or.pred  	%p1402, %p1401, %p1380;
	mov.u16 	%rs2140, %rs766;
	@%p1402 bra 	$L__BB0_623;
	setp.gt.s32 	%p1403, %r74, -1;
	mad.lo.s32 	%r333, %r329, %r73, %r1678;
	setp.lt.s32 	%p1404, %r333, %r75;
	and.pred  	%p1405, %p1403, %p1404;
	@%p1405 bra 	$L__BB0_622;
	add.s32 	%r1698, %r76, %r333;
	shl.b32 	%r1699, %r1698, 5;
	add.s32 	%r1700, %r1699, %r78;
	mul.wide.s32 	%rd286, %r1700, 2;
	add.s64 	%rd287, %rd1, %rd286;
	ld.global.u16 	%rs2140, [%rd287];
	bra.uni 	$L__BB0_623;
$L__BB0_622:
	add.s32 	%r1701, %r333, %r74;
	shl.b32 	%r1702, %r1701, 3;
	add.s32 	%r1703, %r1702, %r1731;
	shl.b32 	%r1704, %r1703, 1;
	mov.u32 	%r1705, shared_mem;
	add.s32 	%r1706, %r1705, %r1704;
	ld.shared.u16 	%rs2140, [%r1706];
$L__BB0_623:
	// begin inline asm
	{mul.f16 %rs1965,%rs1947,%rs1950;
}
	// end inline asm
	// begin inline asm
	{fma.rn.f16 %rs1968,%rs2140,%rs1965,%rs1961;
}
	// end inline asm
	min.s32 	%r1707, %r1677, %r1678;
	setp.lt.s32 	%p1408, %r1707, -1;
	or.pred  	%p1409, %p1400, %p1391;
	or.pred  	%p1410, %p1409, %p1408;
	mov.u16 	%rs2141, %rs766;
	@%p1410 bra 	$L__BB0_627;
	setp.gt.s32 	%p1411, %r74, -1;
	mad.lo.s32 	%r334, %r329, %r73, %r330;
	setp.lt.s32 	%p1412, %r334, %r75;
	and.pred  	%p1413, %p1411, %p1412;
	@%p1413 bra 	$L__BB0_626;
	add.s32 	%r1708, %r76, %r334;
	shl.b32 	%r1709, %r1708, 5;
	add.s32 	%r1710, %r1709, %r78;
	mul.wide.s32 	%rd288, %r1710, 2;
	add.s64 	%rd289, %rd1, %rd288;
	ld.global.u16 	%rs2141, [%rd289];
	bra.uni 	$L__BB0_627;
$L__BB0_626:
	add.s32 	%r1711, %r334, %r74;
	shl.b32 	%r1712, %r1711, 3;
	add.s32 	%r1713, %r1712, %r1731;
	shl.b32 	%r1714, %r1713, 1;
	mov.u32 	%r1715, shared_mem;
	add.s32 	%r1716, %r1715, %r1714;
	ld.shared.u16 	%rs2141, [%r1716];
$L__BB0_627:
	// begin inline asm
	{mul.f16 %rs1972,%rs1947,%rs1948;
}
	// end inline asm
	// begin inline asm
	{fma.rn.f16 %rs1975,%rs2141,%rs1972,%rs1968;
}
	// end inline asm
	// begin inline asm
	{fma.rn.f16 %rs1992,%rs593,%rs1975,%rs1992;
}
	// end inline asm
$L__BB0_628:
	ld.param.u64 	%rd298, [_Z44ms_deformable_im2col_persistent_channelsplitI6__halfLi8ELi4ELi32ELi8EEvPKT_PKlS5_S3_S3_iiiiPS1_Pi_param_9];
	add.s32 	%r1717, %r56, %r78;
	cvta.to.global.u64 	%rd290, %rd298;
	mul.wide.s32 	%rd291, %r1717, 2;
	add.s64 	%rd292, %rd290, %rd291;
	st.global.u16 	[%rd292], %rs1992;
	add.s32 	%r1731, %r1731, %r2;
	setp.lt.u32 	%p1414, %r1731, 8;
	@%p1414 bra 	$L__BB0_52;
$L__BB0_629:
	ld.param.u64 	%rd299, [_Z44ms_deformable_im2col_persistent_channelsplitI6__halfLi8ELi4ELi32ELi8EEvPKT_PKlS5_S3_S3_iiiiPS1_Pi_param_10];
	bar.sync 	0;
	cvta.to.global.u64 	%rd293, %rd299;
	atom.global.add.u32 	%r1720, [%rd293], 1;
	setp.lt.s32 	%p1415, %r1720, %r4;
	@%p1415 bra 	$L__BB0_2;
$L__BB0_630:
	ret;

}


// ===== COMPILED SASS (sm_100) =====

	.target	sm_100

	.elftype	@"ET_EXEC"


//--------------------- .note.nv.tkinfo           --------------------------
	.section	.note.nv.tkinfo,"",@"SHT_NOTE"
	.sectionflags	@"SHF_NOTE_NV_TKINFO"
	.tkinfo
        /*0018*/ 	.word	0x00000002
        /*0030*/ 	.string	""
        /*0030*/ 	.string	"ptxas"
        /*0030*/ 	.string	"Cuda compilation tools, release 13.0, V13.0.88"
        /*0030*/ 	.string	"Build cuda_13.0.r13.0/compiler.36424714_0"
        /*0030*/ 	.string	"-arch sm_100 -m 64 "



//--------------------- .note.nv.cuinfo           --------------------------
	.section	.note.nv.cuinfo,"",@"SHT_NOTE"
	.sectionflags	@"SHF_NOTE_NV_CUINFO"
        /*0018*/ 	.short	0x0002
        /*001a*/ 	.short	0x0064
        /*001c*/ 	.short	0x0082
	.zero		2


//--------------------- .nv.info                  --------------------------
	.section	.nv.info,"",@"SHT_CUDA_INFO"
	.align	4


	//----- nvinfo : EIATTR_REGCOUNT
	.align		4
        /*0000*/ 	.byte	0x04, 0x2f
        /*0002*/ 	.short	(.L_1 - .L_0)
	.align		4
.L_0:
        /*0004*/ 	.word	index@(_Z44ms_deformable_im2col_persistent_channelsplitI6__halfLi8ELi4ELi32ELi8EEvPKT_PKlS5_S3_S3_iiiiPS1_Pi)
        /*0008*/ 	.word	0x00000044


	//----- nvinfo : EIATTR_FRAME_SIZE
	.align		4
.L_1:
        /*000c*/ 	.byte	0x04, 0x11
        /*000e*/ 	.short	(.L_3 - .L_2)
	.align		4
.L_2:
        /*0010*/ 	.word	index@(_Z44ms_deformable_im2col_persistent_channelsplitI6__halfLi8ELi4ELi32ELi8EEvPKT_PKlS5_S3_S3_iiiiPS1_Pi)
        /*0014*/ 	.word	0x00000000


	//----- nvinfo : EIATTR_MIN_STACK_SIZE
	.align		4
.L_3:
        /*0018*/ 	.byte	0x04, 0x12
        /*001a*/ 	.short	(.L_5 - .L_4)
	.align		4
.L_4:
        /*001c*/ 	.word	index@(_Z44ms_deformable_im2col_persistent_channelsplitI6__halfLi8ELi4ELi32ELi8EEvPKT_PKlS5_S3_S3_iiiiPS1_Pi)
        /*0020*/ 	.word	0x00000000
.L_5:


//--------------------- .nv.compat                --------------------------
	.section	.nv.compat,"",@"SHT_CUDA_COMPAT_INFO"
	.align	4
        /*0000*/ 	.byte	0x02, 0x09, 0x00, 0x00, 0x02, 0x02, 0x01, 0x00, 0x02, 0x05, 0x05, 0x00, 0x03, 0x07, 0x01, 0x01
        /*0010*/ 	.byte	0x02, 0x03, 0x00, 0x00, 0x02, 0x06, 0x01, 0x00, 0x04, 0x0b, 0x08, 0x00, 0x01, 0x00, 0x00, 0x00
        /*0020*/ 	.byte	0x00, 0x00, 0x00, 0x00


//--------------------- .nv.info._Z44ms_deformable_im2col_persistent_channelsplitI6__halfLi8ELi4ELi32ELi8EEvPKT_PKlS5_S3_S3_iiiiPS1_Pi --------------------------
	.section	.nv.info._Z44ms_deformable_im2col_persistent_channelsplitI6__halfLi8ELi4ELi32ELi8EEvPKT_PKlS5_S3_S3_iiiiPS1_Pi,"",@"SHT_CUDA_INFO"
	.sectionflags	@""
	.align	4


	//----- nvinfo : EIATTR_CUDA_API_VERSION
	.align		4
        /*0000*/ 	.byte	0x04, 0x37
        /*0002*/ 	.short	(.L_7 - .L_6)
.L_6:
        /*0004*/ 	.word	0x00000082


	//----- nvinfo : EIATTR_KPARAM_INFO
	.align		4
.L_7:
        /*0008*/ 	.byte	0x04, 0x17
        /*000a*/ 	.short	(.L_9 - .L_8)
.L_8:
        /*000c*/ 	.word	0x00000000
        /*0010*/ 	.short	0x000a
        /*0012*/ 	.short	0x0040
        /*0014*/ 	.byte	0x00, 0xf5, 0x21, 0x00


	//----- nvinfo : EIATTR_KPARAM_INFO
	.align		4
.L_9:
        /*0018*/ 	.byte	0x04, 0x17
        /*001a*/ 	.short	(.L_11 - .L_10)
.L_10:
        /*001c*/ 	.word	0x00000000
        /*0020*/ 	.short	0x0009
        /*0022*/ 	.short	0x0038
        /*0024*/ 	.byte	0x00, 0xf5, 0x21, 0x00


	//----- nvinfo : EIATTR_KPARAM_INFO
	.align		4
.L_11:
        /*0028*/ 	.byte	0x04, 0x17
        /*002a*/ 	.short	(.L_13 - .L_12)
.L_12:
        /*002c*/ 	.word	0x00000000
        /*0030*/ 	.short	0x0008
        /*0032*/ 	.short	0x0034
        /*0034*/ 	.byte	0x00, 0xf0, 0x11, 0x00


	//----- nvinfo : EIATTR_KPARAM_INFO
	.align		4
.L_13:
        /*0038*/ 	.byte	0x04, 0x17
        /*003a*/ 	.short	(.L_15 - .L_14)
.L_14:
        /*003c*/ 	.word	0x00000000
        /*0040*/ 	.short	0x0007
        /*0042*/ 	.short	0x0030
        /*0044*/ 	.byte	0x00, 0xf0, 0x11, 0x00


	//----- nvinfo : EIATTR_KPARAM_INFO
	.align		4
.L_15:
        /*0048*/ 	.byte	0x04, 0x17
        /*004a*/ 	.short	(.L_17 - .L_16)
.L_16:
        /*004c*/ 	.word	0x00000000
        /*0050*/ 	.short	0x0006
        /*0052*/ 	.short	0x002c
        /*0054*/ 	.byte	0x00, 0xf0, 0x11, 0x00


	//----- nvinfo : EIATTR_KPARAM_INFO
	.align		4
.L_17:
        /*0058*/ 	.byte	0x04, 0x17
        /*005a*/ 	.short	(.L_19 - .L_18)
.L_18:
        /*005c*/ 	.word	0x00000000
        /*0060*/ 	.short	0x0005
        /*0062*/ 	.short	0x0028
        /*0064*/ 	.byte	0x00, 0xf0, 0x11, 0x00


	//----- nvinfo : EIATTR_KPARAM_INFO
	.align		4
.L_19:
        /*0068*/ 	.byte	0x04, 0x17
        /*006a*/ 	.short	(.L_21 - .L_20)
.L_20:
        /*006c*/ 	.word	0x00000000
        /*0070*/ 	.short	0x0004
        /*0072*/ 	.short	0x0020
        /*0074*/ 	.byte	0x00, 0xf5, 0x21, 0x00


	//----- nvinfo : EIATTR_KPARAM_INFO
	.align		4
.L_21:
        /*0078*/ 	.byte	0x04, 0x17
        /*007a*/ 	.short	(.L_23 - .L_22)
.L_22:
        /*007c*/ 	.word	0x00000000
        /*0080*/ 	.short	0x0003
        /*0082*/ 	.short	0x0018
        /*0084*/ 	.byte	0x00, 0xf5, 0x21, 0x00


	//----- nvinfo : EIATTR_KPARAM_INFO
	.align		4
.L_23:
        /*0088*/ 	.byte	0x04, 0x17
        /*008a*/ 	.short	(.L_25 - .L_24)
.L_24:
        /*008c*/ 	.word	0x00000000
        /*0090*/ 	.short	0x0002
        /*0092*/ 	.short	0x0010
        /*0094*/ 	.byte	0x00, 0xf5, 0x21, 0x00


	//----- nvinfo : EIATTR_KPARAM_INFO
	.align		4
.L_25:
        /*0098*/ 	.byte	0x04, 0x17
        /*009a*/ 	.short	(.L_27 - .L_26)
.L_26:
        /*009c*/ 	.word	0x00000000
        /*00a0*/ 	.short	0x0001
        /*00a2*/ 	.short	0x0008
        /*00a4*/ 	.byte	0x00, 0xf5, 0x21, 0x00


	//----- nvinfo : EIATTR_KPARAM_INFO
	.align		4
.L_27:
        /*00a8*/ 	.byte	0x04, 0x17
        /*00aa*/ 	.short	(.L_29 - .L_28)
.L_28:
        /*00ac*/ 	.word	0x00000000
        /*00b0*/ 	.short	0x0000
        /*00b2*/ 	.short	0x0000
        /*00b4*/ 	.byte	0x00, 0xf5, 0x21, 0x00


	//----- nvinfo : EIATTR_SPARSE_MMA_MASK
	.align		4
.L_29:
        /*00b8*/ 	.byte	0x03, 0x50
        /*00ba*/ 	.short	0x0000


	//----- nvinfo : EIATTR_MAXREG_COUNT
	.align		4
        /*00bc*/ 	.byte	0x03, 0x1b
        /*00be*/ 	.short	0x00ff


	//----- nvinfo : EIATTR_NUM_BARRIERS
	.align		4
        /*00c0*/ 	.byte	0x02, 0x4c
        /*00c2*/ 	.byte	0x01
	.zero		1


	//----- nvinfo : EIATTR_MERCURY_ISA_VERSION
	.align		4
        /*00c4*/ 	.byte	0x03, 0x5f
        /*00c6*/ 	.short	0x0101


	//----- nvinfo : EIATTR_UNUSED_LOAD_BYTE_OFFSET
	.align		4
        /*00c8*/ 	.byte	0x04, 0x44
        /*00ca*/ 	.short	(.L_31 - .L_30)


	//   ....[0]....
.L_30:
        /*00cc*/ 	.word	0x000016c0
        /*00d0*/ 	.word	0x0000f0ff


	//   ....[1]....
        /*00d4*/ 	.word	0x000016d0
        /*00d8*/ 	.word	0x0000ff0f


	//----- nvinfo : EIATTR_INT_WARP_WIDE_INSTR_OFFSETS
	.align		4
.L_31:
        /*00dc*/ 	.byte	0x04, 0x31
        /*00de*/ 	.short	(.L_33 - .L_32)


	//   ....[0]....
.L_32:
        /*00e0*/ 	.word	0x00000020


	//   ....[1]....
        /*00e4*/ 	.word	0x00000110


	//   ....[2]....
        /*00e8*/ 	.word	0x00014740


	//   ....[3]....
        /*00ec*/ 	.word	0x00014820


	//----- nvinfo : EIATTR_VRC_CTA_INIT_COUNT
	.align		4
.L_33:
        /*00f0*/ 	.byte	0x02, 0x4a
	.zero		1
	.zero		1


	//----- nvinfo : EIATTR_EXIT_INSTR_OFFSETS
	.align		4
        /*00f4*/ 	.byte	0x04, 0x1c
        /*00f6*/ 	.short	(.L_35 - .L_34)


	//   ....[0]....
.L_34:
        /*00f8*/ 	.word	0x00000140


	//   ....[1]....
        /*00fc*/ 	.word	0x00014860


	//----- nvinfo : EIATTR_CRS_STACK_SIZE
	.align		4
.L_35:
        /*0100*/ 	.byte	0x04, 0x1e
        /*0102*/ 	.short	(.L_37 - .L_36)
.L_36:
        /*0104*/ 	.word	0x00000000


	//----- nvinfo : EIATTR_CBANK_PARAM_SIZE
	.align		4
.L_37:
        /*0108*/ 	.byte	0x03, 0x19
        /*010a*/ 	.short	0x0048


	//----- nvinfo : EIATTR_PARAM_CBANK
	.align		4
        /*010c*/ 	.byte	0x04, 0x0a
        /*010e*/ 	.short	(.L_39 - .L_38)
	.align		4
.L_38:
        /*0110*/ 	.word	index@(.nv.constant0._Z44ms_deformable_im2col_persistent_channelsplitI6__halfLi8ELi4ELi32ELi8EEvPKT_PKlS5_S3_S3_iiiiPS1_Pi)
        /*0114*/ 	.short	0x0380
        /*0116*/ 	.short	0x0048


	//----- nvinfo : EIATTR_SW_WAR
	.align		4
.L_39:
        /*0118*/ 	.byte	0x04, 0x36
        /*011a*/ 	.short	(.L_41 - .L_40)
.L_40:
        /*011c*/ 	.word	0x00000008
.L_41:


//--------------------- .nv.callgraph             --------------------------
	.section	.nv.callgraph,"",@"SHT_CUDA_CALLGRAPH"
	.align	4
	.sectionentsize	8
	.align		4
        /*0000*/ 	.word	0x00000000
	.align		4
        /*0004*/ 	.word	0xffffffff
	.align		4
        /*0008*/ 	.word	0x00000000
	.align		4
        /*000c*/ 	.word	0xfffffffe
	.align		4
        /*0010*/ 	.word	0x00000000
	.align		4
        /*0014*/ 	.word	0xfffffffd
	.align		4
        /*0018*/ 	.word	0x00000000
	.align		4
        /*001c*/ 	.word	0xfffffffc


//--------------------- .text._Z44ms_deformable_im2col_persistent_channelsplitI6__halfLi8ELi4ELi32ELi8EEvPKT_PKlS5_S3_S3_iiiiPS1_Pi --------------------------
	.section	.text._Z44ms_deformable_im2col_persistent_channelsplitI6__halfLi8ELi4ELi32ELi8EEvPKT_PKlS5_S3_S3_iiiiPS1_Pi,"ax",@progbits
	.align	128
        .global         _Z44ms_deformable_im2col_persistent_channelsplitI6__halfLi8ELi4ELi32ELi8EEvPKT_PKlS5_S3_S3_iiiiPS1_Pi
        .type           _Z44ms_deformable_im2col_persistent_channelsplitI6__halfLi8ELi4ELi32ELi8EEvPKT_PKlS5_S3_S3_iiiiPS1_Pi,@function
        .size           _Z44ms_deformable_im2col_persistent_channelsplitI6__halfLi8ELi4ELi32ELi8EEvPKT_PKlS5_S3_S3_iiiiPS1_Pi,(.L_x_476 - _Z44ms_deformable_im2col_persistent_channelsplitI6__halfLi8ELi4ELi32ELi8EEvPKT_PKlS5_S3_S3_iiiiPS1_Pi)
        .other          _Z44ms_deformable_im2col_persistent_channelsplitI6__halfLi8ELi4ELi32ELi8EEvPKT_PKlS5_S3_S3_iiiiPS1_Pi,@"STO_CUDA_ENTRY STV_DEFAULT"
_Z44ms_deformable_im2col_persistent_channelsplitI6__halfLi8ELi4ELi32ELi8EEvPKT_PKlS5_S3_S3_iiiiPS1_Pi:
.text._Z44ms_deformable_im2col_persistent_channelsplitI6__halfLi8ELi4ELi32ELi8EEvPKT_PKlS5_S3_S3_iiiiPS1_Pi:
[----:B------:R-:W-:Y:S01]  /*0000*/  LDC R1, c[0x0][0x37c] ;  /* 0x0000df00ff017b82 */ /* 0x000fe20000000800 */
[----:B------:R-:W0:Y:S01]  /*0010*/  S2R R7, SR_LANEID ;  /* 0x0000000000077919 */ /* 0x000e220000000000 */
[----:B------:R-:W-:-:S06]  /*0020*/  VOTEU.ANY UR6, UPT, PT ;  /* 0x0000000000067886 */ /* 0x000fcc00038e0100 */
[----:B------:R-:W1:Y:S01]  /*0030*/  LDC.64 R2, c[0x0][0x3c0] ;  /* 0x0000f000ff027b82 */ /* 0x000e620000000a00 */
[----:B------:R-:W0:Y:S01]  /*0040*/  FLO.U32 R4, UR6 ;  /* 0x0000000600047d00 */ /* 0x000e2200080e0000 */
[----:B------:R-:W1:Y:S01]  /*0050*/  LDCU.64 UR8, c[0x0][0x358] ;  /* 0x00006b00ff0877ac */ /* 0x000e620008000a00 */
[----:B------:R-:W2:Y:S01]  /*0060*/  S2R R6, SR_LTMASK ;  /* 0x0000000000067919 */ /* 0x000ea20000003900 */
[----:B------:R-:W3:Y:S05]  /*0070*/  LDCU UR4, c[0x0][0x3a8] ;  /* 0x00007500ff0477ac */ /* 0x000eea0008000800 */
[----:B------:R-:W1:Y:S01]  /*0080*/  POPC R5, UR6 ;  /* 0x0000000600057d09 */ /* 0x000e620008000000 */
[----:B------:R-:W3:Y:S01]  /*0090*/  LDCU UR5, c[0x0][0x3b4] ;  /* 0x00007680ff0577ac */ /* 0x000ee20008000800 */
[----:B0-----:R-:W-:-:S13]  /*00a0*/  ISETP.EQ.U32.AND P0, PT, R4, R7, PT ;  /* 0x000000070400720c */ /* 0x001fda0003f02070 */
[----:B-1----:R-:W4:Y:S01]  /*00b0*/  @P0 ATOMG.E.ADD.STRONG.GPU PT, R3, desc[UR8][R2.64], R5 ;  /* 0x80000005020309a8 */ /* 0x002f2200081ef108 */
[----:B--2---:R-:W-:Y:S01]  /*00c0*/  LOP3.LUT R6, R6, UR6, RZ, 0xc0, !PT ;  /* 0x0000000606067c12 */ /* 0x004fe2000f8ec0ff */
[----:B---3--:R-:W-:Y:S01]  /*00d0*/  UIMAD UR4, UR4, UR5, URZ ;  /* 0x00000005040472a4 */ /* 0x008fe2000f8e02ff */
[----:B------:R-:W0:Y:S02]  /*00e0*/  LDCU UR7, c[0x0][0x360] ;  /* 0x00006c00ff0777ac */ /* 0x000e240008000800 */
[----:B------:R-:W1:Y:S01]  /*00f0*/  POPC R7, R6 ;  /* 0x0000000600077309 */ /* 0x000e620000000000 */
[----:B------:R-:W-:Y:S01]  /*0100*/  USHF.L.U32 UR4, UR4, 0x2, URZ ;  /* 0x0000000204047899 */ /* 0x000fe200080006ff */
[----:B----4-:R-:W1:Y:S02]  /*0110*/  SHFL.IDX PT, R0, R3, R4, 0x1f ;  /* 0x00001f0403007589 */ /* 0x010e6400000e0000 */
[----:B-1----:R-:W-:-:S05]  /*0120*/  IMAD.IADD R0, R0, 0x1, R7 ;  /* 0x0000000100007824 */ /* 0x002fca00078e0207 */
[----:B------:R-:W-:-:S13]  /*0130*/  ISETP.GE.AND P0, PT, R0, UR4, PT ;  /* 0x0000000400007c0c */ /* 0x000fda000bf06270 */
[----:B0-----:R-:W-:Y:S05]  /*0140*/  @P0 EXIT ;  /* 0x000000000000094d */ /* 0x001fea0003800000 */
.L_x_474:
[----:B------:R-:W0:Y:S01]  /*0150*/  LDC R11, c[0x0][0x3b4] ;  /* 0x0000ed00ff0b7b82 */ /* 0x000e220000000800 */
[----:B------:R-:W-:Y:S01]  /*0160*/  SHF.R.S32.HI R3, RZ, 0x1f, R0 ;  /* 0x0000001fff037819 */ /* 0x000fe20000011400 */
[----:B------:R-:W1:Y:S01]  /*0170*/  S2R R39, SR_TID.X ;  /* 0x0000000000277919 */ /* 0x000e620000002100 */
[----:B------:R-:W-:Y:S05]  /*0180*/  YIELD ;  /* 0x0000000000007946 */ /* 0x000fea0003800000 */
[----:B------:R-:W-:-:S04]  /*0190*/  LEA.HI R3, R3, R0, RZ, 0x2 ;  /* 0x0000000003037211 */ /* 0x000fc800078f10ff */
[----:B------:R-:W-:Y:S02]  /*01a0*/  SHF.R.S32.HI R2, RZ, 0x2, R3 ;  /* 0x00000002ff027819 */ /* 0x000fe40000011403 */
[----:B------:R-:W-:-:S04]  /*01b0*/  LOP3.LUT R3, R3, 0x1ffffffc, RZ, 0xc0, !PT ;  /* 0x1ffffffc03037812 */ /* 0x000fc800078ec0ff */
[----:B------:R-:W-:Y:S02]  /*01c0*/  IADD3 R0, PT, PT, -R3, R0, RZ ;  /* 0x0000000003007210 */ /* 0x000fe40007ffe1ff */
[----:B0-----:R-:W-:-:S04]  /*01d0*/  IABS R7, R11 ;  /* 0x0000000b00077213 */ /* 0x001fc80000000000 */
[----:B------:R-:W0:Y:S08]  /*01e0*/  I2F.RP R6, R7 ;  /* 0x0000000700067306 */ /* 0x000e300000209400 */
[----:B0-----:R-:W0:Y:S02]  /*01f0*/  MUFU.RCP R6, R6 ;  /* 0x0000000600067308 */ /* 0x001e240000001000 */
[----:B0-----:R-:W-:Y:S01]  /*0200*/  VIADD R4, R6, 0xffffffe ;  /* 0x0ffffffe06047836 */ /* 0x001fe20000000000 */
[----:B------:R-:W-:-:S05]  /*0210*/  IABS R6, R2 ;  /* 0x0000000200067213 */ /* 0x000fca0000000000 */
[----:B------:R0:W2:Y:S02]  /*0220*/  F2I.FTZ.U32.TRUNC.NTZ R5, R4 ;  /* 0x0000000400057305 */ /* 0x0000a4000021f000 */
[----:B0-----:R-:W-:Y:S02]  /*0230*/  IMAD.MOV.U32 R4, RZ, RZ, RZ ;  /* 0x000000ffff047224 */ /* 0x001fe400078e00ff */
[----:B--2---:R-:W-:-:S04]  /*0240*/  IMAD.MOV R8, RZ, RZ, -R5 ;  /* 0x000000ffff087224 */ /* 0x004fc800078e0a05 */
[----:B------:R-:W-:-:S04]  /*0250*/  IMAD R9, R8, R7, RZ ;  /* 0x0000000708097224 */ /* 0x000fc800078e02ff */
[----:B------:R-:W-:-:S06]  /*0260*/  IMAD.HI.U32 R5, R5, R9, R4 ;  /* 0x0000000905057227 */ /* 0x000fcc00078e0004 */
[----:B------:R-:W-:-:S04]  /*0270*/  IMAD.HI.U32 R40, R5, R6, RZ ;  /* 0x0000000605287227 */ /* 0x000fc800078e00ff */
[----:B------:R-:W-:-:S04]  /*0280*/  IMAD.MOV R4, RZ, RZ, -R40 ;  /* 0x000000ffff047224 */ /* 0x000fc800078e0a28 */
[----:B------:R-:W-:-:S05]  /*0290*/  IMAD R4, R7, R4, R6 ;  /* 0x0000000407047224 */ /* 0x000fca00078e0206 */
[----:B------:R-:W-:-:S13]  /*02a0*/  ISETP.GT.U32.AND P1, PT, R7, R4, PT ;  /* 0x000000040700720c */ /* 0x000fda0003f24070 */
[----:B------:R-:W-:Y:S02]  /*02b0*/  @!P1 IMAD.IADD R4, R4, 0x1, -R7 ;  /* 0x0000000104049824 */ /* 0x000fe400078e0a07 */
[----:B------:R-:W-:Y:S01]  /*02c0*/  @!P1 VIADD R40, R40, 0x1 ;  /* 0x0000000128289836 */ /* 0x000fe20000000000 */
[----:B------:R-:W-:Y:S02]  /*02d0*/  ISETP.NE.AND P1, PT, R11, RZ, PT ;  /* 0x000000ff0b00720c */ /* 0x000fe40003f25270 */
[----:B------:R-:W-:Y:S02]  /*02e0*/  ISETP.GE.U32.AND P0, PT, R4, R7, PT ;  /* 0x000000070400720c */ /* 0x000fe40003f06070 */
[----:B------:R-:W-:-:S04]  /*02f0*/  LOP3.LUT R4, R2, R11, RZ, 0x3c, !PT ;  /* 0x0000000b02047212 */ /* 0x000fc800078e3cff */
[----:B------:R-:W-:-:S07]  /*0300*/  ISETP.GE.AND P2, PT, R4, RZ, PT ;  /* 0x000000ff0400720c */ /* 0x000fce0003f46270 */
[----:B------:R-:W-:Y:S01]  /*0310*/  @P0 VIADD R40, R40, 0x1 ;  /* 0x0000000128280836 */ /* 0x000fe20000000000 */
[----:B-1----:R-:W-:-:S05]  /*0320*/  ISETP.GT.U32.AND P0, PT, R39, 0x7, PT ;  /* 0x000000072700780c */ /* 0x002fca0003f04070 */
[----:B------:R-:W-:Y:S01]  /*0330*/  @!P2 IMAD.MOV R40, RZ, RZ, -R40 ;  /* 0x000000ffff28a224 */ /* 0x000fe200078e0a28 */
[----:B------:R-:W-:-:S07]  /*0340*/  @!P1 LOP3.LUT R40, RZ, R11, RZ, 0x33, !PT ;  /* 0x0000000bff289212 */ /* 0x000fce00078e33ff */
[----:B----4-:R-:W-:Y:S05]  /*0350*/  @P0 BRA `(.L_x_0) ;  /* 0x00000000005c0947 */ /* 0x010fea0003800000 */
[----:B------:R-:W0:Y:S02]  /*0360*/  LDC.64 R4, c[0x0][0x388] ;  /* 0x0000e200ff047b82 */ /* 0x000e240000000a00 */
[----:B0-----:R-:W-:-:S06]  /*0370*/  IMAD.WIDE.U32 R4, R39, 0x8, R4 ;  /* 0x0000000827047825 */ /* 0x001fcc00078e0004 */
[----:B------:R-:W2:Y:S01]  /*0380*/  LDG.E.64 R4, desc[UR8][R4.64] ;  /* 0x0000000804047981 */ /* 0x000ea2000c1e1b00 */
[----:B------:R-:W-:Y:S02]  /*0390*/  MOV R3, 0x400 ;  /* 0x0000040000037802 */ /* 0x000fe40000000f00 */
[----:B------:R-:W-:Y:S01]  /*03a0*/  ISETP.GT.U32.AND P0, PT, R39, 0x3, PT ;  /* 0x000000032700780c */ /* 0x000fe20003f04070 */
[----:B------:R-:W0:Y:S02]  /*03b0*/  S2R R8, SR_CgaCtaId ;  /* 0x0000000000087919 */ /* 0x000e240000008800 */
[----:B0-----:R-:W-:-:S05]  /*03c0*/  LEA R6, R8, R3, 0x18 ;  /* 0x0000000308067211 */ /* 0x001fca00078ec0ff */
[----:B------:R-:W-:-:S05]  /*03d0*/  IMAD R7, R39, 0x8, R6 ;  /* 0x0000000827077824 */ /* 0x000fca00078e0206 */
[----:B--2---:R0:W-:Y:S01]  /*03e0*/  STS.64 [R7], R4 ;  /* 0x0000000407007388 */ /* 0x0041e20000000a00 */
[----:B------:R-:W-:Y:S05]  /*03f0*/  @P0 BRA `(.L_x_0) ;  /* 0x0000000000340947 */ /* 0x000fea0003800000 */
[----:B------:R-:W-:Y:S01]  /*0400*/  ISETP.NE.AND P0, PT, R39, RZ, PT ;  /* 0x000000ff2700720c */ /* 0x000fe20003f05270 */
[----:B------:R-:W-:Y:S01]  /*0410*/  VIADD R3, R3, 0x40 ;  /* 0x0000004003037836 */ /* 0x000fe20000000000 */
[----:B------:R-:W-:Y:S04]  /*0420*/  BSSY.RECONVERGENT B0, `(.L_x_1) ;  /* 0x0000009000007945 */ /* 0x000fe80003800200 */
[----:B0-----:R-:W-:-:S05]  /*0430*/  LEA R4, R8, R3, 0x18 ;  /* 0x0000000308047211 */ /* 0x001fca00078ec0ff */
[----:B------:R-:W-:Y:S01]  /*0440*/  IMAD R7, R39, 0x8, R4 ;  /* 0x0000000827077824 */ /* 0x000fe200078e0204 */
[----:B------:R-:W-:Y:S01]  /*0450*/  CS2R R4, SRZ ;  /* 0x0000000000047805 */ /* 0x000fe2000001ff00 */
[----:B------:R-:W-:Y:S06]  /*0460*/  @!P0 BRA `(.L_x_2) ;  /* 0x0000000000108947 */ /* 0x000fec0003800000 */
[----:B------:R-:W0:Y:S01]  /*0470*/  LDC.64 R4, c[0x0][0x390] ;  /* 0x0000e400ff047b82 */ /* 0x000e220000000a00 */
[----:B------:R-:W-:-:S04]  /*0480*/  VIADD R3, R39, 0xffffffff ;  /* 0xffffffff27037836 */ /* 0x000fc80000000000 */
[----:B0-----:R-:W-:-:S06]  /*0490*/  IMAD.WIDE.U32 R4, R3, 0x8, R4 ;  /* 0x0000000803047825 */ /* 0x001fcc00078e0004 */
[----:B------:R-:W5:Y:S02]  /*04a0*/  LDG.E.64 R4, desc[UR8][R4.64] ;  /* 0x0000000804047981 */ /* 0x000f64000c1e1b00 */
.L_x_2:
[----:B------:R-:W-:Y:S05]  /*04b0*/  BSYNC.RECONVERGENT B0 ;  /* 0x0000000000007941 */ /* 0x000fea0003800200 */
.L_x_1:
[----:B-----5:R1:W-:Y:S02]  /*04c0*/  STS.64 [R7], R4 ;  /* 0x0000000407007388 */ /* 0x0203e40000000a00 */
.L_x_0:
[----:B------:R-:W-:Y:S01]  /*04d0*/  ISETP.NE.AND P0, PT, R39, RZ, PT ;  /* 0x000000ff2700720c */ /* 0x000fe20003f05270 */
[----:B------:R-:W-:Y:S05]  /*04e0*/  WARPSYNC.ALL ;  /* 0x0000000000007948 */ /* 0x000fea0003800000 */
[----:B------:R-:W-:Y:S06]  /*04f0*/  BAR.SYNC.DEFER_BLOCKING 0x0 ;  /* 0x0000000000007b1d */ /* 0x000fec0000010000 */
[----:B------:R-:W-:Y:S04]  /*0500*/  BSSY.RECONVERGENT B0, `(.L_x_3) ;  /* 0x000004c000007945 */ /* 0x000fe80003800200 */
[----:B------:R-:W-:Y:S05]  /*0510*/  @P0 BRA `(.L_x_4) ;  /* 0x0000000400280947 */ /* 0x000fea0003800000 */
[----:B------:R-:W2:Y:S01]  /*0520*/  S2UR UR5, SR_CgaCtaId ;  /* 0x00000000000579c3 */ /* 0x000ea20000008800 */
[----:B------:R-:W-:Y:S02]  /*0530*/  UMOV UR4, 0x400 ;  /* 0x0000040000047882 */ /* 0x000fe40000000000 */
[----:B--2---:R-:W-:-:S09]  /*0540*/  ULEA UR4, UR5, UR4, 0x18 ;  /* 0x0000000405047291 */ /* 0x004fd2000f8ec0ff */
[----:B------:R-:W-:Y:S04]  /*0550*/  LDS R3, [UR4+0x30] ;  /* 0x00003004ff037984 */ /* 0x000fe80008000800 */
[----:B01----:R-:W0:Y:S04]  /*0560*/  LDS R4, [UR4+0x38] ;  /* 0x00003804ff047984 */ /* 0x003e280008000800 */
[----:B------:R-:W-:Y:S04]  /*0570*/  LDS R5, [UR4+0x20] ;  /* 0x00002004ff057984 */ /* 0x000fe80008000800 */
[----:B------:R-:W1:Y:S04]  /*0580*/  LDS R6, [UR4+0x28] ;  /* 0x00002804ff067984 */ /* 0x000e680008000800 */
[----:B------:R-:W-:Y:S04]  /*0590*/  LDS R8, [UR4+0x18] ;  /* 0x00001804ff087984 */ /* 0x000fe80008000800 */
[----:B------:R-:W-:Y:S04]  /*05a0*/  LDS R7, [UR4] ;  /* 0x00000004ff077984 */ /* 0x000fe80008000800 */
[----:B------:R-:W-:Y:S01]  /*05b0*/  LDS R10, [UR4+0x8] ;  /* 0x00000804ff0a7984 */ /* 0x000fe20008000800 */
[----:B0-----:R-:W-:-:S03]  /*05c0*/  IMAD R4, R3, R4, RZ ;  /* 0x0000000403047224 */ /* 0x001fc600078e02ff */
[----:B------:R-:W0:Y:S01]  /*05d0*/  LDS R3, [UR4+0x10] ;  /* 0x00001004ff037984 */ /* 0x000e220008000800 */
[--C-:B------:R-:W-:Y:S01]  /*05e0*/  IMAD.MOV.U32 R11, RZ, RZ, R4.reuse ;  /* 0x000000ffff0b7224 */ /* 0x100fe200078e0004 */
[----:B------:R-:W-:Y:S01]  /*05f0*/  ISETP.GT.AND P0, PT, R4, 0x1770, PT ;  /* 0x000017700400780c */ /* 0x000fe20003f04270 */
[----:B-1----:R-:W-:Y:S02]  /*0600*/  IMAD R15, R5, R6, RZ ;  /* 0x00000006050f7224 */ /* 0x002fe400078e02ff */
[----:B------:R-:W-:-:S10]  /*0610*/  IMAD.MOV.U32 R5, RZ, RZ, R4 ;  /* 0x000000ffff057224 */ /* 0x000fd400078e0004 */
[----:B------:R-:W-:Y:S01]  /*0620*/  @!P0 IADD3 R17, PT, PT, -R4, 0x1770, RZ ;  /* 0x0000177004118810 */ /* 0x000fe20007ffe1ff */
[----:B------:R-:W-:Y:S01]  /*0630*/  @P0 IMAD.MOV.U32 R17, RZ, RZ, RZ ;  /* 0x000000ffff110224 */ /* 0x000fe200078e00ff */
[----:B------:R1:W-:Y:S04]  /*0640*/  @!P0 STS.64 [UR4+0x88], R4 ;  /* 0x00008804ff008988 */ /* 0x0003e80008000a04 */
[----:B------:R-:W-:Y:S01]  /*0650*/  ISETP.GE.AND P1, PT, R17, R15, PT ;  /* 0x0000000f1100720c */ /* 0x000fe20003f26270 */
[----:B------:R-:W-:-:S04]  /*0660*/  @P0 IMAD.MOV.U32 R4, RZ, RZ, 0x1770 ;  /* 0x00001770ff040424 */ /* 0x000fc800078e00ff */
[----:B------:R-:W-:-:S08]  /*0670*/  IMAD.MOV.U32 R14, RZ, RZ, R4 ;  /* 0x000000ffff0e7224 */ /* 0x000fd000078e0004 */
[----:B------:R2:W-:Y:S01]  /*0680*/  @P1 STS [UR4+0x80], R15 ;  /* 0x0000800fff001988 */ /* 0x0005e20008000804 */
[----:B-1----:R-:W-:Y:S01]  /*0690*/  @P1 IADD3 R4, PT, PT, R4, R15, RZ ;  /* 0x0000000f04041210 */ /* 0x002fe20007ffe0ff */
[----:B------:R-:W-:Y:S02]  /*06a0*/  @P1 IMAD.IADD R6, R17, 0x1, -R15 ;  /* 0x0000000111061824 */ /* 0x000fe400078e0a0f */
[----:B------:R2:W-:Y:S01]  /*06b0*/  @P1 STS.64 [UR4+0x78], R14 ;  /* 0x0000780eff001988 */ /* 0x0005e20008000a04 */
[----:B0-----:R-:W-:Y:S01]  /*06c0*/  IMAD R8, R3, R8, RZ ;  /* 0x0000000803087224 */ /* 0x001fe200078e02ff */
[----:B------:R-:W-:Y:S06]  /*06d0*/  @P1 BRA `(.L_x_5) ;  /* 0x0000000000281947 */ /* 0x000fec0003800000 */
[----:B------:R-:W-:Y:S01]  /*06e0*/  ISETP.NE.AND P1, PT, R17, RZ, PT ;  /* 0x000000ff1100720c */ /* 0x000fe20003f25270 */
[----:B------:R-:W-:Y:S02]  /*06f0*/  IMAD.MOV.U32 R13, RZ, RZ, RZ ;  /* 0x000000ffff0d7224 */ /* 0x000fe400078e00ff */
[----:B------:R-:W-:Y:S02]  /*0700*/  IMAD.MOV.U32 R16, RZ, RZ, R4 ;  /* 0x000000ffff107224 */ /* 0x000fe400078e0004 */
[----:B------:R-:W-:-:S08]  /*0710*/  IMAD.MOV.U32 R6, RZ, RZ, RZ ;  /* 0x000000ffff067224 */ /* 0x000fd000078e00ff */
[----:B------:R-:W-:Y:S01]  /*0720*/  @!P1 IMAD.MOV.U32 R12, RZ, RZ, -0x1 ;  /* 0xffffffffff0c9424 */ /* 0x000fe200078e00ff */
[----:B------:R0:W-:Y:S01]  /*0730*/  @!P1 STS [UR4+0x80], R15 ;  /* 0x0000800fff009988 */ /* 0x0001e20008000804 */
[----:B------:R-:W-:-:S03]  /*0740*/  @P1 IMAD.IADD R4, R4, 0x1, R17 ;  /* 0x0000000104041824 */ /* 0x000fc600078e0211 */
[----:B------:R0:W-:Y:S04]  /*0750*/  @!P1 STS.64 [UR4+0x78], R12 ;  /* 0x0000780cff009988 */ /* 0x0001e80008000a04 */
[----:B------:R0:W-:Y:S04]  /*0760*/  @P1 STS [UR4+0x80], R15 ;  /* 0x0000800fff001988 */ /* 0x0001e80008000804 */
[----:B------:R0:W-:Y:S02]  /*0770*/  @P1 STS.64 [UR4+0x78], R16 ;  /* 0x00007810ff001988 */ /* 0x0001e40008000a04 */
.L_x_5:
[----:B------:R-:W-:Y:S01]  /*0780*/  ISETP.GE.AND P1, PT, R6, R8, PT ;  /* 0x000000080600720c */ /* 0x000fe20003f26270 */
[----:B------:R-:W-:Y:S02]  /*0790*/  IMAD.MOV.U32 R9, RZ, RZ, R8 ;  /* 0x000000ffff097224 */ /* 0x000fe400078e0008 */
[----:B------:R-:W-:-:S10]  /*07a0*/  IMAD R5, R7, R10, RZ ;  /* 0x0000000a07057224 */ /* 0x000fd400078e02ff */
[----:B------:R-:W-:Y:S01]  /*07b0*/  @P1 STS.64 [UR4+0x70], R8 ;  /* 0x00007008ff001988 */ /* 0x000fe20008000a04 */
[----:B------:R-:W-:-:S03]  /*07c0*/  @P1 IMAD.IADD R6, R6, 0x1, -R8 ;  /* 0x0000000106061824 */ /* 0x000fc600078e0a08 */
[----:B------:R1:W-:Y:S02]  /*07d0*/  @P1 STS [UR4+0x6c], R4 ;  /* 0x00006c04ff001988 */ /* 0x0003e40008000804 */
[----:B-1----:R-:W-:Y:S01]  /*07e0*/  @P1 IMAD.IADD R4, R4, 0x1, R8 ;  /* 0x0000000104041824 */ /* 0x002fe200078e0208 */
[----:B------:R-:W-:Y:S06]  /*07f0*/  @P1 BRA `(.L_x_6) ;  /* 0x00000000002c1947 */ /* 0x000fec0003800000 */
[----:B------:R-:W-:Y:S01]  /*0800*/  ISETP.GT.AND P1, PT, R6, RZ, PT ;  /* 0x000000ff0600720c */ /* 0x000fe20003f24270 */
[----:B0-----:R-:W-:Y:S02]  /*0810*/  HFMA2 R12, -RZ, RZ, 0, 0 ;  /* 0x00000000ff0c7431 */ /* 0x001fe400000001ff */
[--C-:B------:R-:W-:Y:S02]  /*0820*/  IMAD.MOV.U32 R13, RZ, RZ, R8.reuse ;  /* 0x000000ffff0d7224 */ /* 0x100fe400078e0008 */
[----:B------:R-:W-:-:S08]  /*0830*/  IMAD.MOV.U32 R7, RZ, RZ, R8 ;  /* 0x000000ffff077224 */ /* 0x000fd000078e0008 */
[----:B------:R-:W-:Y:S01]  /*0840*/  @!P1 IMAD.MOV.U32 R3, RZ, RZ, -0x1 ;  /* 0xffffffffff039424 */ /* 0x000fe200078e00ff */
[----:B------:R-:W-:Y:S04]  /*0850*/  @!P1 STS.64 [UR4+0x70], R12 ;  /* 0x0000700cff009988 */ /* 0x000fe80008000a04 */
[----:B------:R-:W-:Y:S04]  /*0860*/  @!P1 STS [UR4+0x6c], R3 ;  /* 0x00006c03ff009988 */ /* 0x000fe80008000804 */
[----:B------:R0:W-:Y:S04]  /*0870*/  @P1 STS [UR4+0x6c], R4 ;  /* 0x00006c04ff001988 */ /* 0x0001e80008000804 */
[----:B------:R1:W-:Y:S01]  /*0880*/  @P1 STS.64 [UR4+0x70], R6 ;  /* 0x00007006ff001988 */ /* 0x0003e20008000a04 */
[----:B0-----:R-:W-:-:S02]  /*0890*/  @P1 IMAD.IADD R4, R4, 0x1, R6 ;  /* 0x0000000104041824 */ /* 0x001fc400078e0206 */
[----:B-1----:R-:W-:-:S07]  /*08a0*/  @P1 IMAD.MOV.U32 R6, RZ, RZ, RZ ;  /* 0x000000ffff061224 */ /* 0x002fce00078e00ff */
.L_x_6:
[----:B------:R-:W-:Y:S01]  /*08b0*/  ISETP.GT.AND P1, PT, R5, R6, PT ;  /* 0x000000060500720c */ /* 0x000fe20003f24270 */
[----:B------:R-:W-:Y:S01]  /*08c0*/  @P0 IMAD.MOV.U32 R10, RZ, RZ, 0x1770 ;  /* 0x00001770ff0a0424 */ /* 0x000fe200078e00ff */
[----:B------:R-:W-:Y:S04]  /*08d0*/  @!P0 STS [UR4+0x84], RZ ;  /* 0x000084ffff008988 */ /* 0x000fe80008000804 */
[----:B------:R3:W-:Y:S04]  /*08e0*/  @P0 STS.64 [UR4+0x88], R10 ;  /* 0x0000880aff000988 */ /* 0x0007e80008000a04 */
[----:B------:R-:W-:Y:S04]  /*08f0*/  @P0 STS [UR4+0x84], RZ ;  /* 0x000084ffff000988 */ /* 0x000fe80008000804 */
[----:B------:R3:W-:Y:S04]  /*0900*/  @!P1 STS.64 [UR4+0x60], R4 ;  /* 0x00006004ff009988 */ /* 0x0007e80008000a04 */
[----:B------:R3:W-:Y:S01]  /*0910*/  @!P1 STS [UR4+0x68], R5 ;  /* 0x00006805ff009988 */ /* 0x0007e20008000804 */
[----:B------:R-:W-:Y:S05]  /*0920*/  @!P1 BRA `(.L_x_4) ;  /* 0x0000000000249947 */ /* 0x000fea0003800000 */
[----:B------:R-:W-:Y:S01]  /*0930*/  ISETP.GT.AND P0, PT, R6, RZ, PT ;  /* 0x000000ff0600720c */ /* 0x000fe20003f04270 */
[----:B------:R-:W-:Y:S01]  /*0940*/  IMAD.MOV.U32 R9, RZ, RZ, RZ ;  /* 0x000000ffff097224 */ /* 0x000fe200078e00ff */
[----:B---3--:R-:W-:Y:S01]  /*0950*/  MOV R11, R6 ;  /* 0x00000006000b7202 */ /* 0x008fe20000000f00 */
[----:B------:R-:W-:-:S10]  /*0960*/  IMAD.MOV.U32 R10, RZ, RZ, R4 ;  /* 0x000000ffff0a7224 */ /* 0x000fd400078e0004 */
[----:B------:R-:W-:Y:S01]  /*0970*/  @!P0 IMAD.MOV.U32 R8, RZ, RZ, -0x1 ;  /* 0xffffffffff088424 */ /* 0x000fe200078e00ff */
[----:B------:R4:W-:Y:S04]  /*0980*/  @!P0 STS [UR4+0x68], R5 ;  /* 0x00006805ff008988 */ /* 0x0009e80008000804 */
[----:B------:R4:W-:Y:S04]  /*0990*/  @!P0 STS.64 [UR4+0x60], R8 ;  /* 0x00006008ff008988 */ /* 0x0009e80008000a04 */
[----:B------:R4:W-:Y:S04]  /*09a0*/  @P0 STS [UR4+0x68], R5 ;  /* 0x00006805ff000988 */ /* 0x0009e80008000804 */
[----:B------:R4:W-:Y:S02]  /*09b0*/  @P0 STS.64 [UR4+0x60], R10 ;  /* 0x0000600aff000988 */ /* 0x0009e40008000a04 */
.L_x_4:
[----:B------:R-:W-:Y:S05]  /*09c0*/  BSYNC.RECONVERGENT B0 ;  /* 0x0000000000007941 */ /* 0x000fea0003800200 */
.L_x_3:
[----:B------:R-:W5:Y:S08]  /*09d0*/  S2UR UR5, SR_CgaCtaId ;  /* 0x00000000000579c3 */ /* 0x000f700000008800 */
[----:B------:R-:W-:Y:S06]  /*09e0*/  BAR.SYNC.DEFER_BLOCKING 0x0 ;  /* 0x0000000000007b1d */ /* 0x000fec0000010000 */
[----:B------:R-:W-:-:S02]  /*09f0*/  UMOV UR4, 0x400 ;  /* 0x0000040000047882 */ /* 0x000fc40000000000 */
[----:B-----5:R-:W-:-:S09]  /*0a00*/  ULEA UR5, UR5, UR4, 0x18 ;  /* 0x0000000405057291 */ /* 0x020fd2000f8ec0ff */
[----:B----4-:R-:W4:Y:S02]  /*0a10*/  LDS.64 R8, [UR5+0x60] ;  /* 0x00006005ff087984 */ /* 0x010f240008000a00 */
[----:B----4-:R-:W-:-:S04]  /*0a20*/  ISETP.GE.AND P0, PT, R9, 0x1, PT ;  /* 0x000000010900780c */ /* 0x010fc80003f06270 */
[----:B------:R-:W-:-:S13]  /*0a30*/  ISETP.LT.OR P0, PT, R8, RZ, !P0 ;  /* 0x000000ff0800720c */ /* 0x000fda0004701670 */
[----:B------:R-:W-:Y:S05]  /*0a40*/  @P0 BRA `(.L_x_7) ;  /* 0x0000000000840947 */ /* 0x000fea0003800000 */
[----:B---3--:R-:W-:Y:S01]  /*0a50*/  IMAD.SHL.U32 R10, R9, 0x8, RZ ;  /* 0x00000008090a7824 */ /* 0x008fe200078e00ff */
[----:B------:R-:W-:Y:S04]  /*0a60*/  BSSY.RECONVERGENT B0, `(.L_x_7) ;  /* 0x000001f000007945 */ /* 0x000fe80003800200 */
[----:B------:R-:W-:-:S13]  /*0a70*/  ISETP.GE.AND P0, PT, R39, R10, PT ;  /* 0x0000000a2700720c */ /* 0x000fda0003f06270 */
[----:B------:R-:W-:Y:S05]  /*0a80*/  @P0 BRA `(.L_x_8) ;  /* 0x0000000000700947 */ /* 0x000fea0003800000 */
[----:B------:R-:W3:Y:S01]  /*0a90*/  LDS R3, [UR5+0x40] ;  /* 0x00004005ff037984 */ /* 0x000ee20008000800 */
[----:B01----:R-:W0:Y:S01]  /*0aa0*/  LDC.64 R6, c[0x0][0x380] ;  /* 0x0000e000ff067b82 */ /* 0x003e220000000a00 */
[----:B------:R-:W3:Y:S01]  /*0ab0*/  LDCU UR4, c[0x0][0x3ac] ;  /* 0x00007580ff0477ac */ /* 0x000ee20008000800 */
[----:B------:R-:W-:Y:S02]  /*0ac0*/  IMAD.MOV.U32 R11, RZ, RZ, R39 ;  /* 0x000000ffff0b7224 */ /* 0x000fe400078e0027 */
[----:B---3--:R-:W-:-:S07]  /*0ad0*/  IMAD R13, R40, UR4, R3 ;  /* 0x00000004280d7c24 */ /* 0x008fce000f8e0203 */
.L_x_11:
[----:B--2---:R-:W-:Y:S01]  /*0ae0*/  SHF.R.U32.HI R14, RZ, 0x3, R11 ;  /* 0x00000003ff0e7819 */ /* 0x004fe2000001160b */
[----:B------:R-:W-:Y:S03]  /*0af0*/  BSSY.RECONVERGENT B1, `(.L_x_9) ;  /* 0x0000012000017945 */ /* 0x000fe60003800200 */
[----:B------:R-:W-:-:S13]  /*0b00*/  ISETP.GE.AND P0, PT, R14, R9, PT ;  /* 0x000000090e00720c */ /* 0x000fda0003f06270 */
[----:B-1----:R-:W-:Y:S05]  /*0b10*/  @P0 BRA `(.L_x_10) ;  /* 0x00000000003c0947 */ /* 0x002fea0003800000 */
[----:B------:R-:W-:Y:S01]  /*0b20*/  LOP3.LUT R3, R11, 0x7, RZ, 0xc0, !PT ;  /* 0x000000070b037812 */ /* 0x000fe200078ec0ff */
[----:B------:R-:W-:-:S04]  /*0b30*/  IMAD.IADD R4, R13, 0x1, R14 ;  /* 0x000000010d047824 */ /* 0x000fc800078e020e */
[----:B------:R-:W-:-:S04]  /*0b40*/  IMAD R3, R0, 0x8, R3 ;  /* 0x0000000800037824 */ /* 0x000fc800078e0203 */
[----:B------:R-:W-:-:S04]  /*0b50*/  IMAD R3, R4, 0x20, R3 ;  /* 0x0000002004037824 */ /* 0x000fc800078e0203 */
[----:B0-----:R-:W-:-:S06]  /*0b60*/  IMAD.WIDE R4, R3, 0x2, R6 ;  /* 0x0000000203047825 */ /* 0x001fcc00078e0206 */
[----:B------:R-:W2:Y:S01]  /*0b70*/  LDG.E.U16 R4, desc[UR8][R4.64] ;  /* 0x0000000804047981 */ /* 0x000ea2000c1e1500 */
[----:B------:R-:W0:Y:S01]  /*0b80*/  S2UR UR6, SR_CgaCtaId ;  /* 0x00000000000679c3 */ /* 0x000e220000008800 */
[----:B------:R-:W-:Y:S01]  /*0b90*/  UMOV UR4, 0x400 ;  /* 0x0000040000047882 */ /* 0x000fe20000000000 */
[----:B------:R-:W-:Y:S01]  /*0ba0*/  IMAD.SHL.U32 R12, R11, 0x2, RZ ;  /* 0x000000020b0c7824 */ /* 0x000fe200078e00ff */
[----:B------:R-:W-:Y:S01]  /*0bb0*/  UIADD3 UR4, UPT, UPT, UR4, 0x90, URZ ;  /* 0x0000009004047890 */ /* 0x000fe2000fffe0ff */
[----:B------:R-:W-:-:S03]  /*0bc0*/  IMAD.IADD R3, R8, 0x1, R14 ;  /* 0x0000000108037824 */ /* 0x000fc600078e020e */
[----:B------:R-:W-:-:S05]  /*0bd0*/  LOP3.LUT R12, R12, 0xe, RZ, 0xc0, !PT ;  /* 0x0000000e0c0c7812 */ /* 0x000fca00078ec0ff */
[----:B------:R-:W-:Y:S01]  /*0be0*/  IMAD R3, R3, 0x10, R12 ;  /* 0x0000001003037824 */ /* 0x000fe200078e020c */
[----:B0-----:R-:W-:-:S09]  /*0bf0*/  ULEA UR4, UR6, UR4, 0x18 ;  /* 0x0000000406047291 */ /* 0x001fd2000f8ec0ff */
[----:B--2---:R1:W-:Y:S03]  /*0c00*/  STS.U16 [R3+UR4], R4 ;  /* 0x0000000403007988 */ /* 0x0043e60008000404 */
.L_x_10:
[----:B------:R-:W-:Y:S05]  /*0c10*/  BSYNC.RECONVERGENT B1 ;  /* 0x0000000000017941 */ /* 0x000fea0003800200 */
.L_x_9:
[----:B------:R-:W-:-:S05]  /*0c20*/  VIADD R11, R11, UR7 ;  /* 0x000000070b0b7c36 */ /* 0x000fca0008000000 */
[----:B------:R-:W-:-:S13]  /*0c30*/  ISETP.GE.AND P0, PT, R11, R10, PT ;  /* 0x0000000a0b00720c */ /* 0x000fda0003f06270 */
[----:B------:R-:W-:Y:S05]  /*0c40*/  @!P0 BRA `(.L_x_11) ;  /* 0xfffffffc00a48947 */ /* 0x000fea000383ffff */
.L_x_8:
[----:B------:R-:W-:Y:S05]  /*0c50*/  BSYNC.RECONVERGENT B0 ;  /* 0x0000000000007941 */ /* 0x000fea0003800200 */
.L_x_7:
[----:B------:R-:W4:Y:S01]  /*0c60*/  S2UR UR5, SR_CgaCtaId ;  /* 0x00000000000579c3 */ /* 0x000f220000008800 */
[----:B------:R-:W-:Y:S02]  /*0c70*/  UMOV UR4, 0x400 ;  /* 0x0000040000047882 */ /* 0x000fe40000000000 */
[----:B----4-:R-:W-:-:S09]  /*0c80*/  ULEA UR4, UR5, UR4, 0x18 ;  /* 0x0000000405047291 */ /* 0x010fd2000f8ec0ff */
[----:B------:R-:W4:Y:S04]  /*0c90*/  LDS R8, [UR4+0x70] ;  /* 0x00007004ff087984 */ /* 0x000f280008000800 */
[----:B-1----:R-:W1:Y:S01]  /*0ca0*/  LDS R3, [UR4+0x6c] ;  /* 0x00006c04ff037984 */ /* 0x002e620008000800 */
[----:B----4-:R-:W-:-:S04]  /*0cb0*/  ISETP.GE.AND P0, PT, R8, 0x1, PT ;  /* 0x000000010800780c */ /* 0x010fc80003f06270 */
[----:B-1----:R-:W-:-:S13]  /*0cc0*/  ISETP.LT.OR P0, PT, R3, RZ, !P0 ;  /* 0x000000ff0300720c */ /* 0x002fda0004701670 */
[----:B------:R-:W-:Y:S05]  /*0cd0*/  @P0 BRA `(.L_x_12) ;  /* 0x0000000000840947 */ /* 0x000fea0003800000 */
[----:B---3--:R-:W-:Y:S01]  /*0ce0*/  SHF.L.U32 R10, R8, 0x3, RZ ;  /* 0x00000003080a7819 */ /* 0x008fe200000006ff */
[----:B------:R-:W-:Y:S03]  /*0cf0*/  BSSY.RECONVERGENT B0, `(.L_x_12) ;  /* 0x000001f000007945 */ /* 0x000fe60003800200 */
[----:B------:R-:W-:-:S13]  /*0d00*/  ISETP.GE.AND P0, PT, R39, R10, PT ;  /* 0x0000000a2700720c */ /* 0x000fda0003f06270 */
[----:B------:R-:W-:Y:S05]  /*0d10*/  @P0 BRA `(.L_x_13) ;  /* 0x0000000000700947 */ /* 0x000fea0003800000 */
[----:B0-----:R-:W0:Y:S01]  /*0d20*/  LDS R5, [UR4+0x48] ;  /* 0x00004804ff057984 */ /* 0x001e220008000800 */
[----:B------:R-:W1:Y:S01]  /*0d30*/  LDC.64 R6, c[0x0][0x380] ;  /* 0x0000e000ff067b82 */ /* 0x000e620000000a00 */
[----:B------:R-:W0:Y:S01]  /*0d40*/  LDCU UR5, c[0x0][0x3ac] ;  /* 0x00007580ff0577ac */ /* 0x000e220008000800 */
[----:B------:R-:W-:Y:S02]  /*0d50*/  IMAD.MOV.U32 R9, RZ, RZ, R39 ;  /* 0x000000ffff097224 */ /* 0x000fe400078e0027 */
[----:B0-----:R-:W-:-:S07]  /*0d60*/  IMAD R13, R40, UR5, R5 ;  /* 0x00000005280d7c24 */ /* 0x001fce000f8e0205 */
.L_x_16:
[----:B--2---:R-:W-:Y:S01]  /*0d70*/  SHF.R.U32.HI R14, RZ, 0x3, R9 ;  /* 0x00000003ff0e7819 */ /* 0x004fe20000011609 */
[----:B------:R-:W-:Y:S03]  /*0d80*/  BSSY.RECONVERGENT B1, `(.L_x_14) ;  /* 0x0000012000017945 */ /* 0x000fe60003800200 */
[----:B------:R-:W-:-:S13]  /*0d90*/  ISETP.GE.AND P0, PT, R14, R8, PT ;  /* 0x000000080e00720c */ /* 0x000fda0003f06270 */
[----:B0-----:R-:W-:Y:S05]  /*0da0*/  @P0 BRA `(.L_x_15) ;  /* 0x00000000003c0947 */ /* 0x001fea0003800000 */
[----:B------:R-:W-:Y:S01]  /*0db0*/  LOP3.LUT R5, R9, 0x7, RZ, 0xc0, !PT ;  /* 0x0000000709057812 */ /* 0x000fe200078ec0ff */
[----:B------:R-:W-:-:S04]  /*0dc0*/  IMAD.IADD R4, R13, 0x1, R14 ;  /* 0x000000010d047824 */ /* 0x000fc800078e020e */
[----:B------:R-:W-:-:S04]  /*0dd0*/  IMAD R5, R0, 0x8, R5 ;  /* 0x0000000800057824 */ /* 0x000fc800078e0205 */
[----:B------:R-:W-:-:S04]  /*0de0*/  IMAD R5, R4, 0x20, R5 ;  /* 0x0000002004057824 */ /* 0x000fc800078e0205 */
[----:B-1----:R-:W-:-:S06]  /*0df0*/  IMAD.WIDE R4, R5, 0x2, R6 ;  /* 0x0000000205047825 */ /* 0x002fcc00078e0206 */
        /* <DEDUP_REMOVED lines=10> */
.L_x_15:
[----:B------:R-:W-:Y:S05]  /*0ea0*/  BSYNC.RECONVERGENT B1 ;  /* 0x0000000000017941 */ /* 0x000fea0003800200 */
.L_x_14:
[----:B------:R-:W-:-:S05]  /*0eb0*/  VIADD R9, R9, UR7 ;  /* 0x0000000709097c36 */ /* 0x000fca0008000000 */
[----:B------:R-:W-:-:S13]  /*0ec0*/  ISETP.GE.AND P0, PT, R9, R10, PT ;  /* 0x0000000a0900720c */ /* 0x000fda0003f06270 */
[----:B------:R-:W-:Y:S05]  /*0ed0*/  @!P0 BRA `(.L_x_16) ;  /* 0xfffffffc00a48947 */ /* 0x000fea000383ffff */
.L_x_13:
[----:B------:R-:W-:Y:S05]  /*0ee0*/  BSYNC.RECONVERGENT B0 ;  /* 0x0000000000007941 */ /* 0x000fea0003800200 */
.L_x_12:
[----:B------:R-:W4:Y:S01]  /*0ef0*/  S2UR UR5, SR_CgaCtaId ;  /* 0x00000000000579c3 */ /* 0x000f220000008800 */
[----:B------:R-:W-:Y:S02]  /*0f00*/  UMOV UR4, 0x400 ;  /* 0x0000040000047882 */ /* 0x000fe40000000000 */
[----:B----4-:R-:W-:-:S09]  /*0f10*/  ULEA UR4, UR5, UR4, 0x18 ;  /* 0x0000000405047291 */ /* 0x010fd2000f8ec0ff */
[----:B------:R-:W4:Y:S02]  /*0f20*/  LDS.64 R8, [UR4+0x78] ;  /* 0x00007804ff087984 */ /* 0x000f240008000a00 */
        /* <DEDUP_REMOVED lines=10> */
[----:B------:R-:W-:Y:S01]  /*0fd0*/  MOV R11, R39 ;  /* 0x00000027000b7202 */ /* 0x000fe20000000f00 */
[----:B---3--:R-:W-:-:S07]  /*0fe0*/  IMAD R13, R40, UR5, R3 ;  /* 0x00000005280d7c24 */ /* 0x008fce000f8e0203 */
.L_x_21:
        /* <DEDUP_REMOVED lines=19> */
.L_x_20:
[----:B------:R-:W-:Y:S05]  /*1120*/  BSYNC.RECONVERGENT B1 ;  /* 0x0000000000017941 */ /* 0x000fea0003800200 */
.L_x_19:
[----:B------:R-:W-:-:S05]  /*1130*/  VIADD R11, R11, UR7 ;  /* 0x000000070b0b7c36 */ /* 0x000fca0008000000 */
[----:B------:R-:W-:-:S13]  /*1140*/  ISETP.GE.AND P0, PT, R11, R10, PT ;  /* 0x0000000a0b00720c */ /* 0x000fda0003f06270 */
[----:B------:R-:W-:Y:S05]  /*1150*/  @!P0 BRA `(.L_x_21) ;  /* 0xfffffffc00a48947 */ /* 0x000fea000383ffff */
.L_x_18:
[----:B------:R-:W-:Y:S05]  /*1160*/  BSYNC.RECONVERGENT B0 ;  /* 0x0000000000007941 */ /* 0x000fea0003800200 */
.L_x_17:
[----:B------:R-:W4:Y:S01]  /*1170*/  S2UR UR5, SR_CgaCtaId ;  /* 0x00000000000579c3 */ /* 0x000f220000008800 */
[----:B------:R-:W-:Y:S02]  /*1180*/  UMOV UR4, 0x400 ;  /* 0x0000040000047882 */ /* 0x000fe40000000000 */
[----:B----4-:R-:W-:-:S09]  /*1190*/  ULEA UR4, UR5, UR4, 0x18 ;  /* 0x0000000405047291 */ /* 0x010fd2000f8ec0ff */
[----:B0-----:R-:W0:Y:S04]  /*11a0*/  LDS R12, [UR4+0x88] ;  /* 0x00008804ff0c7984 */ /* 0x001e280008000800 */
[----:B-1----:R-:W1:Y:S01]  /*11b0*/  LDS R3, [UR4+0x84] ;  /* 0x00008404ff037984 */ /* 0x002e620008000800 */
[----:B0-----:R-:W-:-:S04]  /*11c0*/  ISETP.GE.AND P0, PT, R12, 0x1, PT ;  /* 0x000000010c00780c */ /* 0x001fc80003f06270 */
[----:B-1----:R-:W-:-:S13]  /*11d0*/  ISETP.LT.OR P0, PT, R3, RZ, !P0 ;  /* 0x000000ff0300720c */ /* 0x002fda0004701670 */
[----:B------:R-:W-:Y:S05]  /*11e0*/  @P0 BRA `(.L_x_22) ;  /* 0x0000000000840947 */ /* 0x000fea0003800000 */
[----:B------:R-:W-:Y:S01]  /*11f0*/  IMAD.SHL.U32 R8, R12, 0x8, RZ ;  /* 0x000000080c087824 */ /* 0x000fe200078e00ff */
[----:B------:R-:W-:Y:S04]  /*1200*/  BSSY.RECONVERGENT B0, `(.L_x_22) ;  /* 0x000001f000007945 */ /* 0x000fe80003800200 */
[----:B------:R-:W-:-:S13]  /*1210*/  ISETP.GE.AND P0, PT, R39, R8, PT ;  /* 0x000000082700720c */ /* 0x000fda0003f06270 */
[----:B------:R-:W-:Y:S05]  /*1220*/  @P0 BRA `(.L_x_23) ;  /* 0x0000000000700947 */ /* 0x000fea0003800000 */
[----:B---3--:R-:W0:Y:S01]  /*1230*/  LDS R5, [UR4+0x58] ;  /* 0x00005804ff057984 */ /* 0x008e220008000800 */
[----:B------:R-:W1:Y:S01]  /*1240*/  LDC.64 R6, c[0x0][0x380] ;  /* 0x0000e000ff067b82 */ /* 0x000e620000000a00 */
[----:B------:R-:W0:Y:S01]  /*1250*/  LDCU UR5, c[0x0][0x3ac] ;  /* 0x00007580ff0577ac */ /* 0x000e220008000800 */
[----:B------:R-:W-:Y:S02]  /*1260*/  IMAD.MOV.U32 R9, RZ, RZ, R39 ;  /* 0x000000ffff097224 */ /* 0x000fe400078e0027 */
[----:B0-----:R-:W-:-:S07]  /*1270*/  IMAD R13, R40, UR5, R5 ;  /* 0x00000005280d7c24 */ /* 0x001fce000f8e0205 */
.L_x_26:
[----:B0-----:R-:W-:Y:S01]  /*1280*/  SHF.R.U32.HI R10, RZ, 0x3, R9 ;  /* 0x00000003ff0a7819 */ /* 0x001fe20000011609 */
[----:B------:R-:W-:Y:S03]  /*1290*/  BSSY.RECONVERGENT B1, `(.L_x_24) ;  /* 0x0000012000017945 */ /* 0x000fe60003800200 */
[----:B------:R-:W-:-:S13]  /*12a0*/  ISETP.GE.AND P0, PT, R10, R12, PT ;  /* 0x0000000c0a00720c */ /* 0x000fda0003f06270 */
[----:B------:R-:W-:Y:S05]  /*12b0*/  @P0 BRA `(.L_x_25) ;  /* 0x00000000003c0947 */ /* 0x000fea0003800000 */
[----:B------:R-:W-:Y:S02]  /*12c0*/  LOP3.LUT R5, R9, 0x7, RZ, 0xc0, !PT ;  /* 0x0000000709057812 */ /* 0x000fe400078ec0ff */
[----:B------:R-:W-:-:S03]  /*12d0*/  IADD3 R4, PT, PT, R13, R10, RZ ;  /* 0x0000000a0d047210 */ /* 0x000fc60007ffe0ff */
[----:B------:R-:W-:-:S04]  /*12e0*/  IMAD R5, R0, 0x8, R5 ;  /* 0x0000000800057824 */ /* 0x000fc800078e0205 */
[----:B------:R-:W-:-:S04]  /*12f0*/  IMAD R5, R4, 0x20, R5 ;  /* 0x0000002004057824 */ /* 0x000fc800078e0205 */
[----:B-1----:R-:W-:-:S06]  /*1300*/  IMAD.WIDE R4, R5, 0x2, R6 ;  /* 0x0000000205047825 */ /* 0x002fcc00078e0206 */
[----:B------:R-:W3:Y:S01]  /*1310*/  LDG.E.U16 R5, desc[UR8][R4.64] ;  /* 0x0000000804057981 */ /* 0x000ee2000c1e1500 */
        /* <DEDUP_REMOVED lines=8> */
[----:B---3--:R0:W-:Y:S03]  /*13a0*/  STS.U16 [R10+UR5], R5 ;  /* 0x000000050a007988 */ /* 0x0081e60008000405 */
.L_x_25:
[----:B------:R-:W-:Y:S05]  /*13b0*/  BSYNC.RECONVERGENT B1 ;  /* 0x0000000000017941 */ /* 0x000fea0003800200 */
.L_x_24:
[----:B------:R-:W-:-:S05]  /*13c0*/  VIADD R9, R9, UR7 ;  /* 0x0000000709097c36 */ /* 0x000fca0008000000 */
[----:B------:R-:W-:-:S13]  /*13d0*/  ISETP.GE.AND P0, PT, R9, R8, PT ;  /* 0x000000080900720c */ /* 0x000fda0003f06270 */
[----:B------:R-:W-:Y:S05]  /*13e0*/  @!P0 BRA `(.L_x_26) ;  /* 0xfffffffc00a48947 */ /* 0x000fea000383ffff */
.L_x_23:
[----:B------:R-:W-:Y:S05]  /*13f0*/  BSYNC.RECONVERGENT B0 ;  /* 0x0000000000007941 */ /* 0x000fea0003800200 */
.L_x_22:
[----:B------:R-:W-:Y:S01]  /*1400*/  BAR.SYNC.DEFER_BLOCKING 0x0 ;  /* 0x0000000000007b1d */ /* 0x000fe20000010000 */
[----:B------:R-:W-:-:S13]  /*1410*/  ISETP.GT.U32.AND P0, PT, R39, 0x7, PT ;  /* 0x000000072700780c */ /* 0x000fda0003f04070 */
[----:B------:R-:W-:Y:S05]  /*1420*/  @P0 BRA.U `(.L_x_27) ;  /* 0x0000013100c00947 */ /* 0x000fea0003800000 */
[----:B-1----:R-:W1:Y:S01]  /*1430*/  LDC R6, c[0x0][0x3b4] ;  /* 0x0000ed00ff067b82 */ /* 0x002e620000000800 */
[----:B------:R-:W-:Y:S01]  /*1440*/  ISETP.GE.AND P2, PT, R2, RZ, PT ;  /* 0x000000ff0200720c */ /* 0x000fe20003f46270 */
[----:B------:R-:W4:Y:S01]  /*1450*/  LDCU UR4, c[0x0][0x3b0] ;  /* 0x00007600ff0477ac */ /* 0x000f220008000800 */
[----:B------:R-:W-:Y:S01]  /*1460*/  BSSY.RECONVERGENT B0, `(.L_x_27) ;  /* 0x000132c000007945 */ /* 0x000fe20003800200 */
[----:B-1----:R-:W-:Y:S02]  /*1470*/  IABS R3, R6 ;  /* 0x0000000600037213 */ /* 0x002fe40000000000 */
[----:B------:R-:W-:Y:S02]  /*1480*/  ISETP.NE.AND P3, PT, R6, RZ, PT ;  /* 0x000000ff0600720c */ /* 0x000fe40003f65270 */
[----:B------:R-:W1:Y:S08]  /*1490*/  I2F.RP R7, R3 ;  /* 0x0000000300077306 */ /* 0x000e700000209400 */
[----:B-1----:R-:W3:Y:S02]  /*14a0*/  MUFU.RCP R7, R7 ;  /* 0x0000000700077308 */ /* 0x002ee40000001000 */
[----:B---3--:R-:W-:-:S06]  /*14b0*/  VIADD R4, R7, 0xffffffe ;  /* 0x0ffffffe07047836 */ /* 0x008fcc0000000000 */
[----:B0-----:R0:W1:Y:S02]  /*14c0*/  F2I.FTZ.U32.TRUNC.NTZ R5, R4 ;  /* 0x0000000400057305 */ /* 0x001064000021f000 */
[----:B0-----:R-:W-:Y:S02]  /*14d0*/  IMAD.MOV.U32 R4, RZ, RZ, RZ ;  /* 0x000000ffff047224 */ /* 0x001fe400078e00ff */
[----:B-1----:R-:W-:-:S04]  /*14e0*/  IMAD.MOV R8, RZ, RZ, -R5 ;  /* 0x000000ffff087224 */ /* 0x002fc800078e0a05 */
[----:B------:R-:W-:Y:S01]  /*14f0*/  IMAD R9, R8, R3, RZ ;  /* 0x0000000308097224 */ /* 0x000fe200078e02ff */
[----:B------:R-:W-:-:S03]  /*1500*/  IABS R8, R2 ;  /* 0x0000000200087213 */ /* 0x000fc60000000000 */
[----:B------:R-:W-:-:S06]  /*1510*/  IMAD.HI.U32 R9, R5, R9, R4 ;  /* 0x0000000905097227 */ /* 0x000fcc00078e0004 */
[----:B------:R-:W-:-:S05]  /*1520*/  IMAD.HI.U32 R9, R9, R8, RZ ;  /* 0x0000000809097227 */ /* 0x000fca00078e00ff */
[----:B------:R-:W-:-:S05]  /*1530*/  IADD3 R9, PT, PT, -R9, RZ, RZ ;  /* 0x000000ff09097210 */ /* 0x000fca0007ffe1ff */
[----:B------:R-:W-:-:S05]  /*1540*/  IMAD R8, R3, R9, R8 ;  /* 0x0000000903087224 */ /* 0x000fca00078e0208 */
[----:B------:R-:W-:-:S13]  /*1550*/  ISETP.GT.U32.AND P1, PT, R3, R8, PT ;  /* 0x000000080300720c */ /* 0x000fda0003f24070 */
[----:B------:R-:W-:-:S05]  /*1560*/  @!P1 IMAD.IADD R8, R8, 0x1, -R3 ;  /* 0x0000000108089824 */ /* 0x000fca00078e0a03 */
[----:B------:R-:W-:-:S13]  /*1570*/  ISETP.GT.U32.AND P1, PT, R3, R8, PT ;  /* 0x000000080300720c */ /* 0x000fda0003f24070 */
[----:B------:R-:W-:-:S04]  /*1580*/  @!P1 IMAD.IADD R8, R8, 0x1, -R3 ;  /* 0x0000000108089824 */ /* 0x000fc800078e0a03 */
[----:B------:R-:W-:-:S04]  /*1590*/  IMAD.MOV.U32 R3, RZ, RZ, R8 ;  /* 0x000000ffff037224 */ /* 0x000fc800078e0008 */
[----:B------:R-:W-:Y:S01]  /*15a0*/  @!P2 IMAD.MOV R3, RZ, RZ, -R3 ;  /* 0x000000ffff03a224 */ /* 0x000fe200078e0a03 */
[----:B------:R-:W-:-:S05]  /*15b0*/  @!P3 LOP3.LUT R3, RZ, R6, RZ, 0x33, !PT ;  /* 0x00000006ff03b212 */ /* 0x000fca00078e33ff */
[----:B------:R-:W-:-:S04]  /*15c0*/  IMAD R3, R40, R6, R3 ;  /* 0x0000000628037224 */ /* 0x000fc800078e0203 */
[----:B----4-:R-:W-:Y:S01]  /*15d0*/  IMAD R3, R3, UR4, RZ ;  /* 0x0000000403037c24 */ /* 0x010fe2000f8e02ff */
[----:B------:R-:W-:Y:S06]  /*15e0*/  @P0 BRA `(.L_x_28) ;  /* 0x00000130004c0947 */ /* 0x000fec0003800000 */
[----:B------:R-:W0:Y:S01]  /*15f0*/  S2UR UR5, SR_CgaCtaId ;  /* 0x00000000000579c3 */ /* 0x000e220000008800 */
[----:B------:R-:W-:Y:S01]  /*1600*/  UMOV UR4, 0x400 ;  /* 0x0000040000047882 */ /* 0x000fe20000000000 */
[C---:B------:R-:W-:Y:S02]  /*1610*/  IMAD.SHL.U32 R45, R3.reuse, 0x20, RZ ;  /* 0x00000020032d7824 */ /* 0x040fe400078e00ff */
[----:B------:R-:W-:-:S04]  /*1620*/  IMAD.SHL.U32 R3, R3, 0x40, RZ ;  /* 0x0000004003037824 */ /* 0x000fc800078e00ff */
[----:B------:R-:W1:Y:S08]  /*1630*/  LDC.64 R62, c[0x0][0x398] ;  /* 0x0000e600ff3e7b82 */ /* 0x000e700000000a00 */
[----:B------:R-:W3:Y:S01]  /*1640*/  LDC.64 R32, c[0x0][0x3a0] ;  /* 0x0000e800ff207b82 */ /* 0x000ee20000000a00 */
[----:B0-----:R-:W-:Y:S01]  /*1650*/  ULEA UR4, UR5, UR4, 0x18 ;  /* 0x0000000405047291 */ /* 0x001fe2000f8ec0ff */
[----:B-1----:R-:W-:-:S08]  /*1660*/  IMAD.WIDE R62, R3, 0x2, R62 ;  /* 0x00000002033e7825 */ /* 0x002fd000078e023e */
[----:B------:R-:W0:Y:S04]  /*1670*/  LDS R43, [UR4+0x40] ;  /* 0x00004004ff2b7984 */ /* 0x000e280008000800 */
[----:B------:R-:W1:Y:S01]  /*1680*/  LDS R5, [UR4+0x48] ;  /* 0x00004804ff057984 */ /* 0x000e620008000800 */
[----:B---3--:R-:W-:-:S03]  /*1690*/  IMAD.WIDE R32, R45, 0x2, R32 ;  /* 0x000000022d207825 */ /* 0x008fc600078e0220 */
[----:B------:R-:W3:Y:S04]  /*16a0*/  LDS R41, [UR4+0x50] ;  /* 0x00005004ff297984 */ /* 0x000ee80008000800 */
[----:B------:R-:W4:Y:S04]  /*16b0*/  LDS R7, [UR4+0x58] ;  /* 0x00005804ff077984 */ /* 0x000f280008000800 */
[----:B------:R-:W0:Y:S04]  /*16c0*/  LDS.128 R20, [UR4+0x60] ;  /* 0x00006004ff147984 */ /* 0x000e280008000c00 */
[----:B------:R-:W0:Y:S04]  /*16d0*/  LDS.128 R16, [UR4+0x70] ;  /* 0x00007004ff107984 */ /* 0x000e280008000c00 */
[----:B------:R-:W0:Y:S04]  /*16e0*/  LDS R54, [UR4] ;  /* 0x00000004ff367984 */ /* 0x000e280008000800 */
[----:B------:R-:W0:Y:S04]  /*16f0*/  LDS R53, [UR4+0x8] ;  /* 0x00000804ff357984 */ /* 0x000e280008000800 */
[----:B------:R-:W0:Y:S04]  /*1700*/  LDS R52, [UR4+0x10] ;  /* 0x00001004ff347984 */ /* 0x000e280008000800 */
[----:B------:R-:W0:Y:S04]  /*1710*/  LDS R51, [UR4+0x18] ;  /* 0x00001804ff337984 */ /* 0x000e280008000800 */
[----:B------:R-:W1:Y:S04]  /*1720*/  LDS R50, [UR4+0x20] ;  /* 0x00002004ff327984 */ /* 0x000e680008000800 */
[----:B------:R-:W2:Y:S04]  /*1730*/  LDS R49, [UR4+0x28] ;  /* 0x00002804ff317984 */ /* 0x000ea80008000800 */
[----:B------:R-:W2:Y:S04]  /*1740*/  LDS R48, [UR4+0x30] ;  /* 0x00003004ff307984 */ /* 0x000ea80008000800 */
[----:B------:R-:W2:Y:S04]  /*1750*/  LDS R47, [UR4+0x38] ;  /* 0x00003804ff2f7984 */ /* 0x000ea80008000800 */
[----:B------:R-:W2:Y:S04]  /*1760*/  LDS R46, [UR4+0x84] ;  /* 0x00008404ff2e7984 */ /* 0x000ea80008000800 */
[----:B------:R-:W2:Y:S01]  /*1770*/  LDS R44, [UR4+0x88] ;  /* 0x00008804ff2c7984 */ /* 0x000ea20008000800 */
[----:B------:R-:W0:Y:S02]  /*1780*/  LDCU UR4, c[0x0][0x3ac] ;  /* 0x00007580ff0477ac */ /* 0x000e240008000800 */
[----:B0-----:R-:W-:-:S02]  /*1790*/  IMAD R43, R40, UR4, R43 ;  /* 0x00000004282b7c24 */ /* 0x001fc4000f8e022b */
[C---:B-1----:R-:W-:Y:S02]  /*17a0*/  IMAD R42, R40.reuse, UR4, R5 ;  /* 0x00000004282a7c24 */ /* 0x042fe4000f8e0205 */
[C---:B---3--:R-:W-:Y:S02]  /*17b0*/  IMAD R41, R40.reuse, UR4, R41 ;  /* 0x0000000428297c24 */ /* 0x048fe4000f8e0229 */
[----:B----4-:R-:W-:-:S07]  /*17c0*/  IMAD R40, R40, UR4, R7 ;  /* 0x0000000428287c24 */ /* 0x010fce000f8e0207 */
.L_x_473:
[----:B---3--:R-:W3:Y:S04]  /*17d0*/  LDG.E.U16 R30, desc[UR8][R62.64+0x2] ;  /* 0x000002083e1e7981 */ /* 0x008ee8000c1e1500 */
[----:B----4-:R-:W4:Y:S04]  /*17e0*/  LDG.E.U16 R29, desc[UR8][R62.64] ;  /* 0x000000083e1d7981 */ /* 0x010f28000c1e1500 */
[----:B0-----:R0:W5:Y:S04]  /*17f0*/  LDG.E.U16 R27, desc[UR8][R62.64+0x4] ;  /* 0x000004083e1b7981 */ /* 0x001168000c1e1500 */
[----:B------:R0:W5:Y:S04]  /*1800*/  LDG.E.U16 R28, desc[UR8][R62.64+0x6] ;  /* 0x000006083e1c7981 */ /* 0x000168000c1e1500 */
        /* <DEDUP_REMOVED lines=12> */
[----:B--2---:R0:W5:Y:S04]  /*18d0*/  LDG.E.U16 R14, desc[UR8][R32.64+0xa] ;  /* 0x00000a08200e7981 */ /* 0x004168000c1e1500 */
[----:B------:R0:W5:Y:S04]  /*18e0*/  LDG.E.U16 R15, desc[UR8][R62.64+0x18] ;  /* 0x000018083e0f7981 */ /* 0x000168000c1e1500 */
[----:B------:R0:W5:Y:S04]  /*18f0*/  LDG.E.U16 R17, desc[UR8][R62.64+0x1a] ;  /* 0x00001a083e117981 */ /* 0x000168000c1e1500 */
[----:B------:R0:W5:Y:S04]  /*1900*/  LDG.E.U16 R22, desc[UR8][R32.64+0xc] ;  /* 0x00000c0820167981 */ /* 0x000168000c1e1500 */
[----:B------:R0:W5:Y:S04]  /*1910*/  LDG.E.U16 R24, desc[UR8][R62.64+0x1c] ;  /* 0x00001c083e187981 */ /* 0x000168000c1e1500 */
[----:B------:R0:W5:Y:S04]  /*1920*/  LDG.E.U16 R25, desc[UR8][R62.64+0x1e] ;  /* 0x00001e083e197981 */ /* 0x000168000c1e1500 */
[----:B------:R0:W5:Y:S01]  /*1930*/  LDG.E.U16 R26, desc[UR8][R32.64+0xe] ;  /* 0x00000e08201a7981 */ /* 0x000162000c1e1500 */
[----:B------:R-:W-:Y:S01]  /*1940*/  I2FP.F32.S32 R31, R53 ;  /* 0x00000035001f7245 */ /* 0x000fe20000201400 */
[----:B------:R-:W-:Y:S01]  /*1950*/  IMAD.MOV.U32 R35, RZ, RZ, 0x3f000000 ;  /* 0x3f000000ff237424 */ /* 0x000fe200078e00ff */
[----:B------:R-:W-:Y:S01]  /*1960*/  I2FP.F32.S32 R34, R54 ;  /* 0x0000003600227245 */ /* 0x000fe20000201400 */
[----:B------:R-:W-:Y:S01]  /*1970*/  BSSY.RECONVERGENT B1, `(.L_x_29) ;  /* 0x0000093000017945 */ /* 0x000fe20003800200 */
[----:B------:R-:W-:Y:S01]  /*1980*/  IMAD R38, R0, 0x8, R39 ;  /* 0x0000000800267824 */ /* 0x000fe200078e0227 */
[----:B------:R-:W-:Y:S01]  /*1990*/  PRMT R37, RZ, 0x7610, R37 ;  /* 0x00007610ff257816 */ /* 0x000fe20000000025 */
[----:B---3--:R-:W-:-:S02]  /*19a0*/  HADD2.F32 R30, -RZ, R30.H0_H0 ;  /* 0x2000001eff1e7230 */ /* 0x008fc40000004100 */
[----:B----4-:R-:W-:-:S03]  /*19b0*/  HADD2.F32 R29, -RZ, R29.H0_H0 ;  /* 0x2000001dff1d7230 */ /* 0x010fc60000004100 */
[----:B------:R-:W-:-:S04]  /*19c0*/  FADD R30, R30, 1 ;  /* 0x3f8000001e1e7421 */ /* 0x000fc80000000000 */
[----:B------:R-:W-:Y:S01]  /*19d0*/  FMUL R30, R31, R30 ;  /* 0x0000001e1f1e7220 */ /* 0x000fe20000400000 */
[----:B------:R-:W-:-:S03]  /*19e0*/  FADD R29, R29, 1 ;  /* 0x3f8000001d1d7421 */ /* 0x000fc60000000000 */
[----:B------:R-:W-:Y:S01]  /*19f0*/  FFMA R35, R30, R35, -0.5 ;  /* 0xbf0000001e237423 */ /* 0x000fe20000000023 */
[----:B------:R-:W-:Y:S02]  /*1a00*/  IMAD.MOV.U32 R30, RZ, RZ, 0x3f000000 ;  /* 0x3f000000ff1e7424 */ /* 0x000fe400078e00ff */
[----:B------:R-:W-:Y:S02]  /*1a10*/  FMUL R29, R34, R29 ;  /* 0x0000001d221d7220 */ /* 0x000fe40000400000 */
[----:B------:R-:W-:Y:S02]  /*1a20*/  FSETP.GT.AND P0, PT, R35, -1, PT ;  /* 0xbf8000002300780b */ /* 0x000fe40003f04000 */
[----:B------:R-:W-:-:S05]  /*1a30*/  FFMA R55, R29, R30, -0.5 ;  /* 0xbf0000001d377423 */ /* 0x000fca000000001e */
[----:B------:R-:W-:-:S04]  /*1a40*/  FSETP.LEU.OR P0, PT, R55, -1, !P0 ;  /* 0xbf8000003700780b */ /* 0x000fc8000470b400 */
[----:B------:R-:W-:-:S04]  /*1a50*/  FSETP.GEU.OR P0, PT, R55, R34, P0 ;  /* 0x000000223700720b */ /* 0x000fc8000070e400 */
[----:B------:R-:W-:-:S13]  /*1a60*/  FSETP.GEU.OR P0, PT, R35, R31, P0 ;  /* 0x0000001f2300720b */ /* 0x000fda000070e400 */
[----:B01----:R-:W-:Y:S05]  /*1a70*/  @P0 BRA `(.L_x_30) ;  /* 0x0000000800080947 */ /* 0x003fea0003800000 */
[----:B------:R0:W5:Y:S01]  /*1a80*/  LDG.E.U16 R37, desc[UR8][R32.64] ;  /* 0x0000000820257981 */ /* 0x000162000c1e1500 */
[----:B------:R-:W1:Y:S01]  /*1a90*/  F2I.FLOOR.NTZ R30, R35 ;  /* 0x00000023001e7305 */ /* 0x000e620000207100 */
[----:B------:R-:W-:Y:S01]  /*1aa0*/  BSSY.RECONVERGENT B2, `(.L_x_31) ;  /* 0x0000038000027945 */ /* 0x000fe20003800200 */
[----:B------:R-:W-:-:S06]  /*1ab0*/  PRMT R61, RZ, 0x7610, R61 ;  /* 0x00007610ff3d7816 */ /* 0x000fcc000000003d */
[----:B------:R-:W2:Y:S01]  /*1ac0*/  F2I.FLOOR.NTZ R29, R55 ;  /* 0x00000037001d7305 */ /* 0x000ea20000207100 */
[C---:B-1----:R-:W-:Y:S02]  /*1ad0*/  ISETP.GE.AND P0, PT, R30.reuse, R53, PT ;  /* 0x000000351e00720c */ /* 0x042fe40003f06270 */
[-C--:B------:R-:W-:Y:S02]  /*1ae0*/  I2FP.F32.S32 R58, R30.reuse ;  /* 0x0000001e003a7245 */ /* 0x080fe40000201400 */
[C---:B------:R-:W-:Y:S02]  /*1af0*/  IADD3 R34, PT, PT, R30.reuse, 0x1, RZ ;  /* 0x000000011e227810 */ /* 0x040fe40007ffe0ff */
[----:B------:R-:W-:Y:S02]  /*1b00*/  ISETP.GE.AND P3, PT, R30, -0x1, PT ;  /* 0xffffffff1e00780c */ /* 0x000fe40003f66270 */
[----:B--2---:R-:W-:Y:S01]  /*1b10*/  I2FP.F32.S32 R36, R29 ;  /* 0x0000001d00247245 */ /* 0x004fe20000201400 */
[C---:B------:R-:W-:Y:S01]  /*1b20*/  VIADD R31, R29.reuse, 0x1 ;  /* 0x000000011d1f7836 */ /* 0x040fe20000000000 */
[----:B------:R-:W-:-:S02]  /*1b30*/  LOP3.LUT R57, R29, R30, RZ, 0xfc, !PT ;  /* 0x0000001e1d397212 */ /* 0x000fc400078efcff */
[----:B------:R-:W-:Y:S01]  /*1b40*/  ISETP.GE.OR P1, PT, R29, R54, P0 ;  /* 0x000000361d00720c */ /* 0x000fe20000726670 */
[C-C-:B------:R-:W-:Y:S01]  /*1b50*/  FADD R56, R55.reuse, -R36.reuse ;  /* 0x8000002437387221 */ /* 0x140fe20000000000 */
[----:B------:R-:W-:Y:S01]  /*1b60*/  FADD R36, -R55, R36 ;  /* 0x0000002437247221 */ /* 0x000fe20000000100 */
[--C-:B------:R-:W-:Y:S01]  /*1b70*/  FADD R55, R35, -R58.reuse ;  /* 0x8000003a23377221 */ /* 0x100fe20000000000 */
[----:B------:R-:W-:Y:S01]  /*1b80*/  ISETP.LT.OR P1, PT, R57, RZ, P1 ;  /* 0x000000ff3900720c */ /* 0x000fe20000f21670 */
[----:B------:R-:W-:Y:S01]  /*1b90*/  FADD R35, -R35, R58 ;  /* 0x0000003a23237221 */ /* 0x000fe20000000100 */
[----:B------:R-:W-:Y:S01]  /*1ba0*/  ISETP.GE.AND P0, PT, R34, R53, PT ;  /* 0x000000352200720c */ /* 0x000fe20003f06270 */
[----:B------:R-:W-:Y:S01]  /*1bb0*/  FADD R36, R36, 1 ;  /* 0x3f80000024247421 */ /* 0x000fe20000000000 */
[----:B------:R-:W-:Y:S01]  /*1bc0*/  ISETP.GE.AND P2, PT, R30, RZ, PT ;  /* 0x000000ff1e00720c */ /* 0x000fe20003f46270 */
[----:B------:R-:W-:Y:S01]  /*1bd0*/  FADD R35, R35, 1 ;  /* 0x3f80000023237421 */ /* 0x000fe20000000000 */
[----:B------:R-:W-:-:S02]  /*1be0*/  VIMNMX R58, PT, PT, R29, R30, PT ;  /* 0x0000001e1d3a7248 */ /* 0x000fc40003fe0100 */
[----:B------:R-:W-:Y:S02]  /*1bf0*/  ISETP.GE.OR P0, PT, R31, R54, P0 ;  /* 0x000000361f00720c */ /* 0x000fe40000706670 */
[C---:B------:R-:W-:Y:S02]  /*1c00*/  ISETP.LT.OR P3, PT, R29.reuse, RZ, !P3 ;  /* 0x000000ff1d00720c */ /* 0x040fe40005f61670 */
[----:B------:R-:W-:Y:S02]  /*1c10*/  ISETP.LT.OR P2, PT, R29, -0x1, !P2 ;  /* 0xffffffff1d00780c */ /* 0x000fe40005741670 */
[----:B------:R-:W-:Y:S02]  /*1c20*/  ISETP.LT.OR P0, PT, R58, -0x1, P0 ;  /* 0xffffffff3a00780c */ /* 0x000fe40000701670 */
[----:B------:R-:W-:Y:S02]  /*1c30*/  F2FP.F16.F32.PACK_AB R56, RZ, R56 ;  /* 0x00000038ff38723e */ /* 0x000fe400000000ff */
[----:B------:R-:W-:-:S02]  /*1c40*/  F2FP.F16.F32.PACK_AB R55, RZ, R55 ;  /* 0x00000037ff37723e */ /* 0x000fc400000000ff */
[----:B------:R-:W-:Y:S02]  /*1c50*/  F2FP.F16.F32.PACK_AB R57, RZ, R36 ;  /* 0x00000024ff39723e */ /* 0x000fe400000000ff */
[----:B------:R-:W-:Y:S01]  /*1c60*/  F2FP.F16.F32.PACK_AB R58, RZ, R35 ;  /* 0x00000023ff3a723e */ /* 0x000fe200000000ff */
[CC--:B------:R-:W-:Y:S01]  /*1c70*/  HMUL2 R35, R56.reuse.H0_H0, R55.reuse.H0_H0 ;  /* 0x2000003738237232 */ /* 0x0c0fe20000000800 */
[-C--:B------:R-:W-:Y:S01]  /*1c80*/  ISETP.GE.OR P3, PT, R29, R54.reuse, P3 ;  /* 0x000000361d00720c */ /* 0x080fe20001f66670 */
[C---:B------:R-:W-:Y:S01]  /*1c90*/  HMUL2 R55, R57.reuse.H0_H0, R55.H0_H0 ;  /* 0x2000003739377232 */ /* 0x040fe20000000800 */
[----:B------:R-:W-:Y:S01]  /*1ca0*/  ISETP.GE.OR P2, PT, R31, R54, P2 ;  /* 0x000000361f00720c */ /* 0x000fe20001746670 */
[-C--:B------:R-:W-:Y:S01]  /*1cb0*/  HMUL2 R36, R57.H0_H0, R58.reuse.H0_H0 ;  /* 0x2000003a39247232 */ /* 0x080fe20000000800 */
[-C--:B------:R-:W-:Y:S01]  /*1cc0*/  ISETP.GE.OR P3, PT, R34, R53.reuse, P3 ;  /* 0x000000352200720c */ /* 0x080fe20001f66670 */
[----:B------:R-:W-:Y:S01]  /*1cd0*/  HMUL2 R56, R56.H0_H0, R58.H0_H0 ;  /* 0x2000003a38387232 */ /* 0x000fe20000000800 */
[----:B------:R-:W-:Y:S01]  /*1ce0*/  ISETP.GE.OR P2, PT, R30, R53, P2 ;  /* 0x000000351e00720c */ /* 0x000fe20001746670 */
[----:B0-----:R-:W-:-:S12]  /*1cf0*/  @P1 BRA `(.L_x_32) ;  /* 0x0000000000481947 */ /* 0x001fd80003800000 */
[----:B------:R-:W-:-:S05]  /*1d00*/  IMAD R58, R29, R53, R30 ;  /* 0x000000351d3a7224 */ /* 0x000fca00078e021e */
[----:B------:R-:W-:-:S04]  /*1d10*/  ISETP.GE.AND P1, PT, R58, R21, PT ;  /* 0x000000153a00720c */ /* 0x000fc80003f26270 */
[----:B------:R-:W-:-:S13]  /*1d20*/  ISETP.LT.OR P1, PT, R20, RZ, P1 ;  /* 0x000000ff1400720c */ /* 0x000fda0000f21670 */
[----:B------:R-:W0:Y:S01]  /*1d30*/  @!P1 S2R R57, SR_CgaCtaId ;  /* 0x0000000000399919 */ /* 0x000e220000008800 */
[----:B------:R-:W-:Y:S01]  /*1d40*/  @!P1 MOV R60, 0x400 ;  /* 0x00000400003c9802 */ /* 0x000fe20000000f00 */
[----:B------:R-:W-:-:S04]  /*1d50*/  @!P1 IMAD.IADD R64, R20, 0x1, R58 ;  /* 0x0000000114409824 */ /* 0x000fc800078e023a */
[----:B------:R-:W-:Y:S02]  /*1d60*/  @!P1 VIADD R60, R60, 0x90 ;  /* 0x000000903c3c9836 */ /* 0x000fe40000000000 */
[----:B------:R-:W-:-:S03]  /*1d70*/  @!P1 IMAD R64, R64, 0x8, R39 ;  /* 0x0000000840409824 */ /* 0x000fc600078e0227 */
[----:B0-----:R-:W-:-:S05]  /*1d80*/  @!P1 LEA R57, R57, R60, 0x18 ;  /* 0x0000003c39399211 */ /* 0x001fca00078ec0ff */
[----:B------:R-:W-:-:S06]  /*1d90*/  @!P1 IMAD R64, R64, 0x2, R57 ;  /* 0x0000000240409824 */ /* 0x000fcc00078e0239 */
[----:B------:R-:W0:Y:S02]  /*1da0*/  @!P1 LDS.U16 R64, [R64] ;  /* 0x0000000040409984 */ /* 0x000e240000000400 */
[----:B0-----:R-:W-:Y:S01]  /*1db0*/  @!P1 PRMT R61, R64, 0x7610, R61 ;  /* 0x00007610403d9816 */ /* 0x001fe2000000003d */
[----:B------:R-:W-:Y:S06]  /*1dc0*/  @!P1 BRA `(.L_x_32) ;  /* 0x0000000000149947 */ /* 0x000fec0003800000 */
[----:B------:R-:W0:Y:S01]  /*1dd0*/  LDC.64 R60, c[0x0][0x380] ;  /* 0x0000e000ff3c7b82 */ /* 0x000e220000000a00 */
[----:B------:R-:W-:-:S04]  /*1de0*/  IMAD.IADD R57, R43, 0x1, R58 ;  /* 0x000000012b397824 */ /* 0x000fc800078e023a */
[----:B------:R-:W-:-:S04]  /*1df0*/  IMAD R57, R57, 0x20, R38 ;  /* 0x0000002039397824 */ /* 0x000fc800078e0226 */
[----:B0-----:R-:W-:-:S06]  /*1e00*/  IMAD.WIDE R60, R57, 0x2, R60 ;  /* 0x00000002393c7825 */ /* 0x001fcc00078e023c */
[----:B------:R0:W5:Y:S02]  /*1e10*/  LDG.E.U16 R61, desc[UR8][R60.64] ;  /* 0x000000083c3d7981 */ /* 0x000164000c1e1500 */
.L_x_32:
[----:B------:R-:W-:Y:S05]  /*1e20*/  BSYNC.RECONVERGENT B2 ;  /* 0x0000000000027941 */ /* 0x000fea0003800200 */
.L_x_31:
[----:B------:R-:W-:Y:S01]  /*1e30*/  BSSY.RECONVERGENT B2, `(.L_x_33) ;  /* 0x0000016000027945 */ /* 0x000fe20003800200 */
[----:B-----5:R-:W-:Y:S01]  /*1e40*/  HFMA2 R36, R61.H0_H0, R36.H0_H0, RZ.H0_H0 ;  /* 0x200000243d247231 */ /* 0x020fe200000408ff */
[----:B------:R-:W-:Y:S02]  /*1e50*/  PRMT R58, RZ, 0x7610, R58 ;  /* 0x00007610ff3a7816 */ /* 0x000fe4000000003a */
[----:B------:R-:W-:Y:S05]  /*1e60*/  @P3 BRA `(.L_x_34) ;  /* 0x0000000000483947 */ /* 0x000fea0003800000 */
[----:B0-----:R-:W-:-:S05]  /*1e70*/  IMAD R60, R29, R53, R34 ;  /* 0x000000351d3c7224 */ /* 0x001fca00078e0222 */
[----:B------:R-:W-:-:S04]  /*1e80*/  ISETP.GE.AND P1, PT, R60, R21, PT ;  /* 0x000000153c00720c */ /* 0x000fc80003f26270 */
[----:B------:R-:W-:-:S13]  /*1e90*/  ISETP.LT.OR P1, PT, R20, RZ, P1 ;  /* 0x000000ff1400720c */ /* 0x000fda0000f21670 */
[----:B------:R-:W0:Y:S01]  /*1ea0*/  @!P1 S2R R58, SR_CgaCtaId ;  /* 0x00000000003a9919 */ /* 0x000e220000008800 */
[----:B------:R-:W-:Y:S01]  /*1eb0*/  @!P1 MOV R29, 0x400 ;  /* 0x00000400001d9802 */ /* 0x000fe20000000f00 */
[----:B------:R-:W-:-:S04]  /*1ec0*/  @!P1 IMAD.IADD R64, R20, 0x1, R60 ;  /* 0x0000000114409824 */ /* 0x000fc800078e023c */
[----:B------:R-:W-:Y:S01]  /*1ed0*/  @!P1 VIADD R29, R29, 0x90 ;  /* 0x000000901d1d9836 */ /* 0x000fe20000000000 */
[----:B------:R-:W-:-:S04]  /*1ee0*/  @!P1 LEA R64, R64, R39, 0x3 ;  /* 0x0000002740409211 */ /* 0x000fc800078e18ff */
        /* <DEDUP_REMOVED lines=10> */
.L_x_34:
[----:B------:R-:W-:Y:S05]  /*1f90*/  BSYNC.RECONVERGENT B2 ;  /* 0x0000000000027941 */ /* 0x000fea0003800200 */
.L_x_33:
[----:B------:R-:W-:Y:S01]  /*1fa0*/  BSSY.RECONVERGENT B2, `(.L_x_35) ;  /* 0x0000016000027945 */ /* 0x000fe20003800200 */
[----:B-----5:R-:W-:Y:S01]  /*1fb0*/  HFMA2 R36, R58.H0_H0, R55.H0_H0, R36.H0_H0 ;  /* 0x200000373a247231 */ /* 0x020fe20000040824 */
[----:B-1----:R-:W-:Y:S02]  /*1fc0*/  PRMT R59, RZ, 0x7610, R59 ;  /* 0x00007610ff3b7816 */ /* 0x002fe4000000003b */
[----:B------:R-:W-:Y:S05]  /*1fd0*/  @P2 BRA `(.L_x_36) ;  /* 0x0000000000482947 */ /* 0x000fea0003800000 */
[----:B------:R-:W-:-:S05]  /*1fe0*/  IMAD R30, R31, R53, R30 ;  /* 0x000000351f1e7224 */ /* 0x000fca00078e021e */
[----:B------:R-:W-:-:S04]  /*1ff0*/  ISETP.GE.AND P1, PT, R30, R21, PT ;  /* 0x000000151e00720c */ /* 0x000fc80003f26270 */
[----:B------:R-:W-:-:S13]  /*2000*/  ISETP.LT.OR P1, PT, R20, RZ, P1 ;  /* 0x000000ff1400720c */ /* 0x000fda0000f21670 */
[----:B0-----:R-:W0:Y:S01]  /*2010*/  @!P1 S2R R60, SR_CgaCtaId ;  /* 0x00000000003c9919 */ /* 0x001e220000008800 */
        /* <DEDUP_REMOVED lines=14> */
.L_x_36:
[----:B------:R-:W-:Y:S05]  /*2100*/  BSYNC.RECONVERGENT B2 ;  /* 0x0000000000027941 */ /* 0x000fea0003800200 */
.L_x_35:
[----:B------:R-:W-:Y:S01]  /*2110*/  BSSY.RECONVERGENT B2, `(.L_x_37) ;  /* 0x0000016000027945 */ /* 0x000fe20003800200 */
[----:B-----5:R-:W-:Y:S01]  /*2120*/  HFMA2 R36, R59.H0_H0, R56.H0_H0, R36.H0_H0 ;  /* 0x200000383b247231 */ /* 0x020fe20000040824 */
[----:B------:R-:W-:Y:S02]  /*2130*/  PRMT R30, RZ, 0x7610, R30 ;  /* 0x00007610ff1e7816 */ /* 0x000fe4000000001e */
[----:B------:R-:W-:Y:S05]  /*2140*/  @P0 BRA `(.L_x_38) ;  /* 0x0000000000480947 */ /* 0x000fea0003800000 */
[----:B------:R-:W-:-:S05]  /*2150*/  IMAD R34, R31, R53, R34 ;  /* 0x000000351f227224 */ /* 0x000fca00078e0222 */
[----:B------:R-:W-:-:S04]  /*2160*/  ISETP.GE.AND P0, PT, R34, R21, PT ;  /* 0x000000152200720c */ /* 0x000fc80003f06270 */
[----:B------:R-:W-:-:S13]  /*2170*/  ISETP.LT.OR P0, PT, R20, RZ, P0 ;  /* 0x000000ff1400720c */ /* 0x000fda0000701670 */
[----:B------:R-:W2:Y:S01]  /*2180*/  @!P0 S2R R56, SR_CgaCtaId ;  /* 0x0000000000388919 */ /* 0x000ea20000008800 */
[----:B------:R-:W-:Y:S02]  /*2190*/  @!P0 MOV R29, 0x400 ;  /* 0x00000400001d8802 */ /* 0x000fe40000000f00 */
[----:B------:R-:W-:-:S03]  /*21a0*/  @!P0 IADD3 R30, PT, PT, R20, R34, RZ ;  /* 0x00000022141e8210 */ /* 0x000fc60007ffe0ff */
[----:B------:R-:W-:Y:S02]  /*21b0*/  @!P0 VIADD R29, R29, 0x90 ;  /* 0x000000901d1d8836 */ /* 0x000fe40000000000 */
[----:B------:R-:W-:-:S03]  /*21c0*/  @!P0 IMAD R30, R30, 0x8, R39 ;  /* 0x000000081e1e8824 */ /* 0x000fc600078e0227 */
[----:B--2---:R-:W-:-:S05]  /*21d0*/  @!P0 LEA R29, R56, R29, 0x18 ;  /* 0x0000001d381d8211 */ /* 0x004fca00078ec0ff */
[----:B------:R-:W-:-:S06]  /*21e0*/  @!P0 IMAD R29, R30, 0x2, R29 ;  /* 0x000000021e1d8824 */ /* 0x000fcc00078e021d */
[----:B------:R-:W2:Y:S02]  /*21f0*/  @!P0 LDS.U16 R29, [R29] ;  /* 0x000000001d1d8984 */ /* 0x000ea40000000400 */
[----:B--2---:R-:W-:Y:S01]  /*2200*/  @!P0 PRMT R30, R29, 0x7610, R30 ;  /* 0x000076101d1e8816 */ /* 0x004fe2000000001e */
[----:B------:R-:W-:Y:S06]  /*2210*/  @!P0 BRA `(.L_x_38) ;  /* 0x0000000000148947 */ /* 0x000fec0003800000 */
[----:B------:R-:W2:Y:S01]  /*2220*/  LDC.64 R30, c[0x0][0x380] ;  /* 0x0000e000ff1e7b82 */ /* 0x000ea20000000a00 */
[----:B------:R-:W-:-:S04]  /*2230*/  IMAD.IADD R29, R43, 0x1, R34 ;  /* 0x000000012b1d7824 */ /* 0x000fc800078e0222 */
[----:B------:R-:W-:-:S04]  /*2240*/  IMAD R29, R29, 0x20, R38 ;  /* 0x000000201d1d7824 */ /* 0x000fc800078e0226 */
[----:B--2---:R-:W-:-:S06]  /*2250*/  IMAD.WIDE R30, R29, 0x2, R30 ;  /* 0x000000021d1e7825 */ /* 0x004fcc00078e021e */
[----:B------:R2:W5:Y:S02]  /*2260*/  LDG.E.U16 R30, desc[UR8][R30.64] ;  /* 0x000000081e1e7981 */ /* 0x000564000c1e1500 */
.L_x_38:
[----:B------:R-:W-:Y:S05]  /*2270*/  BSYNC.RECONVERGENT B2 ;  /* 0x0000000000027941 */ /* 0x000fea0003800200 */
.L_x_37:
[----:B-----5:R-:W-:-:S04]  /*2280*/  HFMA2 R30, R30.H0_H0, R35.H0_H0, R36.H0_H0 ;  /* 0x200000231e1e7231 */ /* 0x020fc80000040824 */
[----:B------:R-:W-:-:S07]  /*2290*/  HFMA2 R37, R37.H0_H0, R30.H0_H0, RZ.H0_H0 ;  /* 0x2000001e25257231 */ /* 0x000fce00000408ff */
.L_x_30:
[----:B------:R-:W-:Y:S05]  /*22a0*/  BSYNC.RECONVERGENT B1 ;  /* 0x0000000000017941 */ /* 0x000fea0003800200 */
.L_x_29:
[----:B-----5:R-:W-:Y:S01]  /*22b0*/  HADD2.F32 R28, -RZ, R28.H0_H0 ;  /* 0x2000001cff1c7230 */ /* 0x020fe20000004100 */
[----:B------:R-:W-:Y:S01]  /*22c0*/  I2FP.F32.S32 R57, R53 ;  /* 0x0000003500397245 */ /* 0x000fe20000201400 */
[----:B------:R-:W-:Y:S01]  /*22d0*/  HADD2.F32 R27, -RZ, R27.H0_H0 ;  /* 0x2000001bff1b7230 */ /* 0x000fe20000004100 */
[----:B------:R-:W-:Y:S01]  /*22e0*/  I2FP.F32.S32 R56, R54 ;  /* 0x0000003600387245 */ /* 0x000fe20000201400 */
[----:B------:R-:W-:Y:S02]  /*22f0*/  IMAD.MOV.U32 R30, RZ, RZ, 0x3f000000 ;  /* 0x3f000000ff1e7424 */ /* 0x000fe400078e00ff */
[----:B------:R-:W-:Y:S01]  /*2300*/  FADD R28, R28, 1 ;  /* 0x3f8000001c1c7421 */ /* 0x000fe20000000000 */
[----:B------:R-:W-:Y:S01]  /*2310*/  BSSY.RECONVERGENT B1, `(.L_x_39) ;  /* 0x0000090000017945 */ /* 0x000fe20003800200 */
[----:B------:R-:W-:Y:S02]  /*2320*/  FADD R27, R27, 1 ;  /* 0x3f8000001b1b7421 */ /* 0x000fe40000000000 */
[----:B------:R-:W-:-:S02]  /*2330*/  FMUL R29, R57, R28 ;  /* 0x0000001c391d7220 */ /* 0x000fc40000400000 */
[----:B------:R-:W-:Y:S02]  /*2340*/  FMUL R27, R56, R27 ;  /* 0x0000001b381b7220 */ /* 0x000fe40000400000 */
[-C--:B------:R-:W-:Y:S02]  /*2350*/  FFMA R28, R29, R30.reuse, -0.5 ;  /* 0xbf0000001d1c7423 */ /* 0x080fe4000000001e */
[----:B-1----:R-:W-:-:S03]  /*2360*/  FFMA R58, R27, R30, -0.5 ;  /* 0xbf0000001b3a7423 */ /* 0x002fc6000000001e */
[----:B------:R-:W-:-:S04]  /*2370*/  FSETP.GT.AND P0, PT, R28, -1, PT ;  /* 0xbf8000001c00780b */ /* 0x000fc80003f04000 */
[----:B------:R-:W-:-:S04]  /*2380*/  FSETP.LEU.OR P0, PT, R58, -1, !P0 ;  /* 0xbf8000003a00780b */ /* 0x000fc8000470b400 */
[----:B------:R-:W-:-:S04]  /*2390*/  FSETP.GEU.OR P0, PT, R58, R56, P0 ;  /* 0x000000383a00720b */ /* 0x000fc8000070e400 */
[----:B------:R-:W-:-:S13]  /*23a0*/  FSETP.GEU.OR P0, PT, R28, R57, P0 ;  /* 0x000000391c00720b */ /* 0x000fda000070e400 */
[----:B------:R-:W-:Y:S05]  /*23b0*/  @P0 BRA `(.L_x_40) ;  /* 0x0000000800140947 */ /* 0x000fea0003800000 */
[----:B------:R-:W1:Y:S01]  /*23c0*/  F2I.FLOOR.NTZ R55, R58 ;  /* 0x0000003a00377305 */ /* 0x000e620000207100 */
[----:B------:R-:W-:Y:S07]  /*23d0*/  BSSY.RECONVERGENT B2, `(.L_x_41) ;  /* 0x0000029000027945 */ /* 0x000fee0003800200 */
[----:B------:R-:W3:Y:S01]  /*23e0*/  F2I.FLOOR.NTZ R36, R28 ;  /* 0x0000001c00247305 */ /* 0x000ee20000207100 */
[----:B-1----:R-:W-:-:S05]  /*23f0*/  I2FP.F32.S32 R27, R55 ;  /* 0x00000037001b7245 */ /* 0x002fca0000201400 */
[C-C-:B------:R-:W-:Y:S01]  /*2400*/  FADD R35, R58.reuse, -R27.reuse ;  /* 0x8000001b3a237221 */ /* 0x140fe20000000000 */
[----:B--2---:R-:W-:Y:S01]  /*2410*/  FADD R31, -R58, R27 ;  /* 0x0000001b3a1f7221 */ /* 0x004fe20000000100 */
[----:B---3--:R-:W-:Y:S02]  /*2420*/  ISETP.GE.AND P0, PT, R36, R53, PT ;  /* 0x000000352400720c */ /* 0x008fe40003f06270 */
[----:B------:R-:W-:Y:S01]  /*2430*/  LOP3.LUT R27, R55, R36, RZ, 0xfc, !PT ;  /* 0x00000024371b7212 */ /* 0x000fe200078efcff */
[----:B------:R-:W-:Y:S01]  /*2440*/  FADD R58, R31, 1 ;  /* 0x3f8000001f3a7421 */ /* 0x000fe20000000000 */
[----:B------:R-:W-:Y:S02]  /*2450*/  ISETP.GE.OR P0, PT, R55, R54, P0 ;  /* 0x000000363700720c */ /* 0x000fe40000706670 */
[----:B------:R-:W-:Y:S02]  /*2460*/  I2FP.F32.S32 R29, R36 ;  /* 0x00000024001d7245 */ /* 0x000fe40000201400 */
[----:B------:R-:W-:-:S02]  /*2470*/  ISETP.LT.OR P0, PT, R27, RZ, P0 ;  /* 0x000000ff1b00720c */ /* 0x000fc40000701670 */
[----:B------:R-:W-:Y:S01]  /*2480*/  F2FP.F16.F32.PACK_AB R35, RZ, R35 ;  /* 0x00000023ff23723e */ /* 0x000fe200000000ff */
[C-C-:B------:R-:W-:Y:S01]  /*2490*/  FADD R59, -R28.reuse, R29.reuse ;  /* 0x0000001d1c3b7221 */ /* 0x140fe20000000100 */
[----:B------:R-:W-:Y:S01]  /*24a0*/  FADD R34, R28, -R29 ;  /* 0x8000001d1c227221 */ /* 0x000fe20000000000 */
[----:B------:R-:W-:Y:S01]  /*24b0*/  F2FP.F16.F32.PACK_AB R58, RZ, R58 ;  /* 0x0000003aff3a723e */ /* 0x000fe200000000ff */
[----:B------:R-:W-:Y:S02]  /*24c0*/  VIADD R29, R55, 0x1 ;  /* 0x00000001371d7836 */ /* 0x000fe40000000000 */
[----:B------:R-:W-:Y:S01]  /*24d0*/  FADD R31, R59, 1 ;  /* 0x3f8000003b1f7421 */ /* 0x000fe20000000000 */
[----:B------:R-:W-:Y:S01]  /*24e0*/  PRMT R27, RZ, 0x7610, R27 ;  /* 0x00007610ff1b7816 */ /* 0x000fe2000000001b */
[----:B------:R-:W-:Y:S01]  /*24f0*/  VIADD R28, R36, 0x1 ;  /* 0x00000001241c7836 */ /* 0x000fe20000000000 */
[----:B------:R-:W-:Y:S02]  /*2500*/  F2FP.F16.F32.PACK_AB R34, RZ, R34 ;  /* 0x00000022ff22723e */ /* 0x000fe400000000ff */
[----:B------:R-:W-:Y:S01]  /*2510*/  F2FP.F16.F32.PACK_AB R31, RZ, R31 ;  /* 0x0000001fff1f723e */ /* 0x000fe200000000ff */
[----:B------:R-:W-:Y:S06]  /*2520*/  @P0 BRA `(.L_x_42) ;  /* 0x00000000004c0947 */ /* 0x000fec0003800000 */
[----:B0-----:R-:W-:Y:S01]  /*2530*/  IMAD R60, R55, R53, R36 ;  /* 0x00000035373c7224 */ /* 0x001fe200078e0224 */
[----:B------:R-:W-:-:S04]  /*2540*/  ISETP.GT.AND P1, PT, R20, -0x1, PT ;  /* 0xffffffff1400780c */ /* 0x000fc80003f24270 */
[----:B------:R-:W-:-:S13]  /*2550*/  ISETP.GE.AND P0, PT, R60, R21, PT ;  /* 0x000000153c00720c */ /* 0x000fda0003f06270 */
[----:B------:R-:W-:Y:S05]  /*2560*/  @!P0 BRA P1, `(.L_x_43) ;  /* 0x0000000000188947 */ /* 0x000fea0000800000 */
[----:B------:R-:W0:Y:S01]  /*2570*/  LDC.64 R64, c[0x0][0x380] ;  /* 0x0000e000ff407b82 */ /* 0x000e220000000a00 */
[----:B------:R-:W-:-:S05]  /*2580*/  IMAD.IADD R27, R43, 0x1, R60 ;  /* 0x000000012b1b7824 */ /* 0x000fca00078e023c */
[----:B------:R-:W-:-:S05]  /*2590*/  LEA R27, R27, R38, 0x5 ;  /* 0x000000261b1b7211 */ /* 0x000fca00078e28ff */
[----:B0-----:R-:W-:-:S05]  /*25a0*/  IMAD.WIDE R64, R27, 0x2, R64 ;  /* 0x000000021b407825 */ /* 0x001fca00078e0240 */
[----:B------:R1:W5:Y:S01]  /*25b0*/  LDG.E.U16 R27, desc[UR8][R64.64] ;  /* 0x00000008401b7981 */ /* 0x000362000c1e1500 */
[----:B------:R-:W-:Y:S05]  /*25c0*/  BRA `(.L_x_42) ;  /* 0x0000000000247947 */ /* 0x000fea0003800000 */
.L_x_43:
[----:B------:R-:W0:Y:S01]  /*25d0*/  S2UR UR5, SR_CgaCtaId ;  /* 0x00000000000579c3 */ /* 0x000e220000008800 */
[----:B------:R-:W-:Y:S01]  /*25e0*/  UMOV UR4, 0x400 ;  /* 0x0000040000047882 */ /* 0x000fe20000000000 */
[----:B------:R-:W-:Y:S01]  /*25f0*/  IMAD.IADD R60, R20, 0x1, R60 ;  /* 0x00000001143c7824 */ /* 0x000fe200078e023c */
[----:B------:R-:W-:-:S03]  /*2600*/  UIADD3 UR4, UPT, UPT, UR4, 0x90, URZ ;  /* 0x0000009004047890 */ /* 0x000fc6000fffe0ff */
[----:B------:R-:W-:Y:S01]  /*2610*/  IMAD R60, R60, 0x8, R39 ;  /* 0x000000083c3c7824 */ /* 0x000fe200078e0227 */
[----:B0-----:R-:W-:-:S06]  /*2620*/  ULEA UR4, UR5, UR4, 0x18 ;  /* 0x0000000405047291 */ /* 0x001fcc000f8ec0ff */
[----:B------:R-:W-:-:S06]  /*2630*/  LEA R60, R60, UR4, 0x1 ;  /* 0x000000043c3c7c11 */ /* 0x000fcc000f8e08ff */
[----:B------:R-:W0:Y:S02]  /*2640*/  LDS.U16 R60, [R60] ;  /* 0x000000003c3c7984 */ /* 0x000e240000000400 */
[----:B0-----:R-:W-:-:S07]  /*2650*/  PRMT R27, R60, 0x7610, R27 ;  /* 0x000076103c1b7816 */ /* 0x001fce000000001b */
.L_x_42:
[----:B------:R-:W-:Y:S05]  /*2660*/  BSYNC.RECONVERGENT B2 ;  /* 0x0000000000027941 */ /* 0x000fea0003800200 */
.L_x_41:
[----:B------:R-:W-:Y:S01]  /*2670*/  ISETP.GE.AND P0, PT, R36, -0x1, PT ;  /* 0xffffffff2400780c */ /* 0x000fe20003f06270 */
[----:B------:R-:W-:Y:S01]  /*2680*/  HMUL2 R59, R58.H0_H0, R31.H0_H0 ;  /* 0x2000001f3a3b7232 */ /* 0x000fe20000000800 */
[----:B------:R-:W-:Y:S01]  /*2690*/  BSSY.RECONVERGENT B2, `(.L_x_44) ;  /* 0x000001b000027945 */ /* 0x000fe20003800200 */
[----:B0-----:R-:W-:Y:S02]  /*26a0*/  PRMT R60, RZ, 0x7610, R60 ;  /* 0x00007610ff3c7816 */ /* 0x001fe4000000003c */
[----:B------:R-:W-:Y:S01]  /*26b0*/  ISETP.LT.OR P0, PT, R55, RZ, !P0 ;  /* 0x000000ff3700720c */ /* 0x000fe20004701670 */
[----:B-----5:R-:W-:-:S03]  /*26c0*/  HFMA2 R27, R27.H0_H0, R59.H0_H0, RZ.H0_H0 ;  /* 0x2000003b1b1b7231 */ /* 0x020fc600000408ff */
[----:B------:R-:W-:Y:S02]  /*26d0*/  ISETP.GE.OR P1, PT, R55, R54, P0 ;  /* 0x000000363700720c */ /* 0x000fe40000726670 */
[CC--:B------:R-:W-:Y:S02]  /*26e0*/  ISETP.GE.AND P0, PT, R28.reuse, R53.reuse, PT ;  /* 0x000000351c00720c */ /* 0x0c0fe40003f06270 */
[----:B------:R-:W-:-:S13]  /*26f0*/  ISETP.GE.OR P1, PT, R28, R53, P1 ;  /* 0x000000351c00720c */ /* 0x000fda0000f26670 */
[----:B------:R-:W-:Y:S05]  /*2700*/  @P1 BRA `(.L_x_45) ;  /* 0x00000000004c1947 */ /* 0x000fea0003800000 */
[----:B------:R-:W-:Y:S01]  /*2710*/  IMAD R60, R55, R53, R28 ;  /* 0x00000035373c7224 */ /* 0x000fe200078e021c */
[----:B------:R-:W-:-:S04]  /*2720*/  ISETP.GT.AND P2, PT, R20, -0x1, PT ;  /* 0xffffffff1400780c */ /* 0x000fc80003f44270 */
[----:B------:R-:W-:-:S13]  /*2730*/  ISETP.GE.AND P1, PT, R60, R21, PT ;  /* 0x000000153c00720c */ /* 0x000fda0003f26270 */
[----:B------:R-:W-:Y:S05]  /*2740*/  @!P1 BRA P2, `(.L_x_46) ;  /* 0x0000000000189947 */ /* 0x000fea0001000000 */
[----:B-1----:R-:W0:Y:S01]  /*2750*/  LDC.64 R64, c[0x0][0x380] ;  /* 0x0000e000ff407b82 */ /* 0x002e220000000a00 */
[----:B------:R-:W-:-:S04]  /*2760*/  IMAD.IADD R59, R43, 0x1, R60 ;  /* 0x000000012b3b7824 */ /* 0x000fc800078e023c */
[----:B------:R-:W-:-:S04]  /*2770*/  IMAD R59, R59, 0x20, R38 ;  /* 0x000000203b3b7824 */ /* 0x000fc800078e0226 */
[----:B0-----:R-:W-:-:S05]  /*2780*/  IMAD.WIDE R64, R59, 0x2, R64 ;  /* 0x000000023b407825 */ /* 0x001fca00078e0240 */
[----:B------:R0:W5:Y:S01]  /*2790*/  LDG.E.U16 R60, desc[UR8][R64.64] ;  /* 0x00000008403c7981 */ /* 0x000162000c1e1500 */
[----:B------:R-:W-:Y:S05]  /*27a0*/  BRA `(.L_x_45) ;  /* 0x0000000000247947 */ /* 0x000fea0003800000 */
.L_x_46:
        /* <DEDUP_REMOVED lines=9> */
.L_x_45:
[----:B------:R-:W-:Y:S05]  /*2840*/  BSYNC.RECONVERGENT B2 ;  /* 0x0000000000027941 */ /* 0x000fea0003800200 */
.L_x_44:
[----:B------:R-:W-:Y:S01]  /*2850*/  ISETP.GE.AND P1, PT, R36, RZ, PT ;  /* 0x000000ff2400720c */ /* 0x000fe20003f26270 */
[----:B------:R-:W-:Y:S01]  /*2860*/  HMUL2 R58, R58.H0_H0, R34.H0_H0 ;  /* 0x200000223a3a7232 */ /* 0x000fe20000000800 */
[----:B------:R-:W-:Y:S01]  /*2870*/  BSSY.RECONVERGENT B2, `(.L_x_47) ;  /* 0x000001a000027945 */ /* 0x000fe20003800200 */
[----:B------:R-:W-:Y:S02]  /*2880*/  PRMT R59, RZ, 0x7610, R59 ;  /* 0x00007610ff3b7816 */ /* 0x000fe4000000003b */
[----:B------:R-:W-:Y:S01]  /*2890*/  ISETP.LT.OR P1, PT, R55, -0x1, !P1 ;  /* 0xffffffff3700780c */ /* 0x000fe20004f21670 */
[----:B-----5:R-:W-:-:S03]  /*28a0*/  HFMA2 R27, R60.H0_H0, R58.H0_H0, R27.H0_H0 ;  /* 0x2000003a3c1b7231 */ /* 0x020fc6000004081b */
[----:B------:R-:W-:-:S04]  /*28b0*/  ISETP.GE.OR P1, PT, R29, R54, P1 ;  /* 0x000000361d00720c */ /* 0x000fc80000f26670 */
[----:B------:R-:W-:-:S13]  /*28c0*/  ISETP.GE.OR P1, PT, R36, R53, P1 ;  /* 0x000000352400720c */ /* 0x000fda0000f26670 */
[----:B------:R-:W-:Y:S05]  /*28d0*/  @P1 BRA `(.L_x_48) ;  /* 0x00000000004c1947 */ /* 0x000fea0003800000 */
[----:B------:R-:W-:Y:S01]  /*28e0*/  IMAD R58, R29, R53, R36 ;  /* 0x000000351d3a7224 */ /* 0x000fe200078e0224 */
[----:B------:R-:W-:-:S04]  /*28f0*/  ISETP.GT.AND P2, PT, R20, -0x1, PT ;  /* 0xffffffff1400780c */ /* 0x000fc80003f44270 */
[----:B------:R-:W-:-:S13]  /*2900*/  ISETP.GE.AND P1, PT, R58, R21, PT ;  /* 0x000000153a00720c */ /* 0x000fda0003f26270 */
[----:B------:R-:W-:Y:S05]  /*2910*/  @!P1 BRA P2, `(.L_x_49) ;  /* 0x0000000000189947 */ /* 0x000fea0001000000 */
[----:B------:R-:W2:Y:S01]  /*2920*/  LDC.64 R60, c[0x0][0x380] ;  /* 0x0000e000ff3c7b82 */ /* 0x000ea20000000a00 */
[----:B------:R-:W-:-:S04]  /*2930*/  IMAD.IADD R59, R43, 0x1, R58 ;  /* 0x000000012b3b7824 */ /* 0x000fc800078e023a */
[----:B------:R-:W-:-:S04]  /*2940*/  IMAD R59, R59, 0x20, R38 ;  /* 0x000000203b3b7824 */ /* 0x000fc800078e0226 */
[----:B--2---:R-:W-:-:S05]  /*2950*/  IMAD.WIDE R60, R59, 0x2, R60 ;  /* 0x000000023b3c7825 */ /* 0x004fca00078e023c */
[----:B------:R2:W5:Y:S01]  /*2960*/  LDG.E.U16 R59, desc[UR8][R60.64] ;  /* 0x000000083c3b7981 */ /* 0x000562000c1e1500 */
[----:B------:R-:W-:Y:S05]  /*2970*/  BRA `(.L_x_48) ;  /* 0x0000000000247947 */ /* 0x000fea0003800000 */
.L_x_49:
[----:B------:R-:W2:Y:S01]  /*2980*/  S2UR UR5, SR_CgaCtaId ;  /* 0x00000000000579c3 */ /* 0x000ea20000008800 */
[----:B------:R-:W-:Y:S01]  /*2990*/  UMOV UR4, 0x400 ;  /* 0x0000040000047882 */ /* 0x000fe20000000000 */
[----:B------:R-:W-:Y:S01]  /*29a0*/  IMAD.IADD R58, R20, 0x1, R58 ;  /* 0x00000001143a7824 */ /* 0x000fe200078e023a */
[----:B------:R-:W-:-:S04]  /*29b0*/  UIADD3 UR4, UPT, UPT, UR4, 0x90, URZ ;  /* 0x0000009004047890 */ /* 0x000fc8000fffe0ff */
[----:B------:R-:W-:Y:S01]  /*29c0*/  LEA R58, R58, R39, 0x3 ;  /* 0x000000273a3a7211 */ /* 0x000fe200078e18ff */
[----:B--2---:R-:W-:-:S06]  /*29d0*/  ULEA UR4, UR5, UR4, 0x18 ;  /* 0x0000000405047291 */ /* 0x004fcc000f8ec0ff */
[----:B------:R-:W-:-:S06]  /*29e0*/  LEA R58, R58, UR4, 0x1 ;  /* 0x000000043a3a7c11 */ /* 0x000fcc000f8e08ff */
[----:B------:R-:W2:Y:S02]  /*29f0*/  LDS.U16 R58, [R58] ;  /* 0x000000003a3a7984 */ /* 0x000ea40000000400 */
[----:B--2---:R-:W-:-:S07]  /*2a00*/  PRMT R59, R58, 0x7610, R59 ;  /* 0x000076103a3b7816 */ /* 0x004fce000000003b */
.L_x_48:
[----:B------:R-:W-:Y:S05]  /*2a10*/  BSYNC.RECONVERGENT B2 ;  /* 0x0000000000027941 */ /* 0x000fea0003800200 */
.L_x_47:
[----:B------:R-:W-:Y:S01]  /*2a20*/  VIMNMX R36, PT, PT, R55, R36, PT ;  /* 0x0000002437247248 */ /* 0x000fe20003fe0100 */
[----:B------:R-:W-:Y:S01]  /*2a30*/  HMUL2 R31, R35.H0_H0, R31.H0_H0 ;  /* 0x2000001f231f7232 */ /* 0x000fe20000000800 */
[----:B------:R-:W-:Y:S01]  /*2a40*/  ISETP.GE.OR P0, PT, R29, R54, P0 ;  /* 0x000000361d00720c */ /* 0x000fe20000706670 */
[----:B------:R-:W-:Y:S02]  /*2a50*/  BSSY.RECONVERGENT B2, `(.L_x_50) ;  /* 0x0000018000027945 */ /* 0x000fe40003800200 */
[----:B-----5:R-:W-:Y:S01]  /*2a60*/  HFMA2 R27, R59.H0_H0, R31.H0_H0, R27.H0_H0 ;  /* 0x2000001f3b1b7231 */ /* 0x020fe2000004081b */
[----:B------:R-:W-:Y:S02]  /*2a70*/  ISETP.LT.OR P0, PT, R36, -0x1, P0 ;  /* 0xffffffff2400780c */ /* 0x000fe40000701670 */
[----:B------:R-:W-:-:S11]  /*2a80*/  PRMT R36, RZ, 0x7610, R36 ;  /* 0x00007610ff247816 */ /* 0x000fd60000000024 */
[----:B------:R-:W-:Y:S05]  /*2a90*/  @P0 BRA `(.L_x_51) ;  /* 0x00000000004c0947 */ /* 0x000fea0003800000 */
[----:B------:R-:W-:Y:S01]  /*2aa0*/  IMAD R36, R29, R53, R28 ;  /* 0x000000351d247224 */ /* 0x000fe200078e021c */
[----:B------:R-:W-:-:S04]  /*2ab0*/  ISETP.GT.AND P1, PT, R20, -0x1, PT ;  /* 0xffffffff1400780c */ /* 0x000fc80003f24270 */
[----:B------:R-:W-:-:S13]  /*2ac0*/  ISETP.GE.AND P0, PT, R36, R21, PT ;  /* 0x000000152400720c */ /* 0x000fda0003f06270 */
[----:B------:R-:W-:Y:S05]  /*2ad0*/  @!P0 BRA P1, `(.L_x_52) ;  /* 0x0000000000188947 */ /* 0x000fea0000800000 */
[----:B------:R-:W3:Y:S01]  /*2ae0*/  LDC.64 R28, c[0x0][0x380] ;  /* 0x0000e000ff1c7b82 */ /* 0x000ee20000000a00 */
[----:B------:R-:W-:-:S04]  /*2af0*/  IMAD.IADD R31, R43, 0x1, R36 ;  /* 0x000000012b1f7824 */ /* 0x000fc800078e0224 */
[----:B------:R-:W-:-:S04]  /*2b00*/  IMAD R31, R31, 0x20, R38 ;  /* 0x000000201f1f7824 */ /* 0x000fc800078e0226 */
[----:B---3--:R-:W-:-:S05]  /*2b10*/  IMAD.WIDE R28, R31, 0x2, R28 ;  /* 0x000000021f1c7825 */ /* 0x008fca00078e021c */
[----:B------:R3:W5:Y:S01]  /*2b20*/  LDG.E.U16 R36, desc[UR8][R28.64] ;  /* 0x000000081c247981 */ /* 0x000762000c1e1500 */
[----:B------:R-:W-:Y:S05]  /*2b30*/  BRA `(.L_x_51) ;  /* 0x0000000000247947 */ /* 0x000fea0003800000 */
.L_x_52:
[----:B------:R-:W3:Y:S01]  /*2b40*/  S2UR UR5, SR_CgaCtaId ;  /* 0x00000000000579c3 */ /* 0x000ee20000008800 */
[----:B------:R-:W-:Y:S01]  /*2b50*/  UMOV UR4, 0x400 ;  /* 0x0000040000047882 */ /* 0x000fe20000000000 */
[----:B------:R-:W-:Y:S01]  /*2b60*/  IMAD.IADD R28, R20, 0x1, R36 ;  /* 0x00000001141c7824 */ /* 0x000fe200078e0224 */
[----:B------:R-:W-:-:S03]  /*2b70*/  UIADD3 UR4, UPT, UPT, UR4, 0x90, URZ ;  /* 0x0000009004047890 */ /* 0x000fc6000fffe0ff */
[----:B------:R-:W-:Y:S01]  /*2b80*/  IMAD R28, R28, 0x8, R39 ;  /* 0x000000081c1c7824 */ /* 0x000fe200078e0227 */
[----:B---3--:R-:W-:-:S06]  /*2b90*/  ULEA UR4, UR5, UR4, 0x18 ;  /* 0x0000000405047291 */ /* 0x008fcc000f8ec0ff */
[----:B------:R-:W-:-:S06]  /*2ba0*/  LEA R28, R28, UR4, 0x1 ;  /* 0x000000041c1c7c11 */ /* 0x000fcc000f8e08ff */
[----:B------:R-:W3:Y:S02]  /*2bb0*/  LDS.U16 R28, [R28] ;  /* 0x000000001c1c7984 */ /* 0x000ee40000000400 */
[----:B---3--:R-:W-:-:S07]  /*2bc0*/  PRMT R36, R28, 0x7610, R36 ;  /* 0x000076101c247816 */ /* 0x008fce0000000024 */
.L_x_51:
[----:B------:R-:W-:Y:S05]  /*2bd0*/  BSYNC.RECONVERGENT B2 ;  /* 0x0000000000027941 */ /* 0x000fea0003800200 */
.L_x_50:
[----:B------:R-:W-:-:S04]  /*2be0*/  HMUL2 R34, R35.H0_H0, R34.H0_H0 ;  /* 0x2000002223227232 */ /* 0x000fc80000000800 */
[----:B-----5:R-:W-:-:S04]  /*2bf0*/  HFMA2 R27, R36.H0_H0, R34.H0_H0, R27.H0_H0 ;  /* 0x20000022241b7231 */ /* 0x020fc8000004081b */
[----:B------:R-:W-:-:S07]  /*2c00*/  HFMA2 R37, R2.H0_H0, R27.H0_H0, R37.H0_H0 ;  /* 0x2000001b02257231 */ /* 0x000fce0000040825 */
.L_x_40:
[----:B------:R-:W-:Y:S05]  /*2c10*/  BSYNC.RECONVERGENT B1 ;  /* 0x0000000000017941 */ /* 0x000fea0003800200 */
.L_x_39:
[----:B------:R-:W-:Y:S01]  /*2c20*/  HADD2.F32 R4, -RZ, R4.H0_H0 ;  /* 0x20000004ff047230 */ /* 0x000fe20000004100 */
[----:B------:R-:W-:Y:S01]  /*2c30*/  BSSY.RECONVERGENT B1, `(.L_x_53) ;  /* 0x0000092000017945 */ /* 0x000fe20003800200 */
[----:B------:R-:W-:-:S03]  /*2c40*/  HADD2.F32 R3, -RZ, R3.H0_H0 ;  /* 0x20000003ff037230 */ /* 0x000fc60000004100 */
[----:B------:R-:W-:Y:S02]  /*2c50*/  FADD R4, R4, 1 ;  /* 0x3f80000004047421 */ /* 0x000fe40000000000 */
[----:B------:R-:W-:Y:S02]  /*2c60*/  FADD R3, R3, 1 ;  /* 0x3f80000003037421 */ /* 0x000fe40000000000 */
[----:B------:R-:W-:Y:S02]  /*2c70*/  FMUL R27, R57, R4 ;  /* 0x00000004391b7220 */ /* 0x000fe40000400000 */
[----:B------:R-:W-:Y:S02]  /*2c80*/  FMUL R3, R56, R3 ;  /* 0x0000000338037220 */ /* 0x000fe40000400000 */
[-C--:B------:R-:W-:Y:S02]  /*2c90*/  FFMA R36, R27, R30.reuse, -0.5 ;  /* 0xbf0000001b247423 */ /* 0x080fe4000000001e */
[----:B--2---:R-:W-:-:S03]  /*2ca0*/  FFMA R31, R3, R30, -0.5 ;  /* 0xbf000000031f7423 */ /* 0x004fc6000000001e */
[----:B------:R-:W-:-:S04]  /*2cb0*/  FSETP.GT.AND P0, PT, R36, -1, PT ;  /* 0xbf8000002400780b */ /* 0x000fc80003f04000 */
[----:B------:R-:W-:-:S04]  /*2cc0*/  FSETP.LEU.OR P0, PT, R31, -1, !P0 ;  /* 0xbf8000001f00780b */ /* 0x000fc8000470b400 */
[----:B------:R-:W-:-:S04]  /*2cd0*/  FSETP.GEU.OR P0, PT, R31, R56, P0 ;  /* 0x000000381f00720b */ /* 0x000fc8000070e400 */
[----:B------:R-:W-:-:S13]  /*2ce0*/  FSETP.GEU.OR P0, PT, R36, R57, P0 ;  /* 0x000000392400720b */ /* 0x000fda000070e400 */
[----:B------:R-:W-:Y:S05]  /*2cf0*/  @P0 BRA `(.L_x_54) ;  /* 0x0000000800140947 */ /* 0x000fea0003800000 */
[----:B---3--:R-:W2:Y:S01]  /*2d00*/  F2I.FLOOR.NTZ R28, R36 ;  /* 0x00000024001c7305 */ /* 0x008ea20000207100 */
[----:B------:R-:W-:Y:S01]  /*2d10*/  BSSY.RECONVERGENT B2, `(.L_x_55) ;  /* 0x0000029000027945 */ /* 0x000fe20003800200 */
[----:B------:R-:W-:-:S06]  /*2d20*/  PRMT R55, RZ, 0x7610, R55 ;  /* 0x00007610ff377816 */ /* 0x000fcc0000000037 */
[----:B------:R-:W3:Y:S01]  /*2d30*/  F2I.FLOOR.NTZ R4, R31 ;  /* 0x0000001f00047305 */ /* 0x000ee20000207100 */
[----:B--2---:R-:W-:Y:S02]  /*2d40*/  ISETP.GE.AND P0, PT, R28, R53, PT ;  /* 0x000000351c00720c */ /* 0x004fe40003f06270 */
[----:B------:R-:W-:-:S05]  /*2d50*/  I2FP.F32.S32 R3, R28 ;  /* 0x0000001c00037245 */ /* 0x000fca0000201400 */
[--C-:B------:R-:W-:Y:S01]  /*2d60*/  FADD R34, -R36, R3.reuse ;  /* 0x0000000324227221 */ /* 0x100fe20000000100 */
[----:B---3--:R-:W-:Y:S01]  /*2d70*/  LOP3.LUT R35, R4, R28, RZ, 0xfc, !PT ;  /* 0x0000001c04237212 */ /* 0x008fe200078efcff */
[----:B------:R-:W-:Y:S01]  /*2d80*/  FADD R29, R36, -R3 ;  /* 0x80000003241d7221 */ /* 0x000fe20000000000 */
[----:B------:R-:W-:Y:S01]  /*2d90*/  ISETP.GE.OR P0, PT, R4, R54, P0 ;  /* 0x000000360400720c */ /* 0x000fe20000706670 */
[----:B------:R-:W-:Y:S01]  /*2da0*/  FADD R34, R34, 1 ;  /* 0x3f80000022227421 */ /* 0x000fe20000000000 */
[----:B------:R-:W-:Y:S01]  /*2db0*/  I2FP.F32.S32 R2, R4 ;  /* 0x0000000400027245 */ /* 0x000fe20000201400 */
[----:B------:R-:W-:Y:S01]  /*2dc0*/  VIADD R36, R28, 0x1 ;  /* 0x000000011c247836 */ /* 0x000fe20000000000 */
[----:B------:R-:W-:Y:S01]  /*2dd0*/  ISETP.LT.OR P0, PT, R35, RZ, P0 ;  /* 0x000000ff2300720c */ /* 0x000fe20000701670 */
[----:B------:R-:W-:Y:S01]  /*2de0*/  VIADD R35, R4, 0x1 ;  /* 0x0000000104237836 */ /* 0x000fe20000000000 */
[----:B------:R-:W-:Y:S01]  /*2df0*/  F2FP.F16.F32.PACK_AB R29, RZ, R29 ;  /* 0x0000001dff1d723e */ /* 0x000fe200000000ff */
[C-C-:B------:R-:W-:Y:S01]  /*2e00*/  FADD R27, R31.reuse, -R2.reuse ;  /* 0x800000021f1b7221 */ /* 0x140fe20000000000 */
[----:B------:R-:W-:Y:S01]  /*2e10*/  FADD R2, -R31, R2 ;  /* 0x000000021f027221 */ /* 0x000fe20000000100 */
[----:B------:R-:W-:-:S03]  /*2e20*/  F2FP.F16.F32.PACK_AB R34, RZ, R34 ;  /* 0x00000022ff22723e */ /* 0x000fc600000000ff */
[----:B------:R-:W-:Y:S01]  /*2e30*/  FADD R31, R2, 1 ;  /* 0x3f800000021f7421 */ /* 0x000fe20000000000 */
[----:B------:R-:W-:-:S04]  /*2e40*/  F2FP.F16.F32.PACK_AB R27, RZ, R27 ;  /* 0x0000001bff1b723e */ /* 0x000fc800000000ff */
[----:B------:R-:W-:Y:S01]  /*2e50*/  F2FP.F16.F32.PACK_AB R31, RZ, R31 ;  /* 0x0000001fff1f723e */ /* 0x000fe200000000ff */
[----:B------:R-:W-:Y:S06]  /*2e60*/  @P0 BRA `(.L_x_56) ;  /* 0x00000000004c0947 */ /* 0x000fec0003800000 */
        /* <DEDUP_REMOVED lines=10> */
.L_x_57:
        /* <DEDUP_REMOVED lines=9> */
.L_x_56:
[----:B------:R-:W-:Y:S05]  /*2fa0*/  BSYNC.RECONVERGENT B2 ;  /* 0x0000000000027941 */ /* 0x000fea0003800200 */
.L_x_55:
[----:B------:R-:W-:Y:S01]  /*2fb0*/  ISETP.GE.AND P0, PT, R28, -0x1, PT ;  /* 0xffffffff1c00780c */ /* 0x000fe20003f06270 */
[----:B--2---:R-:W-:Y:S01]  /*2fc0*/  HMUL2 R2, R31.H0_H0, R34.H0_H0 ;  /* 0x200000221f027232 */ /* 0x004fe20000000800 */
[----:B------:R-:W-:Y:S01]  /*2fd0*/  BSSY.RECONVERGENT B2, `(.L_x_58) ;  /* 0x000001b000027945 */ /* 0x000fe20003800200 */
[----:B------:R-:W-:Y:S02]  /*2fe0*/  PRMT R3, RZ, 0x7610, R3 ;  /* 0x00007610ff037816 */ /* 0x000fe40000000003 */
        /* <DEDUP_REMOVED lines=13> */
[----:B--2---:R-:W-:-:S06]  /*30c0*/  IMAD.WIDE R2, R59, 0x2, R2 ;  /* 0x000000023b027825 */ /* 0x004fcc00078e0202 */
[----:B------:R2:W5:Y:S01]  /*30d0*/  LDG.E.U16 R3, desc[UR8][R2.64] ;  /* 0x0000000802037981 */ /* 0x000562000c1e1500 */
[----:B------:R-:W-:Y:S05]  /*30e0*/  BRA `(.L_x_59) ;  /* 0x0000000000247947 */ /* 0x000fea0003800000 */
.L_x_60:
[----:B------:R-:W2:Y:S01]  /*30f0*/  S2UR UR5, SR_CgaCtaId ;  /* 0x00000000000579c3 */ /* 0x000ea20000008800 */
[----:B------:R-:W-:Y:S01]  /*3100*/  UMOV UR4, 0x400 ;  /* 0x0000040000047882 */ /* 0x000fe20000000000 */
[----:B------:R-:W-:Y:S01]  /*3110*/  IMAD.IADD R2, R20, 0x1, R58 ;  /* 0x0000000114027824 */ /* 0x000fe200078e023a */
[----:B------:R-:W-:-:S03]  /*3120*/  UIADD3 UR4, UPT, UPT, UR4, 0x90, URZ ;  /* 0x0000009004047890 */ /* 0x000fc6000fffe0ff */
[----:B------:R-:W-:Y:S01]  /*3130*/  IMAD R2, R2, 0x8, R39 ;  /* 0x0000000802027824 */ /* 0x000fe200078e0227 */
[----:B--2---:R-:W-:-:S06]  /*3140*/  ULEA UR4, UR5, UR4, 0x18 ;  /* 0x0000000405047291 */ /* 0x004fcc000f8ec0ff */
[----:B------:R-:W-:-:S06]  /*3150*/  LEA R2, R2, UR4, 0x1 ;  /* 0x0000000402027c11 */ /* 0x000fcc000f8e08ff */
[----:B------:R-:W2:Y:S02]  /*3160*/  LDS.U16 R2, [R2] ;  /* 0x0000000002027984 */ /* 0x000ea40000000400 */
[----:B--2---:R-:W-:-:S07]  /*3170*/  PRMT R3, R2, 0x7610, R3 ;  /* 0x0000761002037816 */ /* 0x004fce0000000003 */
.L_x_59:
[----:B------:R-:W-:Y:S05]  /*3180*/  BSYNC.RECONVERGENT B2 ;  /* 0x0000000000027941 */ /* 0x000fea0003800200 */
.L_x_58:
[----:B------:R-:W-:Y:S01]  /*3190*/  ISETP.GE.AND P1, PT, R28, RZ, PT ;  /* 0x000000ff1c00720c */ /* 0x000fe20003f26270 */
[----:B------:R-:W-:Y:S01]  /*31a0*/  HMUL2 R31, R31.H0_H0, R29.H0_H0 ;  /* 0x2000001d1f1f7232 */ /* 0x000fe20000000800 */
[----:B------:R-:W-:Y:S01]  /*31b0*/  BSSY.RECONVERGENT B2, `(.L_x_61) ;  /* 0x000001a000027945 */ /* 0x000fe20003800200 */
[----:B--2---:R-:W-:Y:S02]  /*31c0*/  PRMT R2, RZ, 0x7610, R2 ;  /* 0x00007610ff027816 */ /* 0x004fe40000000002 */
        /* <DEDUP_REMOVED lines=15> */
.L_x_63:
        /* <DEDUP_REMOVED lines=9> */
.L_x_62:
[----:B------:R-:W-:Y:S05]  /*3350*/  BSYNC.RECONVERGENT B2 ;  /* 0x0000000000027941 */ /* 0x000fea0003800200 */
.L_x_61:
[----:B------:R-:W-:Y:S01]  /*3360*/  VIMNMX R4, PT, PT, R4, R28, PT ;  /* 0x0000001c04047248 */ /* 0x000fe20003fe0100 */
[----:B------:R-:W-:Y:S01]  /*3370*/  HMUL2 R34, R27.H0_H0, R34.H0_H0 ;  /* 0x200000221b227232 */ /* 0x000fe20000000800 */
[----:B------:R-:W-:Y:S01]  /*3380*/  ISETP.GE.OR P0, PT, R35, R54, P0 ;  /* 0x000000362300720c */ /* 0x000fe20000706670 */
[----:B------:R-:W-:Y:S01]  /*3390*/  BSSY.RECONVERGENT B2, `(.L_x_64) ;  /* 0x0000018000027945 */ /* 0x000fe20003800200 */
[----:B--2---:R-:W-:Y:S01]  /*33a0*/  PRMT R3, RZ, 0x7610, R3 ;  /* 0x00007610ff037816 */ /* 0x004fe20000000003 */
[----:B-----5:R-:W-:Y:S01]  /*33b0*/  HFMA2 R55, R2.H0_H0, R34.H0_H0, R55.H0_H0 ;  /* 0x2000002202377231 */ /* 0x020fe20000040837 */
[----:B------:R-:W-:-:S13]  /*33c0*/  ISETP.LT.OR P0, PT, R4, -0x1, P0 ;  /* 0xffffffff0400780c */ /* 0x000fda0000701670 */
[----:B------:R-:W-:Y:S05]  /*33d0*/  @P0 BRA `(.L_x_65) ;  /* 0x00000000004c0947 */ /* 0x000fea0003800000 */
[----:B------:R-:W-:Y:S01]  /*33e0*/  IMAD R36, R35, R53, R36 ;  /* 0x0000003523247224 */ /* 0x000fe200078e0224 */
[----:B------:R-:W-:-:S04]  /*33f0*/  ISETP.GT.AND P1, PT, R20, -0x1, PT ;  /* 0xffffffff1400780c */ /* 0x000fc80003f24270 */
[----:B------:R-:W-:-:S13]  /*3400*/  ISETP.GE.AND P0, PT, R36, R21, PT ;  /* 0x000000152400720c */ /* 0x000fda0003f06270 */
[----:B------:R-:W-:Y:S05]  /*3410*/  @!P0 BRA P1, `(.L_x_66) ;  /* 0x0000000000188947 */ /* 0x000fea0000800000 */
[----:B------:R-:W2:Y:S01]  /*3420*/  LDC.64 R2, c[0x0][0x380] ;  /* 0x0000e000ff027b82 */ /* 0x000ea20000000a00 */
[----:B------:R-:W-:-:S05]  /*3430*/  IMAD.IADD R31, R43, 0x1, R36 ;  /* 0x000000012b1f7824 */ /* 0x000fca00078e0224 */
[----:B------:R-:W-:-:S05]  /*3440*/  LEA R31, R31, R38, 0x5 ;  /* 0x000000261f1f7211 */ /* 0x000fca00078e28ff */
[----:B--2---:R-:W-:-:S06]  /*3450*/  IMAD.WIDE R2, R31, 0x2, R2 ;  /* 0x000000021f027825 */ /* 0x004fcc00078e0202 */
[----:B------:R2:W5:Y:S01]  /*3460*/  LDG.E.U16 R3, desc[UR8][R2.64] ;  /* 0x0000000802037981 */ /* 0x000562000c1e1500 */
[----:B------:R-:W-:Y:S05]  /*3470*/  BRA `(.L_x_65) ;  /* 0x0000000000247947 */ /* 0x000fea0003800000 */
.L_x_66:
        /* <DEDUP_REMOVED lines=9> */
.L_x_65:
[----:B------:R-:W-:Y:S05]  /*3510*/  BSYNC.RECONVERGENT B2 ;  /* 0x0000000000027941 */ /* 0x000fea0003800200 */
.L_x_64:
[----:B------:R-:W-:-:S04]  /*3520*/  HMUL2 R27, R27.H0_H0, R29.H0_H0 ;  /* 0x2000001d1b1b7232 */ /* 0x000fc80000000800 */
[----:B-----5:R-:W-:-:S04]  /*3530*/  HFMA2 R3, R3.H0_H0, R27.H0_H0, R55.H0_H0 ;  /* 0x2000001b03037231 */ /* 0x020fc80000040837 */
[----:B------:R-:W-:-:S07]  /*3540*/  HFMA2 R37, R5.H0_H0, R3.H0_H0, R37.H0_H0 ;  /* 0x2000000305257231 */ /* 0x000fce0000040825 */
.L_x_54:
[----:B------:R-:W-:Y:S05]  /*3550*/  BSYNC.RECONVERGENT B1 ;  /* 0x0000000000017941 */ /* 0x000fea0003800200 */
.L_x_53:
[----:B------:R-:W-:Y:S01]  /*3560*/  HADD2.F32 R7, -RZ, R7.H0_H0 ;  /* 0x20000007ff077230 */ /* 0x000fe20000004100 */
[----:B------:R-:W-:Y:S01]  /*3570*/  BSSY.RECONVERGENT B1, `(.L_x_67) ;  /* 0x0000092000017945 */ /* 0x000fe20003800200 */
[----:B------:R-:W-:-:S03]  /*3580*/  HADD2.F32 R6, -RZ, R6.H0_H0 ;  /* 0x20000006ff067230 */ /* 0x000fc60000004100 */
[----:B--2---:R-:W-:Y:S02]  /*3590*/  FADD R2, R7, 1 ;  /* 0x3f80000007027421 */ /* 0x004fe40000000000 */
[----:B------:R-:W-:Y:S02]  /*35a0*/  FADD R3, R6, 1 ;  /* 0x3f80000006037421 */ /* 0x000fe40000000000 */
[----:B------:R-:W-:Y:S02]  /*35b0*/  FMUL R5, R57, R2 ;  /* 0x0000000239057220 */ /* 0x000fe40000400000 */
[----:B------:R-:W-:Y:S02]  /*35c0*/  FMUL R3, R56, R3 ;  /* 0x0000000338037220 */ /* 0x000fe40000400000 */
[-C--:B------:R-:W-:Y:S02]  /*35d0*/  FFMA R34, R5, R30.reuse, -0.5 ;  /* 0xbf00000005227423 */ /* 0x080fe4000000001e */
[----:B---3--:R-:W-:-:S03]  /*35e0*/  FFMA R29, R3, R30, -0.5 ;  /* 0xbf000000031d7423 */ /* 0x008fc6000000001e */
[----:B------:R-:W-:-:S04]  /*35f0*/  FSETP.GT.AND P0, PT, R34, -1, PT ;  /* 0xbf8000002200780b */ /* 0x000fc80003f04000 */
[----:B------:R-:W-:-:S04]  /*3600*/  FSETP.LEU.OR P0, PT, R29, -1, !P0 ;  /* 0xbf8000001d00780b */ /* 0x000fc8000470b400 */
[----:B------:R-:W-:-:S04]  /*3610*/  FSETP.GEU.OR P0, PT, R29, R56, P0 ;  /* 0x000000381d00720b */ /* 0x000fc8000070e400 */
[----:B------:R-:W-:-:S13]  /*3620*/  FSETP.GEU.OR P0, PT, R34, R57, P0 ;  /* 0x000000392200720b */ /* 0x000fda000070e400 */
[----:B------:R-:W-:Y:S05]  /*3630*/  @P0 BRA `(.L_x_68) ;  /* 0x0000000800140947 */ /* 0x000fea0003800000 */
[----:B------:R-:W2:Y:S01]  /*3640*/  F2I.FLOOR.NTZ R6, R34 ;  /* 0x0000002200067305 */ /* 0x000ea20000207100 */
[----:B------:R-:W-:Y:S07]  /*3650*/  BSSY.RECONVERGENT B2, `(.L_x_69) ;  /* 0x0000029000027945 */ /* 0x000fee0003800200 */
[----:B------:R-:W3:Y:S01]  /*3660*/  F2I.FLOOR.NTZ R4, R29 ;  /* 0x0000001d00047305 */ /* 0x000ee20000207100 */
[----:B--2---:R-:W-:Y:S02]  /*3670*/  ISETP.GE.AND P0, PT, R6, R53, PT ;  /* 0x000000350600720c */ /* 0x004fe40003f06270 */
[----:B------:R-:W-:-:S05]  /*3680*/  I2FP.F32.S32 R3, R6 ;  /* 0x0000000600037245 */ /* 0x000fca0000201400 */
[--C-:B------:R-:W-:Y:S01]  /*3690*/  FADD R27, -R34, R3.reuse ;  /* 0x00000003221b7221 */ /* 0x100fe20000000100 */
[----:B---3--:R-:W-:Y:S01]  /*36a0*/  LOP3.LUT R28, R4, R6, RZ, 0xfc, !PT ;  /* 0x00000006041c7212 */ /* 0x008fe200078efcff */
[--C-:B------:R-:W-:Y:S01]  /*36b0*/  FADD R7, R34, -R3.reuse ;  /* 0x8000000322077221 */ /* 0x100fe20000000000 */
[----:B------:R-:W-:Y:S01]  /*36c0*/  ISETP.GE.OR P0, PT, R4, R54, P0 ;  /* 0x000000360400720c */ /* 0x000fe20000706670 */
[----:B------:R-:W-:Y:S01]  /*36d0*/  FADD R27, R27, 1 ;  /* 0x3f8000001b1b7421 */ /* 0x000fe20000000000 */
[----:B------:R-:W-:Y:S02]  /*36e0*/  I2FP.F32.S32 R2, R4 ;  /* 0x0000000400027245 */ /* 0x000fe40000201400 */
[----:B------:R-:W-:Y:S01]  /*36f0*/  ISETP.LT.OR P0, PT, R28, RZ, P0 ;  /* 0x000000ff1c00720c */ /* 0x000fe20000701670 */
[----:B------:R-:W-:Y:S01]  /*3700*/  VIADD R28, R6, 0x1 ;  /* 0x00000001061c7836 */ /* 0x000fe20000000000 */
[----:B------:R-:W-:Y:S01]  /*3710*/  F2FP.F16.F32.PACK_AB R7, RZ, R7 ;  /* 0x00000007ff07723e */ /* 0x000fe200000000ff */
[C-C-:B------:R-:W-:Y:S01]  /*3720*/  FADD R5, R29.reuse, -R2.reuse ;  /* 0x800000021d057221 */ /* 0x140fe20000000000 */
[----:B------:R-:W-:Y:S01]  /*3730*/  FADD R2, -R29, R2 ;  /* 0x000000021d027221 */ /* 0x000fe20000000100 */
[----:B------:R-:W-:Y:S01]  /*3740*/  F2FP.F16.F32.PACK_AB R27, RZ, R27 ;  /* 0x0000001bff1b723e */ /* 0x000fe200000000ff */
[----:B------:R-:W-:Y:S01]  /*3750*/  VIADD R29, R4, 0x1 ;  /* 0x00000001041d7836 */ /* 0x000fe20000000000 */
[----:B------:R-:W-:Y:S01]  /*3760*/  PRMT R3, RZ, 0x7610, R3 ;  /* 0x00007610ff037816 */ /* 0x000fe20000000003 */
        /* <DEDUP_REMOVED lines=14> */
.L_x_71:
        /* <DEDUP_REMOVED lines=9> */
.L_x_70:
[----:B------:R-:W-:Y:S05]  /*38e0*/  BSYNC.RECONVERGENT B2 ;  /* 0x0000000000027941 */ /* 0x000fea0003800200 */
.L_x_69:
[----:B------:R-:W-:Y:S01]  /*38f0*/  ISETP.GE.AND P0, PT, R6, -0x1, PT ;  /* 0xffffffff0600780c */ /* 0x000fe20003f06270 */
[----:B------:R-:W-:Y:S01]  /*3900*/  HMUL2 R34, R31.H0_H0, R27.H0_H0 ;  /* 0x2000001b1f227232 */ /* 0x000fe20000000800 */
[----:B------:R-:W-:Y:S02]  /*3910*/  BSSY.RECONVERGENT B2, `(.L_x_72) ;  /* 0x000001b000027945 */ /* 0x000fe40003800200 */
[C---:B------:R-:W-:Y:S01]  /*3920*/  ISETP.LT.OR P0, PT, R4.reuse, RZ, !P0 ;  /* 0x000000ff0400720c */ /* 0x040fe20004701670 */
[----:B-----5:R-:W-:Y:S01]  /*3930*/  HFMA2 R34, R3.H0_H0, R34.H0_H0, RZ.H0_H0 ;  /* 0x2000002203227231 */ /* 0x020fe200000408ff */
[----:B------:R-:W-:Y:S02]  /*3940*/  PRMT R3, RZ, 0x7610, R3 ;  /* 0x00007610ff037816 */ /* 0x000fe40000000003 */
[----:B------:R-:W-:Y:S02]  /*3950*/  ISETP.GE.OR P1, PT, R4, R54, P0 ;  /* 0x000000360400720c */ /* 0x000fe40000726670 */
[----:B------:R-:W-:-:S02]  /*3960*/  ISETP.GE.AND P0, PT, R28, R53, PT ;  /* 0x000000351c00720c */ /* 0x000fc40003f06270 */
[----:B------:R-:W-:-:S13]  /*3970*/  ISETP.GE.OR P1, PT, R28, R53, P1 ;  /* 0x000000351c00720c */ /* 0x000fda0000f26670 */
[----:B------:R-:W-:Y:S05]  /*3980*/  @P1 BRA `(.L_x_73) ;  /* 0x00000000004c1947 */ /* 0x000fea0003800000 */
[----:B------:R-:W-:Y:S01]  /*3990*/  IMAD R36, R4, R53, R28 ;  /* 0x0000003504247224 */ /* 0x000fe200078e021c */
[----:B------:R-:W-:-:S04]  /*39a0*/  ISETP.GT.AND P2, PT, R20, -0x1, PT ;  /* 0xffffffff1400780c */ /* 0x000fc80003f44270 */
[----:B------:R-:W-:-:S13]  /*39b0*/  ISETP.GE.AND P1, PT, R36, R21, PT ;  /* 0x000000152400720c */ /* 0x000fda0003f26270 */
[----:B------:R-:W-:Y:S05]  /*39c0*/  @!P1 BRA P2, `(.L_x_74) ;  /* 0x0000000000189947 */ /* 0x000fea0001000000 */
[----:B--2---:R-:W2:Y:S01]  /*39d0*/  LDC.64 R2, c[0x0][0x380] ;  /* 0x0000e000ff027b82 */ /* 0x004ea20000000a00 */
[----:B------:R-:W-:-:S05]  /*39e0*/  IMAD.IADD R35, R43, 0x1, R36 ;  /* 0x000000012b237824 */ /* 0x000fca00078e0224 */
[----:B------:R-:W-:-:S05]  /*39f0*/  LEA R35, R35, R38, 0x5 ;  /* 0x0000002623237211 */ /* 0x000fca00078e28ff */
[----:B--2---:R-:W-:-:S06]  /*3a00*/  IMAD.WIDE R2, R35, 0x2, R2 ;  /* 0x0000000223027825 */ /* 0x004fcc00078e0202 */
[----:B------:R3:W5:Y:S01]  /*3a10*/  LDG.E.U16 R3, desc[UR8][R2.64] ;  /* 0x0000000802037981 */ /* 0x000762000c1e1500 */
[----:B------:R-:W-:Y:S05]  /*3a20*/  BRA `(.L_x_73) ;  /* 0x0000000000247947 */ /* 0x000fea0003800000 */
.L_x_74:
[----:B------:R-:W3:Y:S01]  /*3a30*/  S2UR UR5, SR_CgaCtaId ;  /* 0x00000000000579c3 */ /* 0x000ee20000008800 */
[----:B------:R-:W-:Y:S01]  /*3a40*/  UMOV UR4, 0x400 ;  /* 0x0000040000047882 */ /* 0x000fe20000000000 */
[----:B--2---:R-:W-:Y:S01]  /*3a50*/  IMAD.IADD R2, R20, 0x1, R36 ;  /* 0x0000000114027824 */ /* 0x004fe200078e0224 */
[----:B------:R-:W-:-:S03]  /*3a60*/  UIADD3 UR4, UPT, UPT, UR4, 0x90, URZ ;  /* 0x0000009004047890 */ /* 0x000fc6000fffe0ff */
[----:B------:R-:W-:Y:S01]  /*3a70*/  IMAD R2, R2, 0x8, R39 ;  /* 0x0000000802027824 */ /* 0x000fe200078e0227 */
[----:B---3--:R-:W-:-:S06]  /*3a80*/  ULEA UR4, UR5, UR4, 0x18 ;  /* 0x0000000405047291 */ /* 0x008fcc000f8ec0ff */
[----:B------:R-:W-:-:S06]  /*3a90*/  LEA R2, R2, UR4, 0x1 ;  /* 0x0000000402027c11 */ /* 0x000fcc000f8e08ff */
[----:B------:R-:W2:Y:S02]  /*3aa0*/  LDS.U16 R2, [R2] ;  /* 0x0000000002027984 */ /* 0x000ea40000000400 */
[----:B--2---:R-:W-:-:S07]  /*3ab0*/  PRMT R3, R2, 0x7610, R3 ;  /* 0x0000761002037816 */ /* 0x004fce0000000003 */
.L_x_73:
[----:B------:R-:W-:Y:S05]  /*3ac0*/  BSYNC.RECONVERGENT B2 ;  /* 0x0000000000027941 */ /* 0x000fea0003800200 */
.L_x_72:
        /* <DEDUP_REMOVED lines=13> */
[----:B--23--:R-:W2:Y:S01]  /*3ba0*/  LDC.64 R2, c[0x0][0x380] ;  /* 0x0000e000ff027b82 */ /* 0x00cea20000000a00 */
[----:B------:R-:W-:-:S04]  /*3bb0*/  IMAD.IADD R31, R43, 0x1, R36 ;  /* 0x000000012b1f7824 */ /* 0x000fc800078e0224 */
[----:B------:R-:W-:-:S04]  /*3bc0*/  IMAD R31, R31, 0x20, R38 ;  /* 0x000000201f1f7824 */ /* 0x000fc800078e0226 */
[----:B--2---:R-:W-:-:S05]  /*3bd0*/  IMAD.WIDE R2, R31, 0x2, R2 ;  /* 0x000000021f027825 */ /* 0x004fca00078e0202 */
[----:B------:R4:W5:Y:S01]  /*3be0*/  LDG.E.U16 R35, desc[UR8][R2.64] ;  /* 0x0000000802237981 */ /* 0x000962000c1e1500 */
[----:B------:R-:W-:Y:S05]  /*3bf0*/  BRA `(.L_x_76) ;  /* 0x0000000000247947 */ /* 0x000fea0003800000 */
.L_x_77:
[----:B------:R-:W4:Y:S01]  /*3c00*/  S2UR UR5, SR_CgaCtaId ;  /* 0x00000000000579c3 */ /* 0x000f220000008800 */
[----:B------:R-:W-:Y:S01]  /*3c10*/  UMOV UR4, 0x400 ;  /* 0x0000040000047882 */ /* 0x000fe20000000000 */
[----:B--23--:R-:W-:Y:S01]  /*3c20*/  IMAD.IADD R2, R20, 0x1, R36 ;  /* 0x0000000114027824 */ /* 0x00cfe200078e0224 */
[----:B------:R-:W-:-:S03]  /*3c30*/  UIADD3 UR4, UPT, UPT, UR4, 0x90, URZ ;  /* 0x0000009004047890 */ /* 0x000fc6000fffe0ff */
[----:B------:R-:W-:Y:S01]  /*3c40*/  IMAD R2, R2, 0x8, R39 ;  /* 0x0000000802027824 */ /* 0x000fe200078e0227 */
[----:B----4-:R-:W-:-:S06]  /*3c50*/  ULEA UR4, UR5, UR4, 0x18 ;  /* 0x0000000405047291 */ /* 0x010fcc000f8ec0ff */
[----:B------:R-:W-:-:S06]  /*3c60*/  LEA R2, R2, UR4, 0x1 ;  /* 0x0000000402027c11 */ /* 0x000fcc000f8e08ff */
[----:B------:R-:W2:Y:S02]  /*3c70*/  LDS.U16 R2, [R2] ;  /* 0x0000000002027984 */ /* 0x000ea40000000400 */
[----:B--2---:R-:W-:-:S07]  /*3c80*/  PRMT R35, R2, 0x7610, R35 ;  /* 0x0000761002237816 */ /* 0x004fce0000000023 */
.L_x_76:
[----:B------:R-:W-:Y:S05]  /*3c90*/  BSYNC.RECONVERGENT B2 ;  /* 0x0000000000027941 */ /* 0x000fea0003800200 */
.L_x_75:
[----:B------:R-:W-:Y:S01]  /*3ca0*/  VIMNMX R4, PT, PT, R4, R6, PT ;  /* 0x0000000604047248 */ /* 0x000fe20003fe0100 */
[----:B------:R-:W-:Y:S01]  /*3cb0*/  HMUL2 R27, R5.H0_H0, R27.H0_H0 ;  /* 0x2000001b051b7232 */ /* 0x000fe20000000800 */
[----:B------:R-:W-:Y:S01]  /*3cc0*/  ISETP.GE.OR P0, PT, R29, R54, P0 ;  /* 0x000000361d00720c */ /* 0x000fe20000706670 */
[----:B------:R-:W-:Y:S01]  /*3cd0*/  BSSY.RECONVERGENT B2, `(.L_x_78) ;  /* 0x0000018000027945 */ /* 0x000fe20003800200 */
[----:B----4-:R-:W-:Y:S01]  /*3ce0*/  PRMT R3, RZ, 0x7610, R3 ;  /* 0x00007610ff037816 */ /* 0x010fe20000000003 */
[----:B-----5:R-:W-:Y:S01]  /*3cf0*/  HFMA2 R34, R35.H0_H0, R27.H0_H0, R34.H0_H0 ;  /* 0x2000001b23227231 */ /* 0x020fe20000040822 */
[----:B------:R-:W-:-:S13]  /*3d00*/  ISETP.LT.OR P0, PT, R4, -0x1, P0 ;  /* 0xffffffff0400780c */ /* 0x000fda0000701670 */
        /* <DEDUP_REMOVED lines=8> */
[----:B--2---:R-:W-:-:S06]  /*3d90*/  IMAD.WIDE R2, R27, 0x2, R2 ;  /* 0x000000021b027825 */ /* 0x004fcc00078e0202 */
[----:B------:R4:W5:Y:S01]  /*3da0*/  LDG.E.U16 R3, desc[UR8][R2.64] ;  /* 0x0000000802037981 */ /* 0x000962000c1e1500 */
[----:B------:R-:W-:Y:S05]  /*3db0*/  BRA `(.L_x_79) ;  /* 0x0000000000247947 */ /* 0x000fea0003800000 */
.L_x_80:
[----:B------:R-:W4:Y:S01]  /*3dc0*/  S2UR UR5, SR_CgaCtaId ;  /* 0x00000000000579c3 */ /* 0x000f220000008800 */
[----:B------:R-:W-:Y:S01]  /*3dd0*/  UMOV UR4, 0x400 ;  /* 0x0000040000047882 */ /* 0x000fe20000000000 */
[----:B--23--:R-:W-:Y:S01]  /*3de0*/  IMAD.IADD R2, R20, 0x1, R28 ;  /* 0x0000000114027824 */ /* 0x00cfe200078e021c */
[----:B------:R-:W-:-:S04]  /*3df0*/  UIADD3 UR4, UPT, UPT, UR4, 0x90, URZ ;  /* 0x0000009004047890 */ /* 0x000fc8000fffe0ff */
[----:B------:R-:W-:Y:S01]  /*3e00*/  LEA R2, R2, R39, 0x3 ;  /* 0x0000002702027211 */ /* 0x000fe200078e18ff */
[----:B----4-:R-:W-:-:S06]  /*3e10*/  ULEA UR4, UR5, UR4, 0x18 ;  /* 0x0000000405047291 */ /* 0x010fcc000f8ec0ff */
[----:B------:R-:W-:-:S06]  /*3e20*/  LEA R2, R2, UR4, 0x1 ;  /* 0x0000000402027c11 */ /* 0x000fcc000f8e08ff */
[----:B------:R-:W2:Y:S02]  /*3e30*/  LDS.U16 R2, [R2] ;  /* 0x0000000002027984 */ /* 0x000ea40000000400 */
[----:B--2---:R-:W-:-:S07]  /*3e40*/  PRMT R3, R2, 0x7610, R3 ;  /* 0x0000761002037816 */ /* 0x004fce0000000003 */
.L_x_79:
[----:B------:R-:W-:Y:S05]  /*3e50*/  BSYNC.RECONVERGENT B2 ;  /* 0x0000000000027941 */ /* 0x000fea0003800200 */
.L_x_78:
[----:B------:R-:W-:-:S04]  /*3e60*/  HMUL2 R5, R5.H0_H0, R7.H0_H0 ;  /* 0x2000000705057232 */ /* 0x000fc80000000800 */
[----:B-----5:R-:W-:-:S04]  /*3e70*/  HFMA2 R4, R3.H0_H0, R5.H0_H0, R34.H0_H0 ;  /* 0x2000000503047231 */ /* 0x020fc80000040822 */
[----:B------:R-:W-:-:S07]  /*3e80*/  HFMA2 R37, R8.H0_H0, R4.H0_H0, R37.H0_H0 ;  /* 0x2000000408257231 */ /* 0x000fce0000040825 */
.L_x_68:
[----:B------:R-:W-:Y:S05]  /*3e90*/  BSYNC.RECONVERGENT B1 ;  /* 0x0000000000017941 */ /* 0x000fea0003800200 */
.L_x_67:
        /* <DEDUP_REMOVED lines=8> */
[----:B------:R-:W-:-:S03]  /*3f20*/  FFMA R27, R9, R30, -0.5 ;  /* 0xbf000000091b7423 */ /* 0x000fc6000000001e */
[----:B------:R-:W-:-:S04]  /*3f30*/  FSETP.GT.AND P0, PT, R10, -1, PT ;  /* 0xbf8000000a00780b */ /* 0x000fc80003f04000 */
[----:B------:R-:W-:-:S04]  /*3f40*/  FSETP.LEU.OR P0, PT, R27, -1, !P0 ;  /* 0xbf8000001b00780b */ /* 0x000fc8000470b400 */
[----:B------:R-:W-:-:S04]  /*3f50*/  FSETP.GEU.OR P0, PT, R27, R56, P0 ;  /* 0x000000381b00720b */ /* 0x000fc8000070e400 */
[----:B------:R-:W-:-:S13]  /*3f60*/  FSETP.GEU.OR P0, PT, R10, R57, P0 ;  /* 0x000000390a00720b */ /* 0x000fda000070e400 */
[----:B------:R-:W-:Y:S05]  /*3f70*/  @P0 BRA `(.L_x_82) ;  /* 0x0000000800140947 */ /* 0x000fea0003800000 */
[----:B------:R-:W5:Y:S01]  /*3f80*/  F2I.FLOOR.NTZ R6, R10 ;  /* 0x0000000a00067305 */ /* 0x000f620000207100 */
[----:B------:R-:W-:Y:S07]  /*3f90*/  BSSY.RECONVERGENT B2, `(.L_x_83) ;  /* 0x0000029000027945 */ /* 0x000fee0003800200 */
[----:B------:R-:W0:Y:S01]  /*3fa0*/  F2I.FLOOR.NTZ R7, R27 ;  /* 0x0000001b00077305 */ /* 0x000e220000207100 */
[----:B-----5:R-:W-:Y:S02]  /*3fb0*/  ISETP.GE.AND P0, PT, R6, R53, PT ;  /* 0x000000350600720c */ /* 0x020fe40003f06270 */
[----:B------:R-:W-:-:S05]  /*3fc0*/  I2FP.F32.S32 R3, R6 ;  /* 0x0000000600037245 */ /* 0x000fca0000201400 */
[C-C-:B------:R-:W-:Y:S01]  /*3fd0*/  FADD R8, -R10.reuse, R3.reuse ;  /* 0x000000030a087221 */ /* 0x140fe20000000100 */
[C---:B0-----:R-:W-:Y:S01]  /*3fe0*/  LOP3.LUT R9, R7.reuse, R6, RZ, 0xfc, !PT ;  /* 0x0000000607097212 */ /* 0x041fe200078efcff */
[----:B------:R-:W-:Y:S01]  /*3ff0*/  FADD R5, R10, -R3 ;  /* 0x800000030a057221 */ /* 0x000fe20000000000 */
[----:B------:R-:W-:Y:S01]  /*4000*/  ISETP.GE.OR P0, PT, R7, R54, P0 ;  /* 0x000000360700720c */ /* 0x000fe20000706670 */
[----:B------:R-:W-:Y:S01]  /*4010*/  FADD R8, R8, 1 ;  /* 0x3f80000008087421 */ /* 0x000fe20000000000 */
[----:B--234-:R-:W-:Y:S01]  /*4020*/  I2FP.F32.S32 R2, R7 ;  /* 0x0000000700027245 */ /* 0x01cfe20000201400 */
[----:B------:R-:W-:Y:S01]  /*4030*/  VIADD R10, R6, 0x1 ;  /* 0x00000001060a7836 */ /* 0x000fe20000000000 */
[----:B------:R-:W-:Y:S01]  /*4040*/  ISETP.LT.OR P0, PT, R9, RZ, P0 ;  /* 0x000000ff0900720c */ /* 0x000fe20000701670 */
[----:B------:R-:W-:Y:S01]  /*4050*/  VIADD R9, R7, 0x1 ;  /* 0x0000000107097836 */ /* 0x000fe20000000000 */
[----:B------:R-:W-:Y:S01]  /*4060*/  F2FP.F16.F32.PACK_AB R5, RZ, R5 ;  /* 0x00000005ff05723e */ /* 0x000fe200000000ff */
[C-C-:B------:R-:W-:Y:S01]  /*4070*/  FADD R4, R27.reuse, -R2.reuse ;  /* 0x800000021b047221 */ /* 0x140fe20000000000 */
[----:B------:R-:W-:Y:S01]  /*4080*/  FADD R2, -R27, R2 ;  /* 0x000000021b027221 */ /* 0x000fe20000000100 */
[----:B------:R-:W-:-:S02]  /*4090*/  F2FP.F16.F32.PACK_AB R8, RZ, R8 ;  /* 0x00000008ff08723e */ /* 0x000fc400000000ff */
        /* <DEDUP_REMOVED lines=9> */
[----:B------:R-:W0:Y:S01]  /*4130*/  LDC.64 R2, c[0x0][0x380] ;  /* 0x0000e000ff027b82 */ /* 0x000e220000000a00 */
[----:B------:R-:W-:-:S04]  /*4140*/  IMAD.IADD R29, R43, 0x1, R28 ;  /* 0x000000012b1d7824 */ /* 0x000fc800078e021c */
[----:B------:R-:W-:-:S04]  /*4150*/  IMAD R29, R29, 0x20, R38 ;  /* 0x000000201d1d7824 */ /* 0x000fc800078e0226 */
[----:B0-----:R-:W-:-:S06]  /*4160*/  IMAD.WIDE R2, R29, 0x2, R2 ;  /* 0x000000021d027825 */ /* 0x001fcc00078e0202 */
[----:B------:R0:W5:Y:S01]  /*4170*/  LDG.E.U16 R3, desc[UR8][R2.64] ;  /* 0x0000000802037981 */ /* 0x000162000c1e1500 */
[----:B------:R-:W-:Y:S05]  /*4180*/  BRA `(.L_x_84) ;  /* 0x0000000000247947 */ /* 0x000fea0003800000 */
.L_x_85:
        /* <DEDUP_REMOVED lines=9> */
.L_x_84:
[----:B------:R-:W-:Y:S05]  /*4220*/  BSYNC.RECONVERGENT B2 ;  /* 0x0000000000027941 */ /* 0x000fea0003800200 */
.L_x_83:
        /* <DEDUP_REMOVED lines=14> */
[----:B0-----:R-:W0:Y:S01]  /*4310*/  LDC.64 R2, c[0x0][0x380] ;  /* 0x0000e000ff027b82 */ /* 0x001e220000000a00 */
[----:B------:R-:W-:-:S04]  /*4320*/  IMAD.IADD R29, R43, 0x1, R34 ;  /* 0x000000012b1d7824 */ /* 0x000fc800078e0222 */
[----:B------:R-:W-:-:S04]  /*4330*/  IMAD R29, R29, 0x20, R38 ;  /* 0x000000201d1d7824 */ /* 0x000fc800078e0226 */
[----:B0-----:R-:W-:-:S06]  /*4340*/  IMAD.WIDE R2, R29, 0x2, R2 ;  /* 0x000000021d027825 */ /* 0x001fcc00078e0202 */
[----:B------:R2:W5:Y:S01]  /*4350*/  LDG.E.U16 R3, desc[UR8][R2.64] ;  /* 0x0000000802037981 */ /* 0x000562000c1e1500 */
[----:B------:R-:W-:Y:S05]  /*4360*/  BRA `(.L_x_87) ;  /* 0x0000000000247947 */ /* 0x000fea0003800000 */
.L_x_88:
[----:B------:R-:W2:Y:S01]  /*4370*/  S2UR UR5, SR_CgaCtaId ;  /* 0x00000000000579c3 */ /* 0x000ea20000008800 */
[----:B------:R-:W-:Y:S01]  /*4380*/  UMOV UR4, 0x400 ;  /* 0x0000040000047882 */ /* 0x000fe20000000000 */
[----:B0-----:R-:W-:Y:S01]  /*4390*/  IMAD.IADD R2, R20, 0x1, R34 ;  /* 0x0000000114027824 */ /* 0x001fe200078e0222 */
[----:B------:R-:W-:-:S04]  /*43a0*/  UIADD3 UR4, UPT, UPT, UR4, 0x90, URZ ;  /* 0x0000009004047890 */ /* 0x000fc8000fffe0ff */
[----:B------:R-:W-:Y:S01]  /*43b0*/  LEA R2, R2, R39, 0x3 ;  /* 0x0000002702027211 */ /* 0x000fe200078e18ff */
[----:B--2---:R-:W-:-:S06]  /*43c0*/  ULEA UR4, UR5, UR4, 0x18 ;  /* 0x0000000405047291 */ /* 0x004fcc000f8ec0ff */
[----:B------:R-:W-:-:S06]  /*43d0*/  LEA R2, R2, UR4, 0x1 ;  /* 0x0000000402027c11 */ /* 0x000fcc000f8e08ff */
[----:B------:R-:W0:Y:S02]  /*43e0*/  LDS.U16 R2, [R2] ;  /* 0x0000000002027984 */ /* 0x000e240000000400 */
[----:B0-----:R-:W-:-:S07]  /*43f0*/  PRMT R3, R2, 0x7610, R3 ;  /* 0x0000761002037816 */ /* 0x001fce0000000003 */
.L_x_87:
[----:B------:R-:W-:Y:S05]  /*4400*/  BSYNC.RECONVERGENT B2 ;  /* 0x0000000000027941 */ /* 0x000fea0003800200 */
.L_x_86:
        /* <DEDUP_REMOVED lines=13> */
[----:B0-2---:R-:W0:Y:S01]  /*44e0*/  LDC.64 R2, c[0x0][0x380] ;  /* 0x0000e000ff027b82 */ /* 0x005e220000000a00 */
[----:B------:R-:W-:-:S04]  /*44f0*/  IMAD.IADD R27, R43, 0x1, R34 ;  /* 0x000000012b1b7824 */ /* 0x000fc800078e0222 */
[----:B------:R-:W-:-:S04]  /*4500*/  IMAD R27, R27, 0x20, R38 ;  /* 0x000000201b1b7824 */ /* 0x000fc800078e0226 */
[----:B0-----:R-:W-:-:S05]  /*4510*/  IMAD.WIDE R2, R27, 0x2, R2 ;  /* 0x000000021b027825 */ /* 0x001fca00078e0202 */
[----:B------:R3:W5:Y:S01]  /*4520*/  LDG.E.U16 R29, desc[UR8][R2.64] ;  /* 0x00000008021d7981 */ /* 0x000762000c1e1500 */
[----:B------:R-:W-:Y:S05]  /*4530*/  BRA `(.L_x_90) ;  /* 0x0000000000247947 */ /* 0x000fea0003800000 */
.L_x_91:
[----:B------:R-:W3:Y:S01]  /*4540*/  S2UR UR5, SR_CgaCtaId ;  /* 0x00000000000579c3 */ /* 0x000ee20000008800 */
[----:B------:R-:W-:Y:S01]  /*4550*/  UMOV UR4, 0x400 ;  /* 0x0000040000047882 */ /* 0x000fe20000000000 */
[----:B0-2---:R-:W-:Y:S01]  /*4560*/  IMAD.IADD R2, R20, 0x1, R34 ;  /* 0x0000000114027824 */ /* 0x005fe200078e0222 */
[----:B------:R-:W-:-:S03]  /*4570*/  UIADD3 UR4, UPT, UPT, UR4, 0x90, URZ ;  /* 0x0000009004047890 */ /* 0x000fc6000fffe0ff */
[----:B------:R-:W-:Y:S01]  /*4580*/  IMAD R2, R2, 0x8, R39 ;  /* 0x0000000802027824 */ /* 0x000fe200078e0227 */
[----:B---3--:R-:W-:-:S06]  /*4590*/  ULEA UR4, UR5, UR4, 0x18 ;  /* 0x0000000405047291 */ /* 0x008fcc000f8ec0ff */
[----:B------:R-:W-:-:S06]  /*45a0*/  LEA R2, R2, UR4, 0x1 ;  /* 0x0000000402027c11 */ /* 0x000fcc000f8e08ff */
[----:B------:R-:W0:Y:S02]  /*45b0*/  LDS.U16 R2, [R2] ;  /* 0x0000000002027984 */ /* 0x000e240000000400 */
[----:B0-----:R-:W-:-:S07]  /*45c0*/  PRMT R29, R2, 0x7610, R29 ;  /* 0x00007610021d7816 */ /* 0x001fce000000001d */
.L_x_90:
[----:B------:R-:W-:Y:S05]  /*45d0*/  BSYNC.RECONVERGENT B2 ;  /* 0x0000000000027941 */ /* 0x000fea0003800200 */
.L_x_89:
[----:B------:R-:W-:Y:S01]  /*45e0*/  VIMNMX R6, PT, PT, R7, R6, PT ;  /* 0x0000000607067248 */ /* 0x000fe20003fe0100 */
[----:B------:R-:W-:Y:S01]  /*45f0*/  HMUL2 R8, R4.H0_H0, R8.H0_H0 ;  /* 0x2000000804087232 */ /* 0x000fe20000000800 */
[----:B------:R-:W-:Y:S01]  /*4600*/  ISETP.GE.OR P0, PT, R9, R54, P0 ;  /* 0x000000360900720c */ /* 0x000fe20000706670 */
[----:B------:R-:W-:Y:S01]  /*4610*/  BSSY.RECONVERGENT B2, `(.L_x_92) ;  /* 0x0000018000027945 */ /* 0x000fe20003800200 */
[----:B---3--:R-:W-:Y:S01]  /*4620*/  PRMT R3, RZ, 0x7610, R3 ;  /* 0x00007610ff037816 */ /* 0x008fe20000000003 */
[----:B-----5:R-:W-:Y:S01]  /*4630*/  HFMA2 R8, R29.H0_H0, R8.H0_H0, R28.H0_H0 ;  /* 0x200000081d087231 */ /* 0x020fe2000004081c */
[----:B------:R-:W-:-:S13]  /*4640*/  ISETP.LT.OR P0, PT, R6, -0x1, P0 ;  /* 0xffffffff0600780c */ /* 0x000fda0000701670 */
        /* <DEDUP_REMOVED lines=8> */
[----:B0-----:R-:W-:-:S06]  /*46d0*/  IMAD.WIDE R2, R7, 0x2, R2 ;  /* 0x0000000207027825 */ /* 0x001fcc00078e0202 */
[----:B------:R3:W5:Y:S01]  /*46e0*/  LDG.E.U16 R3, desc[UR8][R2.64] ;  /* 0x0000000802037981 */ /* 0x000762000c1e1500 */
[----:B------:R-:W-:Y:S05]  /*46f0*/  BRA `(.L_x_93) ;  /* 0x0000000000247947 */ /* 0x000fea0003800000 */
.L_x_94:
        /* <DEDUP_REMOVED lines=9> */
.L_x_93:
[----:B------:R-:W-:Y:S05]  /*4790*/  BSYNC.RECONVERGENT B2 ;  /* 0x0000000000027941 */ /* 0x000fea0003800200 */
.L_x_92:
[----:B------:R-:W-:-:S04]  /*47a0*/  HMUL2 R4, R4.H0_H0, R5.H0_H0 ;  /* 0x2000000504047232 */ /* 0x000fc80000000800 */
[----:B-----5:R-:W-:-:S04]  /*47b0*/  HFMA2 R3, R3.H0_H0, R4.H0_H0, R8.H0_H0 ;  /* 0x2000000403037231 */ /* 0x020fc80000040808 */
[----:B------:R-:W-:-:S07]  /*47c0*/  HFMA2 R37, R11.H0_H0, R3.H0_H0, R37.H0_H0 ;  /* 0x200000030b257231 */ /* 0x000fce0000040825 */
.L_x_82:
[----:B------:R-:W-:Y:S05]  /*47d0*/  BSYNC.RECONVERGENT B1 ;  /* 0x0000000000017941 */ /* 0x000fea0003800200 */
.L_x_81:
[----:B------:R-:W-:Y:S01]  /*47e0*/  HADD2.F32 R13, -RZ, R13.H0_H0 ;  /* 0x2000000dff0d7230 */ /* 0x000fe20000004100 */
[----:B------:R-:W-:Y:S01]  /*47f0*/  BSSY.RECONVERGENT B1, `(.L_x_95) ;  /* 0x0000092000017945 */ /* 0x000fe20003800200 */
[----:B------:R-:W-:-:S03]  /*4800*/  HADD2.F32 R12, -RZ, R12.H0_H0 ;  /* 0x2000000cff0c7230 */ /* 0x000fc60000004100 */
[----:B0-234-:R-:W-:Y:S02]  /*4810*/  FADD R2, R13, 1 ;  /* 0x3f8000000d027421 */ /* 0x01dfe40000000000 */
        /* <DEDUP_REMOVED lines=10> */
[----:B------:R-:W0:Y:S01]  /*48c0*/  F2I.FLOOR.NTZ R8, R10 ;  /* 0x0000000a00087305 */ /* 0x000e220000207100 */
[----:B------:R-:W-:Y:S07]  /*48d0*/  BSSY.RECONVERGENT B2, `(.L_x_97) ;  /* 0x0000029000027945 */ /* 0x000fee0003800200 */
[----:B------:R-:W2:Y:S01]  /*48e0*/  F2I.FLOOR.NTZ R6, R11 ;  /* 0x0000000b00067305 */ /* 0x000ea20000207100 */
[----:B0-----:R-:W-:Y:S02]  /*48f0*/  ISETP.GE.AND P0, PT, R8, R53, PT ;  /* 0x000000350800720c */ /* 0x001fe40003f06270 */
[----:B------:R-:W-:-:S05]  /*4900*/  I2FP.F32.S32 R3, R8 ;  /* 0x0000000800037245 */ /* 0x000fca0000201400 */
[--C-:B------:R-:W-:Y:S01]  /*4910*/  FADD R7, -R10, R3.reuse ;  /* 0x000000030a077221 */ /* 0x100fe20000000100 */
[----:B--2---:R-:W-:Y:S01]  /*4920*/  LOP3.LUT R9, R6, R8, RZ, 0xfc, !PT ;  /* 0x0000000806097212 */ /* 0x004fe200078efcff */
[----:B------:R-:W-:Y:S01]  /*4930*/  FADD R4, R10, -R3 ;  /* 0x800000030a047221 */ /* 0x000fe20000000000 */
[C---:B------:R-:W-:Y:S01]  /*4940*/  ISETP.GE.OR P0, PT, R6.reuse, R54, P0 ;  /* 0x000000360600720c */ /* 0x040fe20000706670 */
[----:B------:R-:W-:Y:S01]  /*4950*/  FADD R7, R7, 1 ;  /* 0x3f80000007077421 */ /* 0x000fe20000000000 */
[----:B------:R-:W-:Y:S02]  /*4960*/  I2FP.F32.S32 R2, R6 ;  /* 0x0000000600027245 */ /* 0x000fe40000201400 */
        /* <DEDUP_REMOVED lines=8> */
[----:B------:R-:W-:Y:S02]  /*49f0*/  F2FP.F16.F32.PACK_AB R5, RZ, R5 ;  /* 0x00000005ff05723e */ /* 0x000fe400000000ff */
[----:B------:R-:W-:Y:S02]  /*4a00*/  IADD3 R10, PT, PT, R8, 0x1, RZ ;  /* 0x00000001080a7810 */ /* 0x000fe40007ffe0ff */
        /* <DEDUP_REMOVED lines=12> */
.L_x_99:
        /* <DEDUP_REMOVED lines=9> */
.L_x_98:
[----:B------:R-:W-:Y:S05]  /*4b60*/  BSYNC.RECONVERGENT B2 ;  /* 0x0000000000027941 */ /* 0x000fea0003800200 */
.L_x_97:
        /* <DEDUP_REMOVED lines=20> */
.L_x_102:
[----:B------:R-:W2:Y:S01]  /*4cb0*/  S2UR UR5, SR_CgaCtaId ;  /* 0x00000000000579c3 */ /* 0x000ea20000008800 */
[----:B------:R-:W-:Y:S01]  /*4cc0*/  UMOV UR4, 0x400 ;  /* 0x0000040000047882 */ /* 0x000fe20000000000 */
[----:B0-----:R-:W-:Y:S01]  /*4cd0*/  IMAD.IADD R2, R20, 0x1, R28 ;  /* 0x0000000114027824 */ /* 0x001fe200078e021c */
[----:B------:R-:W-:-:S03]  /*4ce0*/  UIADD3 UR4, UPT, UPT, UR4, 0x90, URZ ;  /* 0x0000009004047890 */ /* 0x000fc6000fffe0ff */
[----:B------:R-:W-:Y:S01]  /*4cf0*/  IMAD R2, R2, 0x8, R39 ;  /* 0x0000000802027824 */ /* 0x000fe200078e0227 */
[----:B--2---:R-:W-:-:S06]  /*4d00*/  ULEA UR4, UR5, UR4, 0x18 ;  /* 0x0000000405047291 */ /* 0x004fcc000f8ec0ff */
[----:B------:R-:W-:-:S06]  /*4d10*/  LEA R2, R2, UR4, 0x1 ;  /* 0x0000000402027c11 */ /* 0x000fcc000f8e08ff */
[----:B------:R-:W0:Y:S02]  /*4d20*/  LDS.U16 R2, [R2] ;  /* 0x0000000002027984 */ /* 0x000e240000000400 */
[----:B0-----:R-:W-:-:S07]  /*4d30*/  PRMT R3, R2, 0x7610, R3 ;  /* 0x0000761002037816 */ /* 0x001fce0000000003 */
.L_x_101:
[----:B------:R-:W-:Y:S05]  /*4d40*/  BSYNC.RECONVERGENT B2 ;  /* 0x0000000000027941 */ /* 0x000fea0003800200 */
.L_x_100:
        /* <DEDUP_REMOVED lines=14> */
[----:B------:R-:W-:-:S05]  /*4e30*/  IMAD.IADD R11, R43, 0x1, R28 ;  /* 0x000000012b0b7824 */ /* 0x000fca00078e021c */
[----:B------:R-:W-:-:S05]  /*4e40*/  LEA R11, R11, R38, 0x5 ;  /* 0x000000260b0b7211 */ /* 0x000fca00078e28ff */
[----:B0-----:R-:W-:-:S05]  /*4e50*/  IMAD.WIDE R2, R11, 0x2, R2 ;  /* 0x000000020b027825 */ /* 0x001fca00078e0202 */
[----:B------:R3:W5:Y:S01]  /*4e60*/  LDG.E.U16 R13, desc[UR8][R2.64] ;  /* 0x00000008020d7981 */ /* 0x000762000c1e1500 */
[----:B------:R-:W-:Y:S05]  /*4e70*/  BRA `(.L_x_104) ;  /* 0x0000000000247947 */ /* 0x000fea0003800000 */
.L_x_105:
        /* <DEDUP_REMOVED lines=9> */
.L_x_104:
[----:B------:R-:W-:Y:S05]  /*4f10*/  BSYNC.RECONVERGENT B2 ;  /* 0x0000000000027941 */ /* 0x000fea0003800200 */
.L_x_103:
[----:B------:R-:W-:Y:S01]  /*4f20*/  VIMNMX R6, PT, PT, R6, R8, PT ;  /* 0x0000000806067248 */ /* 0x000fe20003fe0100 */
[----:B------:R-:W-:Y:S01]  /*4f30*/  BSSY.RECONVERGENT B2, `(.L_x_106) ;  /* 0x000001a000027945 */ /* 0x000fe20003800200 */
[----:B------:R-:W-:Y:S02]  /*4f40*/  ISETP.GE.OR P0, PT, R9, R54, P0 ;  /* 0x000000360900720c */ /* 0x000fe40000706670 */
[----:B---3--:R-:W-:Y:S02]  /*4f50*/  PRMT R3, RZ, 0x7610, R3 ;  /* 0x00007610ff037816 */ /* 0x008fe40000000003 */
[----:B------:R-:W-:Y:S01]  /*4f60*/  ISETP.LT.OR P0, PT, R6, -0x1, P0 ;  /* 0xffffffff0600780c */ /* 0x000fe20000701670 */
[----:B------:R-:W-:-:S04]  /*4f70*/  HMUL2 R6, R5.H0_H0, R7.H0_H0 ;  /* 0x2000000705067232 */ /* 0x000fc80000000800 */
[----:B-----5:R-:W-:-:S08]  /*4f80*/  HFMA2 R6, R13.H0_H0, R6.H0_H0, R12.H0_H0 ;  /* 0x200000060d067231 */ /* 0x020fd0000004080c */
        /* <DEDUP_REMOVED lines=11> */
.L_x_108:
        /* <DEDUP_REMOVED lines=9> */
.L_x_107:
[----:B------:R-:W-:Y:S05]  /*50d0*/  BSYNC.RECONVERGENT B2 ;  /* 0x0000000000027941 */ /* 0x000fea0003800200 */
.L_x_106:
[----:B------:R-:W-:-:S04]  /*50e0*/  HMUL2 R4, R5.H0_H0, R4.H0_H0 ;  /* 0x2000000405047232 */ /* 0x000fc80000000800 */
[----:B-----5:R-:W-:-:S04]  /*50f0*/  HFMA2 R7, R3.H0_H0, R4.H0_H0, R6.H0_H0 ;  /* 0x2000000403077231 */ /* 0x020fc80000040806 */
[----:B------:R-:W-:-:S07]  /*5100*/  HFMA2 R37, R14.H0_H0, R7.H0_H0, R37.H0_H0 ;  /* 0x200000070e257231 */ /* 0x000fce0000040825 */
.L_x_96:
[----:B------:R-:W-:Y:S05]  /*5110*/  BSYNC.RECONVERGENT B1 ;  /* 0x0000000000017941 */ /* 0x000fea0003800200 */
.L_x_95:
[----:B------:R-:W-:Y:S01]  /*5120*/  HADD2.F32 R17, -RZ, R17.H0_H0 ;  /* 0x20000011ff117230 */ /* 0x000fe20000004100 */
[----:B------:R-:W-:Y:S01]  /*5130*/  BSSY.RECONVERGENT B1, `(.L_x_109) ;  /* 0x0000092000017945 */ /* 0x000fe20003800200 */
[----:B------:R-:W-:-:S03]  /*5140*/  HADD2.F32 R15, -RZ, R15.H0_H0 ;  /* 0x2000000fff0f7230 */ /* 0x000fc60000004100 */
[----:B0-23--:R-:W-:Y:S02]  /*5150*/  FADD R2, R17, 1 ;  /* 0x3f80000011027421 */ /* 0x00dfe40000000000 */
        /* <DEDUP_REMOVED lines=38> */
[----:B------:R-:W-:-:S05]  /*53c0*/  IMAD.IADD R13, R43, 0x1, R12 ;  /* 0x000000012b0d7824 */ /* 0x000fca00078e020c */
[----:B------:R-:W-:-:S05]  /*53d0*/  LEA R13, R13, R38, 0x5 ;  /* 0x000000260d0d7211 */ /* 0x000fca00078e28ff */
[----:B0-----:R-:W-:-:S06]  /*53e0*/  IMAD.WIDE R2, R13, 0x2, R2 ;  /* 0x000000020d027825 */ /* 0x001fcc00078e0202 */
[----:B------:R0:W5:Y:S01]  /*53f0*/  LDG.E.U16 R3, desc[UR8][R2.64] ;  /* 0x0000000802037981 */ /* 0x000162000c1e1500 */
[----:B------:R-:W-:Y:S05]  /*5400*/  BRA `(.L_x_112) ;  /* 0x0000000000247947 */ /* 0x000fea0003800000 */
.L_x_113:
        /* <DEDUP_REMOVED lines=9> */
.L_x_112:
[----:B------:R-:W-:Y:S05]  /*54a0*/  BSYNC.RECONVERGENT B2 ;  /* 0x0000000000027941 */ /* 0x000fea0003800200 */
.L_x_111:
[----:B------:R-:W-:Y:S01]  /*54b0*/  ISETP.GE.AND P0, PT, R6, -0x1, PT ;  /* 0xffffffff0600780c */ /* 0x000fe20003f06270 */
[----:B0-----:R-:W-:Y:S01]  /*54c0*/  HMUL2 R2, R11.H0_H0, R8.H0_H0 ;  /* 0x200000080b027232 */ /* 0x001fe20000000800 */
        /* <DEDUP_REMOVED lines=18> */
.L_x_116:
        /* <DEDUP_REMOVED lines=9> */
.L_x_115:
[----:B------:R-:W-:Y:S05]  /*5680*/  BSYNC.RECONVERGENT B2 ;  /* 0x0000000000027941 */ /* 0x000fea0003800200 */
.L_x_114:
        /* <DEDUP_REMOVED lines=16> */
[----:B0-----:R-:W-:-:S05]  /*5790*/  IMAD.WIDE R2, R11, 0x2, R2 ;  /* 0x000000020b027825 */ /* 0x001fca00078e0202 */
[----:B------:R2:W5:Y:S01]  /*57a0*/  LDG.E.U16 R13, desc[UR8][R2.64] ;  /* 0x00000008020d7981 */ /* 0x000562000c1e1500 */
[----:B------:R-:W-:Y:S05]  /*57b0*/  BRA `(.L_x_118) ;  /* 0x0000000000247947 */ /* 0x000fea0003800000 */
.L_x_119:
        /* <DEDUP_REMOVED lines=9> */
.L_x_118:
[----:B------:R-:W-:Y:S05]  /*5850*/  BSYNC.RECONVERGENT B2 ;  /* 0x0000000000027941 */ /* 0x000fea0003800200 */
.L_x_117:
        /* <DEDUP_REMOVED lines=18> */
.L_x_122:
        /* <DEDUP_REMOVED lines=9> */
.L_x_121:
[----:B------:R-:W-:Y:S05]  /*5a10*/  BSYNC.RECONVERGENT B2 ;  /* 0x0000000000027941 */ /* 0x000fea0003800200 */
.L_x_120:
[----:B------:R-:W-:-:S04]  /*5a20*/  HMUL2 R5, R5.H0_H0, R7.H0_H0 ;  /* 0x2000000705057232 */ /* 0x000fc80000000800 */
[----:B-----5:R-:W-:-:S04]  /*5a30*/  HFMA2 R11, R3.H0_H0, R5.H0_H0, R8.H0_H0 ;  /* 0x20000005030b7231 */ /* 0x020fc80000040808 */
[----:B------:R-:W-:-:S07]  /*5a40*/  HFMA2 R37, R22.H0_H0, R11.H0_H0, R37.H0_H0 ;  /* 0x2000000b16257231 */ /* 0x000fce0000040825 */
.L_x_110:
[----:B------:R-:W-:Y:S05]  /*5a50*/  BSYNC.RECONVERGENT B1 ;  /* 0x0000000000017941 */ /* 0x000fea0003800200 */
.L_x_109:
[----:B------:R-:W-:Y:S01]  /*5a60*/  HADD2.F32 R25, -RZ, R25.H0_H0 ;  /* 0x20000019ff197230 */ /* 0x000fe20000004100 */
[----:B------:R-:W-:Y:S01]  /*5a70*/  BSSY.RECONVERGENT B1, `(.L_x_123) ;  /* 0x0000092000017945 */ /* 0x000fe20003800200 */
[----:B------:R-:W-:-:S03]  /*5a80*/  HADD2.F32 R24, -RZ, R24.H0_H0 ;  /* 0x20000018ff187230 */ /* 0x000fc60000004100 */
[----:B0-2---:R-:W-:Y:S02]  /*5a90*/  FADD R2, R25, 1 ;  /* 0x3f80000019027421 */ /* 0x005fe40000000000 */
        /* <DEDUP_REMOVED lines=43> */
.L_x_127:
[----:B------:R-:W0:Y:S01]  /*5d50*/  S2UR UR5, SR_CgaCtaId ;  /* 0x00000000000579c3 */ /* 0x000e220000008800 */
[----:B------:R-:W-:Y:S01]  /*5d60*/  UMOV UR4, 0x400 ;  /* 0x0000040000047882 */ /* 0x000fe20000000000 */
[----:B------:R-:W-:Y:S01]  /*5d70*/  IMAD.IADD R2, R20, 0x1, R12 ;  /* 0x0000000114027824 */ /* 0x000fe200078e020c */
[----:B------:R-:W-:-:S04]  /*5d80*/  UIADD3 UR4, UPT, UPT, UR4, 0x90, URZ ;  /* 0x0000009004047890 */ /* 0x000fc8000fffe0ff */
[----:B------:R-:W-:Y:S01]  /*5d90*/  LEA R2, R2, R39, 0x3 ;  /* 0x0000002702027211 */ /* 0x000fe200078e18ff */
[----:B0-----:R-:W-:-:S06]  /*5da0*/  ULEA UR4, UR5, UR4, 0x18 ;  /* 0x0000000405047291 */ /* 0x001fcc000f8ec0ff */
[----:B------:R-:W-:-:S06]  /*5db0*/  LEA R2, R2, UR4, 0x1 ;  /* 0x0000000402027c11 */ /* 0x000fcc000f8e08ff */
[----:B------:R-:W0:Y:S02]  /*5dc0*/  LDS.U16 R2, [R2] ;  /* 0x0000000002027984 */ /* 0x000e240000000400 */
[----:B0-----:R-:W-:-:S07]  /*5dd0*/  PRMT R3, R2, 0x7610, R3 ;  /* 0x0000761002037816 */ /* 0x001fce0000000003 */
.L_x_126:
[----:B------:R-:W-:Y:S05]  /*5de0*/  BSYNC.RECONVERGENT B2 ;  /* 0x0000000000027941 */ /* 0x000fea0003800200 */
.L_x_125:
        /* <DEDUP_REMOVED lines=20> */
.L_x_130:
        /* <DEDUP_REMOVED lines=9> */
.L_x_129:
[----:B------:R-:W-:Y:S05]  /*5fc0*/  BSYNC.RECONVERGENT B2 ;  /* 0x0000000000027941 */ /* 0x000fea0003800200 */
.L_x_128:
        /* <DEDUP_REMOVED lines=19> */
.L_x_133:
        /* <DEDUP_REMOVED lines=9> */
.L_x_132:
[----:B------:R-:W-:Y:S05]  /*6190*/  BSYNC.RECONVERGENT B2 ;  /* 0x0000000000027941 */ /* 0x000fea0003800200 */
.L_x_131:
        /* <DEDUP_REMOVED lines=13> */
[----:B------:R-:W-:-:S05]  /*6270*/  IMAD.IADD R9, R43, 0x1, R10 ;  /* 0x000000012b097824 */ /* 0x000fca00078e020a */
[----:B------:R-:W-:-:S05]  /*6280*/  LEA R9, R9, R38, 0x5 ;  /* 0x0000002609097211 */ /* 0x000fca00078e28ff */
[----:B0-----:R-:W-:-:S06]  /*6290*/  IMAD.WIDE R2, R9, 0x2, R2 ;  /* 0x0000000209027825 */ /* 0x001fcc00078e0202 */
[----:B------:R2:W5:Y:S01]  /*62a0*/  LDG.E.U16 R3, desc[UR8][R2.64] ;  /* 0x0000000802037981 */ /* 0x000562000c1e1500 */
[----:B------:R-:W-:Y:S05]  /*62b0*/  BRA `(.L_x_135) ;  /* 0x0000000000247947 */ /* 0x000fea0003800000 */
.L_x_136:
        /* <DEDUP_REMOVED lines=9> */
.L_x_135:
[----:B------:R-:W-:Y:S05]  /*6350*/  BSYNC.RECONVERGENT B2 ;  /* 0x0000000000027941 */ /* 0x000fea0003800200 */
.L_x_134:
[----:B------:R-:W-:-:S04]  /*6360*/  HMUL2 R5, R5.H0_H0, R7.H0_H0 ;  /* 0x2000000705057232 */ /* 0x000fc80000000800 */
[----:B-----5:R-:W-:-:S04]  /*6370*/  HFMA2 R13, R3.H0_H0, R5.H0_H0, R13.H0_H0 ;  /* 0x20000005030d7231 */ /* 0x020fc8000004080d */
[----:B------:R-:W-:-:S07]  /*6380*/  HFMA2 R37, R26.H0_H0, R13.H0_H0, R37.H0_H0 ;  /* 0x2000000d1a257231 */ /* 0x000fce0000040825 */
.L_x_124:
[----:B------:R-:W-:Y:S05]  /*6390*/  BSYNC.RECONVERGENT B1 ;  /* 0x0000000000017941 */ /* 0x000fea0003800200 */
.L_x_123:
[----:B------:R-:W3:Y:S04]  /*63a0*/  LDG.E.U16 R31, desc[UR8][R62.64+0x22] ;  /* 0x000022083e1f7981 */ /* 0x000ee8000c1e1500 */
[----:B0-2---:R-:W2:Y:S04]  /*63b0*/  LDG.E.U16 R2, desc[UR8][R62.64+0x20] ;  /* 0x000020083e027981 */ /* 0x005ea8000c1e1500 */
        /* <DEDUP_REMOVED lines=20> */
[----:B------:R0:W5:Y:S01]  /*6500*/  LDG.E.U16 R3, desc[UR8][R32.64+0x1e] ;  /* 0x00001e0820037981 */ /* 0x000162000c1e1500 */
[----:B------:R-:W-:Y:S01]  /*6510*/  I2FP.F32.S32 R35, R51 ;  /* 0x0000003300237245 */ /* 0x000fe20000201400 */
[----:B------:R-:W-:Y:S01]  /*6520*/  BSSY.RECONVERGENT B1, `(.L_x_137) ;  /* 0x0000094000017945 */ /* 0x000fe20003800200 */
[----:B---3--:R-:W-:-:S02]  /*6530*/  HADD2.F32 R34, -RZ, R31.H0_H0 ;  /* 0x2000001fff227230 */ /* 0x008fc40000004100 */
[----:B--2---:R-:W-:-:S03]  /*6540*/  HADD2.F32 R31, -RZ, R2.H0_H0 ;  /* 0x20000002ff1f7230 */ /* 0x004fc60000004100 */
[----:B------:R-:W-:Y:S01]  /*6550*/  FADD R34, R34, 1 ;  /* 0x3f80000022227421 */ /* 0x000fe20000000000 */
[----:B------:R-:W-:Y:S01]  /*6560*/  I2FP.F32.S32 R2, R52 ;  /* 0x0000003400027245 */ /* 0x000fe20000201400 */
        /* <DEDUP_REMOVED lines=9> */
[----:B0-----:R-:W-:Y:S05]  /*6600*/  @P0 BRA `(.L_x_138) ;  /* 0x0000000800140947 */ /* 0x001fea0003800000 */
[----:B------:R0:W5:Y:S01]  /*6610*/  LDG.E.U16 R30, desc[UR8][R32.64+0x10] ;  /* 0x00001008201e7981 */ /* 0x000162000c1e1500 */
[----:B------:R-:W2:Y:S01]  /*6620*/  F2I.FLOOR.NTZ R31, R61 ;  /* 0x0000003d001f7305 */ /* 0x000ea20000207100 */
[----:B------:R-:W-:Y:S07]  /*6630*/  BSSY.RECONVERGENT B2, `(.L_x_139) ;  /* 0x0000029000027945 */ /* 0x000fee0003800200 */
[----:B------:R-:W3:Y:S01]  /*6640*/  F2I.FLOOR.NTZ R34, R55 ;  /* 0x0000003700227305 */ /* 0x000ee20000207100 */
[----:B--2---:R-:W-:-:S05]  /*6650*/  I2FP.F32.S32 R36, R31 ;  /* 0x0000001f00247245 */ /* 0x004fca0000201400 */
[C-C-:B------:R-:W-:Y:S01]  /*6660*/  FADD R35, R61.reuse, -R36.reuse ;  /* 0x800000243d237221 */ /* 0x140fe20000000000 */
[----:B------:R-:W-:Y:S01]  /*6670*/  FADD R59, -R61, R36 ;  /* 0x000000243d3b7221 */ /* 0x000fe20000000100 */
[----:B------:R-:W-:Y:S02]  /*6680*/  PRMT R61, RZ, 0x7610, R61 ;  /* 0x00007610ff3d7816 */ /* 0x000fe4000000003d */
[----:B---3--:R-:W-:Y:S01]  /*6690*/  ISETP.GE.AND P0, PT, R34, R51, PT ;  /* 0x000000332200720c */ /* 0x008fe20003f06270 */
[----:B------:R-:W-:Y:S01]  /*66a0*/  FADD R59, R59, 1 ;  /* 0x3f8000003b3b7421 */ /* 0x000fe20000000000 */
[C---:B------:R-:W-:Y:S02]  /*66b0*/  LOP3.LUT R36, R31.reuse, R34, RZ, 0xfc, !PT ;  /* 0x000000221f247212 */ /* 0x040fe400078efcff */
[----:B------:R-:W-:Y:S02]  /*66c0*/  ISETP.GE.OR P0, PT, R31, R52, P0 ;  /* 0x000000341f00720c */ /* 0x000fe40000706670 */
[----:B------:R-:W-:-:S02]  /*66d0*/  I2FP.F32.S32 R58, R34 ;  /* 0x00000022003a7245 */ /* 0x000fc40000201400 */
[----:B------:R-:W-:Y:S02]  /*66e0*/  ISETP.LT.OR P0, PT, R36, RZ, P0 ;  /* 0x000000ff2400720c */ /* 0x000fe40000701670 */
[----:B------:R-:W-:Y:S01]  /*66f0*/  F2FP.F16.F32.PACK_AB R35, RZ, R35 ;  /* 0x00000023ff23723e */ /* 0x000fe200000000ff */
[C-C-:B------:R-:W-:Y:S01]  /*6700*/  FADD R56, -R55.reuse, R58.reuse ;  /* 0x0000003a37387221 */ /* 0x140fe20000000100 */
[----:B------:R-:W-:Y:S01]  /*6710*/  FADD R57, R55, -R58 ;  /* 0x8000003a37397221 */ /* 0x000fe20000000000 */
[----:B------:R-:W-:Y:S02]  /*6720*/  F2FP.F16.F32.PACK_AB R59, RZ, R59 ;  /* 0x0000003bff3b723e */ /* 0x000fe400000000ff */
[----:B------:R-:W-:Y:S01]  /*6730*/  FADD R55, R56, 1 ;  /* 0x3f80000038377421 */ /* 0x000fe20000000000 */
[----:B------:R-:W-:Y:S01]  /*6740*/  VIADD R56, R34, 0x1 ;  /* 0x0000000122387836 */ /* 0x000fe20000000000 */
[----:B------:R-:W-:Y:S01]  /*6750*/  F2FP.F16.F32.PACK_AB R36, RZ, R57 ;  /* 0x00000039ff24723e */ /* 0x000fe200000000ff */
[----:B------:R-:W-:-:S02]  /*6760*/  VIADD R57, R31, 0x1 ;  /* 0x000000011f397836 */ /* 0x000fc40000000000 */
[----:B------:R-:W-:Y:S01]  /*6770*/  F2FP.F16.F32.PACK_AB R55, RZ, R55 ;  /* 0x00000037ff37723e */ /* 0x000fe200000000ff */
[----:B0-----:R-:W-:Y:S06]  /*6780*/  @P0 BRA `(.L_x_140) ;  /* 0x00000000004c0947 */ /* 0x001fec0003800000 */
        /* <DEDUP_REMOVED lines=10> */
.L_x_141:
        /* <DEDUP_REMOVED lines=9> */
.L_x_140:
[----:B------:R-:W-:Y:S05]  /*68c0*/  BSYNC.RECONVERGENT B2 ;  /* 0x0000000000027941 */ /* 0x000fea0003800200 */
.L_x_139:
[----:B------:R-:W-:Y:S01]  /*68d0*/  ISETP.GE.AND P0, PT, R34, -0x1, PT ;  /* 0xffffffff2200780c */ /* 0x000fe20003f06270 */
[----:B------:R-:W-:Y:S01]  /*68e0*/  HMUL2 R58, R59.H0_H0, R55.H0_H0 ;  /* 0x200000373b3a7232 */ /* 0x000fe20000000800 */
        /* <DEDUP_REMOVED lines=12> */
[----:B01----:R-:W0:Y:S01]  /*69b0*/  LDC.64 R64, c[0x0][0x380] ;  /* 0x0000e000ff407b82 */ /* 0x003e220000000a00 */
[----:B------:R-:W-:-:S05]  /*69c0*/  IMAD.IADD R61, R42, 0x1, R61 ;  /* 0x000000012a3d7824 */ /* 0x000fca00078e023d */
[----:B------:R-:W-:-:S05]  /*69d0*/  LEA R60, R61, R38, 0x5 ;  /* 0x000000263d3c7211 */ /* 0x000fca00078e28ff */
[----:B0-----:R-:W-:-:S06]  /*69e0*/  IMAD.WIDE R60, R60, 0x2, R64 ;  /* 0x000000023c3c7825 */ /* 0x001fcc00078e0240 */
[----:B------:R2:W5:Y:S01]  /*69f0*/  LDG.E.U16 R60, desc[UR8][R60.64] ;  /* 0x000000083c3c7981 */ /* 0x000562000c1e1500 */
[----:B------:R-:W-:Y:S05]  /*6a00*/  BRA `(.L_x_143) ;  /* 0x0000000000207947 */ /* 0x000fea0003800000 */
.L_x_144:
[----:B------:R-:W2:Y:S01]  /*6a10*/  S2UR UR5, SR_CgaCtaId ;  /* 0x00000000000579c3 */ /* 0x000ea20000008800 */
[----:B------:R-:W-:Y:S01]  /*6a20*/  UMOV UR4, 0x400 ;  /* 0x0000040000047882 */ /* 0x000fe20000000000 */
[----:B------:R-:W-:Y:S01]  /*6a30*/  IMAD.IADD R60, R61, 0x1, R23 ;  /* 0x000000013d3c7824 */ /* 0x000fe200078e0217 */
[----:B------:R-:W-:-:S03]  /*6a40*/  UIADD3 UR4, UPT, UPT, UR4, 0x90, URZ ;  /* 0x0000009004047890 */ /* 0x000fc6000fffe0ff */
[----:B------:R-:W-:Y:S01]  /*6a50*/  IMAD R61, R60, 0x8, R39 ;  /* 0x000000083c3d7824 */ /* 0x000fe200078e0227 */
[----:B--2---:R-:W-:-:S06]  /*6a60*/  ULEA UR4, UR5, UR4, 0x18 ;  /* 0x0000000405047291 */ /* 0x004fcc000f8ec0ff */
[----:B------:R-:W-:-:S05]  /*6a70*/  LEA R61, R61, UR4, 0x1 ;  /* 0x000000043d3d7c11 */ /* 0x000fca000f8e08ff */
[----:B------:R3:W4:Y:S02]  /*6a80*/  LDS.U16 R60, [R61] ;  /* 0x000000003d3c7984 */ /* 0x0007240000000400 */
.L_x_143:
[----:B------:R-:W-:Y:S05]  /*6a90*/  BSYNC.RECONVERGENT B2 ;  /* 0x0000000000027941 */ /* 0x000fea0003800200 */
.L_x_142:
[----:B------:R-:W-:Y:S01]  /*6aa0*/  ISETP.GE.AND P1, PT, R34, RZ, PT ;  /* 0x000000ff2200720c */ /* 0x000fe20003f26270 */
[----:B------:R-:W-:Y:S01]  /*6ab0*/  HMUL2 R59, R59.H0_H0, R36.H0_H0 ;  /* 0x200000243b3b7232 */ /* 0x000fe20000000800 */
[----:B------:R-:W-:Y:S01]  /*6ac0*/  BSSY.RECONVERGENT B2, `(.L_x_145) ;  /* 0x000001a000027945 */ /* 0x000fe20003800200 */
[----:B--23--:R-:W-:Y:S02]  /*6ad0*/  PRMT R61, RZ, 0x7610, R61 ;  /* 0x00007610ff3d7816 */ /* 0x00cfe4000000003d */
[----:B------:R-:W-:Y:S01]  /*6ae0*/  ISETP.LT.OR P1, PT, R31, -0x1, !P1 ;  /* 0xffffffff1f00780c */ /* 0x000fe20004f21670 */
[----:B----45:R-:W-:-:S03]  /*6af0*/  HFMA2 R58, R60.H0_H0, R59.H0_H0, R58.H0_H0 ;  /* 0x2000003b3c3a7231 */ /* 0x030fc6000004083a */
        /* <DEDUP_REMOVED lines=13> */
.L_x_147:
        /* <DEDUP_REMOVED lines=9> */
.L_x_146:
[----:B------:R-:W-:Y:S05]  /*6c60*/  BSYNC.RECONVERGENT B2 ;  /* 0x0000000000027941 */ /* 0x000fea0003800200 */
.L_x_145:
        /* <DEDUP_REMOVED lines=18> */
.L_x_150:
[----:B------:R-:W3:Y:S01]  /*6d90*/  S2UR UR5, SR_CgaCtaId ;  /* 0x00000000000579c3 */ /* 0x000ee20000008800 */
[----:B------:R-:W-:Y:S01]  /*6da0*/  UMOV UR4, 0x400 ;  /* 0x0000040000047882 */ /* 0x000fe20000000000 */
[----:B------:R-:W-:Y:S01]  /*6db0*/  IMAD.IADD R34, R31, 0x1, R23 ;  /* 0x000000011f227824 */ /* 0x000fe200078e0217 */
[----:B------:R-:W-:-:S04]  /*6dc0*/  UIADD3 UR4, UPT, UPT, UR4, 0x90, URZ ;  /* 0x0000009004047890 */ /* 0x000fc8000fffe0ff */
[----:B------:R-:W-:Y:S01]  /*6dd0*/  LEA R34, R34, R39, 0x3 ;  /* 0x0000002722227211 */ /* 0x000fe200078e18ff */
[----:B---3--:R-:W-:-:S06]  /*6de0*/  ULEA UR4, UR5, UR4, 0x18 ;  /* 0x0000000405047291 */ /* 0x008fcc000f8ec0ff */
[----:B------:R-:W-:-:S06]  /*6df0*/  LEA R34, R34, UR4, 0x1 ;  /* 0x0000000422227c11 */ /* 0x000fcc000f8e08ff */
[----:B------:R-:W3:Y:S02]  /*6e00*/  LDS.U16 R34, [R34] ;  /* 0x0000000022227984 */ /* 0x000ee40000000400 */
[----:B---3--:R-:W-:-:S07]  /*6e10*/  PRMT R31, R34, 0x7610, R31 ;  /* 0x00007610221f7816 */ /* 0x008fce000000001f */
.L_x_149:
[----:B------:R-:W-:Y:S05]  /*6e20*/  BSYNC.RECONVERGENT B2 ;  /* 0x0000000000027941 */ /* 0x000fea0003800200 */
.L_x_148:
[----:B------:R-:W-:-:S04]  /*6e30*/  HMUL2 R35, R35.H0_H0, R36.H0_H0 ;  /* 0x2000002423237232 */ /* 0x000fc80000000800 */
[----:B-----5:R-:W-:-:S04]  /*6e40*/  HFMA2 R31, R31.H0_H0, R35.H0_H0, R58.H0_H0 ;  /* 0x200000231f1f7231 */ /* 0x020fc8000004083a */
[----:B------:R-:W-:-:S07]  /*6e50*/  HFMA2 R37, R30.H0_H0, R31.H0_H0, R37.H0_H0 ;  /* 0x2000001f1e257231 */ /* 0x000fce0000040825 */
.L_x_138:
[----:B------:R-:W-:Y:S05]  /*6e60*/  BSYNC.RECONVERGENT B1 ;  /* 0x0000000000017941 */ /* 0x000fea0003800200 */
.L_x_137:
[----:B-----5:R-:W-:Y:S01]  /*6e70*/  HADD2.F32 R29, -RZ, R29.H0_H0 ;  /* 0x2000001dff1d7230 */ /* 0x020fe20000004100 */
[----:B---3--:R-:W-:Y:S01]  /*6e80*/  I2FP.F32.S32 R57, R51 ;  /* 0x0000003300397245 */ /* 0x008fe20000201400 */
[----:B------:R-:W-:Y:S01]  /*6e90*/  HADD2.F32 R28, -RZ, R28.H0_H0 ;  /* 0x2000001cff1c7230 */ /* 0x000fe20000004100 */
[----:B------:R-:W-:Y:S01]  /*6ea0*/  BSSY.RECONVERGENT B1, `(.L_x_151) ;  /* 0x0000092000017945 */ /* 0x000fe20003800200 */
[----:B------:R-:W-:Y:S02]  /*6eb0*/  IMAD.MOV.U32 R30, RZ, RZ, 0x3f000000 ;  /* 0x3f000000ff1e7424 */ /* 0x000fe400078e00ff */
[----:B------:R-:W-:Y:S01]  /*6ec0*/  FADD R34, R29, 1 ;  /* 0x3f8000001d227421 */ /* 0x000fe20000000000 */
[----:B------:R-:W-:-:S03]  /*6ed0*/  FADD R29, R28, 1 ;  /* 0x3f8000001c1d7421 */ /* 0x000fc60000000000 */
[----:B------:R-:W-:Y:S01]  /*6ee0*/  FMUL R31, R57, R34 ;  /* 0x00000022391f7220 */ /* 0x000fe20000400000 */
[----:B------:R-:W-:-:S03]  /*6ef0*/  FMUL R29, R2, R29 ;  /* 0x0000001d021d7220 */ /* 0x000fc60000400000 */
[-C--:B------:R-:W-:Y:S01]  /*6f00*/  FFMA R34, R31, R30.reuse, -0.5 ;  /* 0xbf0000001f227423 */ /* 0x080fe2000000001e */
[----:B------:R-:W-:-:S04]  /*6f10*/  FFMA R61, R29, R30, -0.5 ;  /* 0xbf0000001d3d7423 */ /* 0x000fc8000000001e */
[----:B------:R-:W-:-:S04]  /*6f20*/  FSETP.GT.AND P0, PT, R34, -1, PT ;  /* 0xbf8000002200780b */ /* 0x000fc80003f04000 */
[----:B------:R-:W-:-:S04]  /*6f30*/  FSETP.LEU.OR P0, PT, R61, -1, !P0 ;  /* 0xbf8000003d00780b */ /* 0x000fc8000470b400 */
[----:B------:R-:W-:-:S04]  /*6f40*/  FSETP.GEU.OR P0, PT, R61, R2, P0 ;  /* 0x000000023d00720b */ /* 0x000fc8000070e400 */
[----:B------:R-:W-:-:S13]  /*6f50*/  FSETP.GEU.OR P0, PT, R34, R57, P0 ;  /* 0x000000392200720b */ /* 0x000fda000070e400 */
[----:B------:R-:W-:Y:S05]  /*6f60*/  @P0 BRA `(.L_x_152) ;  /* 0x0000000800140947 */ /* 0x000fea0003800000 */
[----:B------:R-:W3:Y:S01]  /*6f70*/  F2I.FLOOR.NTZ R55, R61 ;  /* 0x0000003d00377305 */ /* 0x000ee20000207100 */
[----:B------:R-:W-:Y:S07]  /*6f80*/  BSSY.RECONVERGENT B2, `(.L_x_153) ;  /* 0x0000029000027945 */ /* 0x000fee0003800200 */
[----:B------:R-:W4:Y:S01]  /*6f90*/  F2I.FLOOR.NTZ R56, R34 ;  /* 0x0000002200387305 */ /* 0x000f220000207100 */
[----:B---3--:R-:W-:-:S05]  /*6fa0*/  I2FP.F32.S32 R28, R55 ;  /* 0x00000037001c7245 */ /* 0x008fca0000201400 */
[C-C-:B------:R-:W-:Y:S01]  /*6fb0*/  FADD R36, R61.reuse, -R28.reuse ;  /* 0x8000001c3d247221 */ /* 0x140fe20000000000 */
[----:B------:R-:W-:Y:S01]  /*6fc0*/  FADD R31, -R61, R28 ;  /* 0x0000001c3d1f7221 */ /* 0x000fe20000000100 */
[----:B------:R-:W-:Y:S02]  /*6fd0*/  PRMT R61, RZ, 0x7610, R61 ;  /* 0x00007610ff3d7816 */ /* 0x000fe4000000003d */
[----:B----4-:R-:W-:Y:S01]  /*6fe0*/  ISETP.GE.AND P0, PT, R56, R51, PT ;  /* 0x000000333800720c */ /* 0x010fe20003f06270 */
        /* <DEDUP_REMOVED lines=8> */
[----:B------:R-:W-:Y:S01]  /*7070*/  F2FP.F16.F32.PACK_AB R58, RZ, R58 ;  /* 0x0000003aff3a723e */ /* 0x000fe200000000ff */
[----:B------:R-:W-:Y:S02]  /*7080*/  VIADD R29, R55, 0x1 ;  /* 0x00000001371d7836 */ /* 0x000fe40000000000 */
[----:B------:R-:W-:Y:S01]  /*7090*/  FADD R31, R59, 1 ;  /* 0x3f8000003b1f7421 */ /* 0x000fe20000000000 */
[----:B------:R-:W-:Y:S01]  /*70a0*/  VIADD R34, R56, 0x1 ;  /* 0x0000000138227836 */ /* 0x000fe20000000000 */
[----:B------:R-:W-:-:S03]  /*70b0*/  F2FP.F16.F32.PACK_AB R35, RZ, R35 ;  /* 0x00000023ff23723e */ /* 0x000fc600000000ff */
[----:B------:R-:W-:Y:S01]  /*70c0*/  F2FP.F16.F32.PACK_AB R31, RZ, R31 ;  /* 0x0000001fff1f723e */ /* 0x000fe200000000ff */
[----:B------:R-:W-:Y:S06]  /*70d0*/  @P0 BRA `(.L_x_154) ;  /* 0x00000000004c0947 */ /* 0x000fec0003800000 */
[----:B------:R-:W-:Y:S01]  /*70e0*/  IMAD R59, R55, R51, R56 ;  /* 0x00000033373b7224 */ /* 0x000fe200078e0238 */
[----:B------:R-:W-:-:S04]  /*70f0*/  ISETP.GT.AND P1, PT, R23, -0x1, PT ;  /* 0xffffffff1700780c */ /* 0x000fc80003f24270 */
[----:B------:R-:W-:-:S13]  /*7100*/  ISETP.GE.AND P0, PT, R59, R16, PT ;  /* 0x000000103b00720c */ /* 0x000fda0003f06270 */
[----:B------:R-:W-:Y:S05]  /*7110*/  @!P0 BRA P1, `(.L_x_155) ;  /* 0x0000000000188947 */ /* 0x000fea0000800000 */
[----:B--2---:R-:W2:Y:S01]  /*7120*/  LDC.64 R60, c[0x0][0x380] ;  /* 0x0000e000ff3c7b82 */ /* 0x004ea20000000a00 */
[----:B------:R-:W-:-:S04]  /*7130*/  IMAD.IADD R59, R42, 0x1, R59 ;  /* 0x000000012a3b7824 */ /* 0x000fc800078e023b */
[----:B------:R-:W-:-:S04]  /*7140*/  IMAD R59, R59, 0x20, R38 ;  /* 0x000000203b3b7824 */ /* 0x000fc800078e0226 */
[----:B--2---:R-:W-:-:S06]  /*7150*/  IMAD.WIDE R60, R59, 0x2, R60 ;  /* 0x000000023b3c7825 */ /* 0x004fcc00078e023c */
[----:B------:R3:W5:Y:S01]  /*7160*/  LDG.E.U16 R61, desc[UR8][R60.64] ;  /* 0x000000083c3d7981 */ /* 0x000762000c1e1500 */
[----:B------:R-:W-:Y:S05]  /*7170*/  BRA `(.L_x_154) ;  /* 0x0000000000247947 */ /* 0x000fea0003800000 */
.L_x_155:
        /* <DEDUP_REMOVED lines=9> */
.L_x_154:
[----:B------:R-:W-:Y:S05]  /*7210*/  BSYNC.RECONVERGENT B2 ;  /* 0x0000000000027941 */ /* 0x000fea0003800200 */
.L_x_153:
        /* <DEDUP_REMOVED lines=20> */
.L_x_158:
[----:B------:R-:W4:Y:S01]  /*7360*/  S2UR UR5, SR_CgaCtaId ;  /* 0x00000000000579c3 */ /* 0x000f220000008800 */
[----:B------:R-:W-:Y:S01]  /*7370*/  UMOV UR4, 0x400 ;  /* 0x0000040000047882 */ /* 0x000fe20000000000 */
[----:B--23--:R-:W-:Y:S01]  /*7380*/  IADD3 R60, PT, PT, R59, R23, RZ ;  /* 0x000000173b3c7210 */ /* 0x00cfe20007ffe0ff */
[----:B------:R-:W-:-:S04]  /*7390*/  UIADD3 UR4, UPT, UPT, UR4, 0x90, URZ ;  /* 0x0000009004047890 */ /* 0x000fc8000fffe0ff */
[----:B------:R-:W-:Y:S01]  /*73a0*/  IMAD R60, R60, 0x8, R39 ;  /* 0x000000083c3c7824 */ /* 0x000fe200078e0227 */
[----:B----4-:R-:W-:-:S06]  /*73b0*/  ULEA UR4, UR5, UR4, 0x18 ;  /* 0x0000000405047291 */ /* 0x010fcc000f8ec0ff */
[----:B------:R-:W-:-:S06]  /*73c0*/  LEA R60, R60, UR4, 0x1 ;  /* 0x000000043c3c7c11 */ /* 0x000fcc000f8e08ff */
[----:B------:R-:W2:Y:S02]  /*73d0*/  LDS.U16 R60, [R60] ;  /* 0x000000003c3c7984 */ /* 0x000ea40000000400 */
[----:B--2---:R-:W-:-:S07]  /*73e0*/  PRMT R61, R60, 0x7610, R61 ;  /* 0x000076103c3d7816 */ /* 0x004fce000000003d */
.L_x_157:
[----:B------:R-:W-:Y:S05]  /*73f0*/  BSYNC.RECONVERGENT B2 ;  /* 0x0000000000027941 */ /* 0x000fea0003800200 */
.L_x_156:
        /* <DEDUP_REMOVED lines=13> */
[----:B--234-:R-:W2:Y:S01]  /*74d0*/  LDC.64 R60, c[0x0][0x380] ;  /* 0x0000e000ff3c7b82 */ /* 0x01cea20000000a00 */
[----:B------:R-:W-:-:S04]  /*74e0*/  IMAD.IADD R59, R42, 0x1, R59 ;  /* 0x000000012a3b7824 */ /* 0x000fc800078e023b */
[----:B------:R-:W-:-:S04]  /*74f0*/  IMAD R59, R59, 0x20, R38 ;  /* 0x000000203b3b7824 */ /* 0x000fc800078e0226 */
[----:B--2---:R-:W-:-:S05]  /*7500*/  IMAD.WIDE R60, R59, 0x2, R60 ;  /* 0x000000023b3c7825 */ /* 0x004fca00078e023c */
[----:B------:R2:W5:Y:S01]  /*7510*/  LDG.E.U16 R59, desc[UR8][R60.64] ;  /* 0x000000083c3b7981 */ /* 0x000562000c1e1500 */
[----:B------:R-:W-:Y:S05]  /*7520*/  BRA `(.L_x_160) ;  /* 0x0000000000247947 */ /* 0x000fea0003800000 */
.L_x_161:
[----:B------:R-:W5:Y:S01]  /*7530*/  S2UR UR5, SR_CgaCtaId ;  /* 0x00000000000579c3 */ /* 0x000f620000008800 */
[----:B------:R-:W-:Y:S01]  /*7540*/  UMOV UR4, 0x400 ;  /* 0x0000040000047882 */ /* 0x000fe20000000000 */
[----:B------:R-:W-:Y:S01]  /*7550*/  IMAD.IADD R58, R59, 0x1, R23 ;  /* 0x000000013b3a7824 */ /* 0x000fe200078e0217 */
[----:B------:R-:W-:-:S03]  /*7560*/  UIADD3 UR4, UPT, UPT, UR4, 0x90, URZ ;  /* 0x0000009004047890 */ /* 0x000fc6000fffe0ff */
[----:B------:R-:W-:Y:S01]  /*7570*/  IMAD R58, R58, 0x8, R39 ;  /* 0x000000083a3a7824 */ /* 0x000fe200078e0227 */
[----:B-----5:R-:W-:-:S06]  /*7580*/  ULEA UR4, UR5, UR4, 0x18 ;  /* 0x0000000405047291 */ /* 0x020fcc000f8ec0ff */
[----:B------:R-:W-:-:S06]  /*7590*/  LEA R58, R58, UR4, 0x1 ;  /* 0x000000043a3a7c11 */ /* 0x000fcc000f8e08ff */
[----:B------:R-:W5:Y:S02]  /*75a0*/  LDS.U16 R58, [R58] ;  /* 0x000000003a3a7984 */ /* 0x000f640000000400 */
[----:B-----5:R-:W-:-:S07]  /*75b0*/  PRMT R59, R58, 0x7610, R59 ;  /* 0x000076103a3b7816 */ /* 0x020fce000000003b */
.L_x_160:
[----:B------:R-:W-:Y:S05]  /*75c0*/  BSYNC.RECONVERGENT B2 ;  /* 0x0000000000027941 */ /* 0x000fea0003800200 */
.L_x_159:
        /* <DEDUP_REMOVED lines=15> */
[----:B0-----:R-:W-:-:S05]  /*76c0*/  IMAD.WIDE R28, R31, 0x2, R28 ;  /* 0x000000021f1c7825 */ /* 0x001fca00078e021c */
[----:B------:R0:W5:Y:S01]  /*76d0*/  LDG.E.U16 R55, desc[UR8][R28.64] ;  /* 0x000000081c377981 */ /* 0x000162000c1e1500 */
[----:B------:R-:W-:Y:S05]  /*76e0*/  BRA `(.L_x_163) ;  /* 0x0000000000247947 */ /* 0x000fea0003800000 */
.L_x_164:
        /* <DEDUP_REMOVED lines=9> */
.L_x_163:
[----:B------:R-:W-:Y:S05]  /*7780*/  BSYNC.RECONVERGENT B2 ;  /* 0x0000000000027941 */ /* 0x000fea0003800200 */
.L_x_162:
[----:B------:R-:W-:-:S04]  /*7790*/  HMUL2 R35, R36.H0_H0, R35.H0_H0 ;  /* 0x2000002324237232 */ /* 0x000fc80000000800 */
[----:B-----5:R-:W-:-:S04]  /*77a0*/  HFMA2 R35, R55.H0_H0, R35.H0_H0, R59.H0_H0 ;  /* 0x2000002337237231 */ /* 0x020fc8000004083b */
[----:B------:R-:W-:-:S07]  /*77b0*/  HFMA2 R37, R27.H0_H0, R35.H0_H0, R37.H0_H0 ;  /* 0x200000231b257231 */ /* 0x000fce0000040825 */
.L_x_152:
[----:B------:R-:W-:Y:S05]  /*77c0*/  BSYNC.RECONVERGENT B1 ;  /* 0x0000000000017941 */ /* 0x000fea0003800200 */
.L_x_151:
[----:B------:R-:W-:Y:S01]  /*77d0*/  HADD2.F32 R25, -RZ, R25.H0_H0 ;  /* 0x20000019ff197230 */ /* 0x000fe20000004100 */
[----:B------:R-:W-:Y:S01]  /*77e0*/  BSSY.RECONVERGENT B1, `(.L_x_165) ;  /* 0x0000092000017945 */ /* 0x000fe20003800200 */
[----:B------:R-:W-:-:S03]  /*77f0*/  HADD2.F32 R26, -RZ, R26.H0_H0 ;  /* 0x2000001aff1a7230 */ /* 0x000fc60000004100 */
[----:B0-----:R-:W-:Y:S02]  /*7800*/  FADD R28, R25, 1 ;  /* 0x3f800000191c7421 */ /* 0x001fe40000000000 */
        /* <DEDUP_REMOVED lines=12> */
[----:B------:R-:W5:Y:S01]  /*78d0*/  F2I.FLOOR.NTZ R25, R55 ;  /* 0x0000003700197305 */ /* 0x000f620000207100 */
[----:B0-----:R-:W-:Y:S02]  /*78e0*/  ISETP.GE.AND P0, PT, R28, R51, PT ;  /* 0x000000331c00720c */ /* 0x001fe40003f06270 */
[----:B------:R-:W-:-:S05]  /*78f0*/  I2FP.F32.S32 R27, R28 ;  /* 0x0000001c001b7245 */ /* 0x000fca0000201400 */
[C-C-:B------:R-:W-:Y:S01]  /*7900*/  FADD R35, -R56.reuse, R27.reuse ;  /* 0x0000001b38237221 */ /* 0x140fe20000000100 */
[C---:B-----5:R-:W-:Y:S01]  /*7910*/  LOP3.LUT R36, R25.reuse, R28, RZ, 0xfc, !PT ;  /* 0x0000001c19247212 */ /* 0x060fe200078efcff */
[----:B------:R-:W-:Y:S01]  /*7920*/  FADD R31, R56, -R27 ;  /* 0x8000001b381f7221 */ /* 0x000fe20000000000 */
        /* <DEDUP_REMOVED lines=25> */
.L_x_169:
        /* <DEDUP_REMOVED lines=9> */
.L_x_168:
[----:B------:R-:W-:Y:S05]  /*7b50*/  BSYNC.RECONVERGENT B2 ;  /* 0x0000000000027941 */ /* 0x000fea0003800200 */
.L_x_167:
        /* <DEDUP_REMOVED lines=20> */
.L_x_172:
[----:B------:R-:W5:Y:S01]  /*7ca0*/  S2UR UR5, SR_CgaCtaId ;  /* 0x00000000000579c3 */ /* 0x000f620000008800 */
[----:B------:R-:W-:Y:S01]  /*7cb0*/  UMOV UR4, 0x400 ;  /* 0x0000040000047882 */ /* 0x000fe20000000000 */
[----:B0-----:R-:W-:Y:S01]  /*7cc0*/  IMAD.IADD R26, R59, 0x1, R23 ;  /* 0x000000013b1a7824 */ /* 0x001fe200078e0217 */
[----:B------:R-:W-:-:S03]  /*7cd0*/  UIADD3 UR4, UPT, UPT, UR4, 0x90, URZ ;  /* 0x0000009004047890 */ /* 0x000fc6000fffe0ff */
[----:B------:R-:W-:Y:S01]  /*7ce0*/  IMAD R26, R26, 0x8, R39 ;  /* 0x000000081a1a7824 */ /* 0x000fe200078e0227 */
[----:B-----5:R-:W-:-:S06]  /*7cf0*/  ULEA UR4, UR5, UR4, 0x18 ;  /* 0x0000000405047291 */ /* 0x020fcc000f8ec0ff */
[----:B------:R-:W-:-:S06]  /*7d00*/  LEA R26, R26, UR4, 0x1 ;  /* 0x000000041a1a7c11 */ /* 0x000fcc000f8e08ff */
[----:B------:R-:W0:Y:S02]  /*7d10*/  LDS.U16 R26, [R26] ;  /* 0x000000001a1a7984 */ /* 0x000e240000000400 */
[----:B0-----:R-:W-:-:S07]  /*7d20*/  PRMT R59, R26, 0x7610, R59 ;  /* 0x000076101a3b7816 */ /* 0x001fce000000003b */
.L_x_171:
[----:B------:R-:W-:Y:S05]  /*7d30*/  BSYNC.RECONVERGENT B2 ;  /* 0x0000000000027941 */ /* 0x000fea0003800200 */
.L_x_170:
[----:B------:R-:W-:Y:S01]  /*7d40*/  ISETP.GE.AND P1, PT, R28, RZ, PT ;  /* 0x000000ff1c00720c */ /* 0x000fe20003f26270 */
[----:B------:R-:W-:Y:S01]  /*7d50*/  HMUL2 R34, R34.H0_H0, R31.H0_H0 ;  /* 0x2000001f22227232 */ /* 0x000fe20000000800 */
[----:B------:R-:W-:Y:S01]  /*7d60*/  BSSY.RECONVERGENT B2, `(.L_x_173) ;  /* 0x000001a000027945 */ /* 0x000fe20003800200 */
[----:B0-----:R-:W-:Y:S02]  /*7d70*/  PRMT R27, RZ, 0x7610, R27 ;  /* 0x00007610ff1b7816 */ /* 0x001fe4000000001b */
        /* <DEDUP_REMOVED lines=9> */
[----:B------:R-:W0:Y:S01]  /*7e10*/  LDC.64 R26, c[0x0][0x380] ;  /* 0x0000e000ff1a7b82 */ /* 0x000e220000000a00 */
[----:B------:R-:W-:-:S05]  /*7e20*/  IADD3 R59, PT, PT, R42, R59, RZ ;  /* 0x0000003b2a3b7210 */ /* 0x000fca0007ffe0ff */
[----:B------:R-:W-:-:S04]  /*7e30*/  IMAD R59, R59, 0x20, R38 ;  /* 0x000000203b3b7824 */ /* 0x000fc800078e0226 */
[----:B0-----:R-:W-:-:S06]  /*7e40*/  IMAD.WIDE R26, R59, 0x2, R26 ;  /* 0x000000023b1a7825 */ /* 0x001fcc00078e021a */
[----:B------:R0:W5:Y:S01]  /*7e50*/  LDG.E.U16 R27, desc[UR8][R26.64] ;  /* 0x000000081a1b7981 */ /* 0x000162000c1e1500 */
[----:B------:R-:W-:Y:S05]  /*7e60*/  BRA `(.L_x_174) ;  /* 0x0000000000247947 */ /* 0x000fea0003800000 */
.L_x_175:
        /* <DEDUP_REMOVED lines=9> */
.L_x_174:
[----:B------:R-:W-:Y:S05]  /*7f00*/  BSYNC.RECONVERGENT B2 ;  /* 0x0000000000027941 */ /* 0x000fea0003800200 */
.L_x_173:
        /* <DEDUP_REMOVED lines=18> */
.L_x_178:
        /* <DEDUP_REMOVED lines=9> */
.L_x_177:
[----:B------:R-:W-:Y:S05]  /*80c0*/  BSYNC.RECONVERGENT B2 ;  /* 0x0000000000027941 */ /* 0x000fea0003800200 */
.L_x_176:
[----:B------:R-:W-:-:S04]  /*80d0*/  HMUL2 R28, R29.H0_H0, R31.H0_H0 ;  /* 0x2000001f1d1c7232 */ /* 0x000fc80000000800 */
[----:B-----5:R-:W-:-:S04]  /*80e0*/  HFMA2 R25, R25.H0_H0, R28.H0_H0, R56.H0_H0 ;  /* 0x2000001c19197231 */ /* 0x020fc80000040838 */
[----:B------:R-:W-:-:S07]  /*80f0*/  HFMA2 R37, R24.H0_H0, R25.H0_H0, R37.H0_H0 ;  /* 0x2000001918257231 */ /* 0x000fce0000040825 */
.L_x_166:
[----:B------:R-:W-:Y:S05]  /*8100*/  BSYNC.RECONVERGENT B1 ;  /* 0x0000000000017941 */ /* 0x000fea0003800200 */
.L_x_165:
        /* <DEDUP_REMOVED lines=15> */
[----:B------:R-:W-:Y:S01]  /*8200*/  BSSY.RECONVERGENT B2, `(.L_x_181) ;  /* 0x0000029000027945 */ /* 0x000fe20003800200 */
[----:B------:R-:W-:-:S06]  /*8210*/  PRMT R35, RZ, 0x7610, R35 ;  /* 0x00007610ff237816 */ /* 0x000fcc0000000023 */
        /* <DEDUP_REMOVED lines=25> */
[----:B------:R-:W-:-:S05]  /*83b0*/  IADD3 R35, PT, PT, R42, R35, RZ ;  /* 0x000000232a237210 */ /* 0x000fca0007ffe0ff */
[----:B------:R-:W-:-:S04]  /*83c0*/  IMAD R35, R35, 0x20, R38 ;  /* 0x0000002023237824 */ /* 0x000fc800078e0226 */
[----:B0-----:R-:W-:-:S05]  /*83d0*/  IMAD.WIDE R24, R35, 0x2, R24 ;  /* 0x0000000223187825 */ /* 0x001fca00078e0218 */
[----:B------:R0:W5:Y:S01]  /*83e0*/  LDG.E.U16 R35, desc[UR8][R24.64] ;  /* 0x0000000818237981 */ /* 0x000162000c1e1500 */
[----:B------:R-:W-:Y:S05]  /*83f0*/  BRA `(.L_x_182) ;  /* 0x0000000000247947 */ /* 0x000fea0003800000 */
.L_x_183:
        /* <DEDUP_REMOVED lines=9> */
.L_x_182:
[----:B------:R-:W-:Y:S05]  /*8490*/  BSYNC.RECONVERGENT B2 ;  /* 0x0000000000027941 */ /* 0x000fea0003800200 */
.L_x_181:
        /* <DEDUP_REMOVED lines=20> */
.L_x_186:
        /* <DEDUP_REMOVED lines=9> */
.L_x_185:
[----:B------:R-:W-:Y:S05]  /*8670*/  BSYNC.RECONVERGENT B2 ;  /* 0x0000000000027941 */ /* 0x000fea0003800200 */
.L_x_184:
        /* <DEDUP_REMOVED lines=19> */
.L_x_189:
[----:B------:R-:W0:Y:S01]  /*87b0*/  S2UR UR5, SR_CgaCtaId ;  /* 0x00000000000579c3 */ /* 0x000e220000008800 */
[----:B------:R-:W-:Y:S01]  /*87c0*/  UMOV UR4, 0x400 ;  /* 0x0000040000047882 */ /* 0x000fe20000000000 */
[----:B------:R-:W-:Y:S01]  /*87d0*/  IADD3 R24, PT, PT, R31, R23, RZ ;  /* 0x000000171f187210 */ /* 0x000fe20007ffe0ff */
[----:B------:R-:W-:-:S04]  /*87e0*/  UIADD3 UR4, UPT, UPT, UR4, 0x90, URZ ;  /* 0x0000009004047890 */ /* 0x000fc8000fffe0ff */
[----:B------:R-:W-:Y:S01]  /*87f0*/  IMAD R24, R24, 0x8, R39 ;  /* 0x0000000818187824 */ /* 0x000fe200078e0227 */
[----:B0-----:R-:W-:-:S06]  /*8800*/  ULEA UR4, UR5, UR4, 0x18 ;  /* 0x0000000405047291 */ /* 0x001fcc000f8ec0ff */
[----:B------:R-:W-:-:S06]  /*8810*/  LEA R24, R24, UR4, 0x1 ;  /* 0x0000000418187c11 */ /* 0x000fcc000f8e08ff */
[----:B------:R-:W0:Y:S02]  /*8820*/  LDS.U16 R24, [R24] ;  /* 0x0000000018187984 */ /* 0x000e240000000400 */
[----:B0-----:R-:W-:-:S07]  /*8830*/  PRMT R25, R24, 0x7610, R25 ;  /* 0x0000761018197816 */ /* 0x001fce0000000019 */
.L_x_188:
[----:B------:R-:W-:Y:S05]  /*8840*/  BSYNC.RECONVERGENT B2 ;  /* 0x0000000000027941 */ /* 0x000fea0003800200 */
.L_x_187:
[----:B------:R-:W-:Y:S01]  /*8850*/  VIMNMX R17, PT, PT, R17, R22, PT ;  /* 0x0000001611117248 */ /* 0x000fe20003fe0100 */
[----:B------:R-:W-:Y:S01]  /*8860*/  HMUL2 R28, R26.H0_H0, R28.H0_H0 ;  /* 0x2000001c1a1c7232 */ /* 0x000fe20000000800 */
[----:B------:R-:W-:Y:S01]  /*8870*/  ISETP.GE.OR P0, PT, R29, R52, P0 ;  /* 0x000000341d00720c */ /* 0x000fe20000706670 */
[----:B------:R-:W-:Y:S01]  /*8880*/  BSSY.RECONVERGENT B2, `(.L_x_190) ;  /* 0x0000018000027945 */ /* 0x000fe20003800200 */
[----:B0-----:R-:W-:Y:S01]  /*8890*/  PRMT R24, RZ, 0x7610, R24 ;  /* 0x00007610ff187816 */ /* 0x001fe20000000018 */
[----:B-----5:R-:W-:Y:S01]  /*88a0*/  HFMA2 R35, R25.H0_H0, R28.H0_H0, R35.H0_H0 ;  /* 0x2000001c19237231 */ /* 0x020fe20000040823 */
[----:B------:R-:W-:-:S13]  /*88b0*/  ISETP.LT.OR P0, PT, R17, -0x1, P0 ;  /* 0xffffffff1100780c */ /* 0x000fda0000701670 */
        /* <DEDUP_REMOVED lines=11> */
.L_x_192:
        /* <DEDUP_REMOVED lines=9> */
.L_x_191:
[----:B------:R-:W-:Y:S05]  /*8a00*/  BSYNC.RECONVERGENT B2 ;  /* 0x0000000000027941 */ /* 0x000fea0003800200 */
.L_x_190:
[----:B------:R-:W-:-:S04]  /*8a10*/  HMUL2 R26, R26.H0_H0, R27.H0_H0 ;  /* 0x2000001b1a1a7232 */ /* 0x000fc80000000800 */
[----:B-----5:R-:W-:-:S04]  /*8a20*/  HFMA2 R24, R24.H0_H0, R26.H0_H0, R35.H0_H0 ;  /* 0x2000001a18187231 */ /* 0x020fc80000040823 */
[----:B------:R-:W-:-:S07]  /*8a30*/  HFMA2 R37, R15.H0_H0, R24.H0_H0, R37.H0_H0 ;  /* 0x200000180f257231 */ /* 0x000fce0000040825 */
.L_x_180:
[----:B------:R-:W-:Y:S05]  /*8a40*/  BSYNC.RECONVERGENT B1 ;  /* 0x0000000000017941 */ /* 0x000fea0003800200 */
.L_x_179:
        /* <DEDUP_REMOVED lines=17> */
[----:B0-----:R-:W0:Y:S01]  /*8b60*/  F2I.FLOOR.NTZ R25, R28 ;  /* 0x0000001c00197305 */ /* 0x001e220000207100 */
[----:B-----5:R-:W-:Y:S02]  /*8b70*/  ISETP.GE.AND P0, PT, R22, R51, PT ;  /* 0x000000331600720c */ /* 0x020fe40003f06270 */
[----:B------:R-:W-:-:S05]  /*8b80*/  I2FP.F32.S32 R15, R22 ;  /* 0x00000016000f7245 */ /* 0x000fca0000201400 */
[C-C-:B------:R-:W-:Y:S01]  /*8b90*/  FADD R24, -R34.reuse, R15.reuse ;  /* 0x0000000f22187221 */ /* 0x140fe20000000100 */
[C---:B0-----:R-:W-:Y:S01]  /*8ba0*/  LOP3.LUT R26, R25.reuse, R22, RZ, 0xfc, !PT ;  /* 0x00000016191a7212 */ /* 0x041fe200078efcff */
[----:B------:R-:W-:Y:S01]  /*8bb0*/  FADD R17, R34, -R15 ;  /* 0x8000000f22117221 */ /* 0x000fe20000000000 */
[C---:B------:R-:W-:Y:S01]  /*8bc0*/  ISETP.GE.OR P0, PT, R25.reuse, R52, P0 ;  /* 0x000000341900720c */ /* 0x040fe20000706670 */
        /* <DEDUP_REMOVED lines=23> */
.L_x_197:
        /* <DEDUP_REMOVED lines=9> */
.L_x_196:
[----:B------:R-:W-:Y:S05]  /*8dd0*/  BSYNC.RECONVERGENT B2 ;  /* 0x0000000000027941 */ /* 0x000fea0003800200 */
.L_x_195:
        /* <DEDUP_REMOVED lines=20> */
.L_x_200:
        /* <DEDUP_REMOVED lines=9> */
.L_x_199:
[----:B------:R-:W-:Y:S05]  /*8fb0*/  BSYNC.RECONVERGENT B2 ;  /* 0x0000000000027941 */ /* 0x000fea0003800200 */
.L_x_198:
        /* <DEDUP_REMOVED lines=19> */
.L_x_203:
        /* <DEDUP_REMOVED lines=9> */
.L_x_202:
[----:B------:R-:W-:Y:S05]  /*9180*/  BSYNC.RECONVERGENT B2 ;  /* 0x0000000000027941 */ /* 0x000fea0003800200 */
.L_x_201:
[----:B------:R-:W-:Y:S01]  /*9190*/  VIMNMX R22, PT, PT, R25, R22, PT ;  /* 0x0000001619167248 */ /* 0x000fe20003fe0100 */
[----:B------:R-:W-:Y:S01]  /*91a0*/  HMUL2 R24, R13.H0_H0, R24.H0_H0 ;  /* 0x200000180d187232 */ /* 0x000fe20000000800 */
[----:B------:R-:W-:Y:S01]  /*91b0*/  ISETP.GE.OR P0, PT, R27, R52, P0 ;  /* 0x000000341b00720c */ /* 0x000fe20000706670 */
[----:B------:R-:W-:Y:S01]  /*91c0*/  BSSY.RECONVERGENT B2, `(.L_x_204) ;  /* 0x0000018000027945 */ /* 0x000fe20003800200 */
[----:B------:R-:W-:Y:S01]  /*91d0*/  PRMT R25, RZ, 0x7610, R25 ;  /* 0x00007610ff197816 */ /* 0x000fe20000000019 */
        /* <DEDUP_REMOVED lines=8> */
[----:B------:R-:W-:-:S05]  /*9260*/  IADD3 R25, PT, PT, R42, R25, RZ ;  /* 0x000000192a197210 */ /* 0x000fca0007ffe0ff */
[----:B------:R-:W-:-:S04]  /*9270*/  IMAD R25, R25, 0x20, R38 ;  /* 0x0000002019197824 */ /* 0x000fc800078e0226 */
[----:B0-----:R-:W-:-:S05]  /*9280*/  IMAD.WIDE R14, R25, 0x2, R14 ;  /* 0x00000002190e7825 */ /* 0x001fca00078e020e */
[----:B------:R0:W5:Y:S01]  /*9290*/  LDG.E.U16 R25, desc[UR8][R14.64] ;  /* 0x000000080e197981 */ /* 0x000162000c1e1500 */
[----:B------:R-:W-:Y:S05]  /*92a0*/  BRA `(.L_x_205) ;  /* 0x0000000000247947 */ /* 0x000fea0003800000 */
.L_x_206:
        /* <DEDUP_REMOVED lines=9> */
.L_x_205:
[----:B------:R-:W-:Y:S05]  /*9340*/  BSYNC.RECONVERGENT B2 ;  /* 0x0000000000027941 */ /* 0x000fea0003800200 */
.L_x_204:
[----:B------:R-:W-:-:S04]  /*9350*/  HMUL2 R13, R13.H0_H0, R17.H0_H0 ;  /* 0x200000110d0d7232 */ /* 0x000fc80000000800 */
[----:B-----5:R-:W-:-:S04]  /*9360*/  HFMA2 R13, R25.H0_H0, R13.H0_H0, R24.H0_H0 ;  /* 0x2000000d190d7231 */ /* 0x020fc80000040818 */
[----:B------:R-:W-:-:S07]  /*9370*/  HFMA2 R37, R12.H0_H0, R13.H0_H0, R37.H0_H0 ;  /* 0x2000000d0c257231 */ /* 0x000fce0000040825 */
.L_x_194:
[----:B------:R-:W-:Y:S05]  /*9380*/  BSYNC.RECONVERGENT B1 ;  /* 0x0000000000017941 */ /* 0x000fea0003800200 */
.L_x_193:
        /* <DEDUP_REMOVED lines=8> */
[----:B0-----:R-:W-:-:S03]  /*9410*/  FFMA R25, R11, R30, -0.5 ;  /* 0xbf0000000b197423 */ /* 0x001fc6000000001e */
        /* <DEDUP_REMOVED lines=10> */
[--C-:B------:R-:W-:Y:S01]  /*94c0*/  FADD R15, -R24, R11.reuse ;  /* 0x0000000b180f7221 */ /* 0x100fe20000000100 */
[----:B-----5:R-:W-:Y:S01]  /*94d0*/  LOP3.LUT R17, R14, R22, RZ, 0xfc, !PT ;  /* 0x000000160e117212 */ /* 0x020fe200078efcff */
        /* <DEDUP_REMOVED lines=26> */
.L_x_211:
        /* <DEDUP_REMOVED lines=9> */
.L_x_210:
[----:B------:R-:W-:Y:S05]  /*9710*/  BSYNC.RECONVERGENT B2 ;  /* 0x0000000000027941 */ /* 0x000fea0003800200 */
.L_x_209:
        /* <DEDUP_REMOVED lines=20> */
.L_x_214:
        /* <DEDUP_REMOVED lines=9> */
.L_x_213:
[----:B------:R-:W-:Y:S05]  /*98f0*/  BSYNC.RECONVERGENT B2 ;  /* 0x0000000000027941 */ /* 0x000fea0003800200 */
.L_x_212:
        /* <DEDUP_REMOVED lines=19> */
.L_x_217:
        /* <DEDUP_REMOVED lines=9> */
.L_x_216:
[----:B------:R-:W-:Y:S05]  /*9ac0*/  BSYNC.RECONVERGENT B2 ;  /* 0x0000000000027941 */ /* 0x000fea0003800200 */
.L_x_215:
        /* <DEDUP_REMOVED lines=18> */
.L_x_220:
        /* <DEDUP_REMOVED lines=9> */
.L_x_219:
[----:B------:R-:W-:Y:S05]  /*9c80*/  BSYNC.RECONVERGENT B2 ;  /* 0x0000000000027941 */ /* 0x000fea0003800200 */
.L_x_218:
[----:B------:R-:W-:-:S04]  /*9c90*/  HMUL2 R12, R13.H0_H0, R12.H0_H0 ;  /* 0x2000000c0d0c7232 */ /* 0x000fc80000000800 */
[----:B-----5:R-:W-:-:S04]  /*9ca0*/  HFMA2 R11, R11.H0_H0, R12.H0_H0, R26.H0_H0 ;  /* 0x2000000c0b0b7231 */ /* 0x020fc8000004081a */
[----:B------:R-:W-:-:S07]  /*9cb0*/  HFMA2 R37, R9.H0_H0, R11.H0_H0, R37.H0_H0 ;  /* 0x2000000b09257231 */ /* 0x000fce0000040825 */
.L_x_208:
[----:B------:R-:W-:Y:S05]  /*9cc0*/  BSYNC.RECONVERGENT B1 ;  /* 0x0000000000017941 */ /* 0x000fea0003800200 */
.L_x_207:
        /* <DEDUP_REMOVED lines=47> */
.L_x_225:
        /* <DEDUP_REMOVED lines=9> */
.L_x_224:
[----:B------:R-:W-:Y:S05]  /*a050*/  BSYNC.RECONVERGENT B2 ;  /* 0x0000000000027941 */ /* 0x000fea0003800200 */
.L_x_223:
        /* <DEDUP_REMOVED lines=20> */
.L_x_228:
        /* <DEDUP_REMOVED lines=9> */
.L_x_227:
[----:B------:R-:W-:Y:S05]  /*a230*/  BSYNC.RECONVERGENT B2 ;  /* 0x0000000000027941 */ /* 0x000fea0003800200 */
.L_x_226:
        /* <DEDUP_REMOVED lines=19> */
.L_x_231:
        /* <DEDUP_REMOVED lines=9> */
.L_x_230:
[----:B------:R-:W-:Y:S05]  /*a400*/  BSYNC.RECONVERGENT B2 ;  /* 0x0000000000027941 */ /* 0x000fea0003800200 */
.L_x_229:
        /* <DEDUP_REMOVED lines=18> */
.L_x_234:
        /* <DEDUP_REMOVED lines=9> */
.L_x_233:
[----:B------:R-:W-:Y:S05]  /*a5c0*/  BSYNC.RECONVERGENT B2 ;  /* 0x0000000000027941 */ /* 0x000fea0003800200 */
.L_x_232:
[----:B------:R-:W-:-:S04]  /*a5d0*/  HMUL2 R11, R11.H0_H0, R12.H0_H0 ;  /* 0x2000000c0b0b7232 */ /* 0x000fc80000000800 */
[----:B-----5:R-:W-:-:S04]  /*a5e0*/  HFMA2 R9, R9.H0_H0, R11.H0_H0, R13.H0_H0 ;  /* 0x2000000b09097231 */ /* 0x020fc8000004080d */
[----:B------:R-:W-:-:S07]  /*a5f0*/  HFMA2 R37, R6.H0_H0, R9.H0_H0, R37.H0_H0 ;  /* 0x2000000906257231 */ /* 0x000fce0000040825 */
.L_x_222:
[----:B------:R-:W-:Y:S05]  /*a600*/  BSYNC.RECONVERGENT B1 ;  /* 0x0000000000017941 */ /* 0x000fea0003800200 */
.L_x_221:
        /* <DEDUP_REMOVED lines=19> */
[--C-:B------:R-:W-:Y:S01]  /*a740*/  FADD R9, -R14, R5.reuse ;  /* 0x000000050e097221 */ /* 0x100fe20000000100 */
[----:B0-----:R-:W-:Y:S01]  /*a750*/  LOP3.LUT R10, R2, R6, RZ, 0xfc, !PT ;  /* 0x00000006020a7212 */ /* 0x001fe200078efcff */
        /* <DEDUP_REMOVED lines=26> */
.L_x_239:
        /* <DEDUP_REMOVED lines=9> */
.L_x_238:
[----:B------:R-:W-:Y:S05]  /*a990*/  BSYNC.RECONVERGENT B2 ;  /* 0x0000000000027941 */ /* 0x000fea0003800200 */
.L_x_237:
        /* <DEDUP_REMOVED lines=20> */
.L_x_242:
        /* <DEDUP_REMOVED lines=9> */
.L_x_241:
[----:B------:R-:W-:Y:S05]  /*ab70*/  BSYNC.RECONVERGENT B2 ;  /* 0x0000000000027941 */ /* 0x000fea0003800200 */
.L_x_240:
        /* <DEDUP_REMOVED lines=19> */
.L_x_245:
        /* <DEDUP_REMOVED lines=9> */
.L_x_244:
[----:B------:R-:W-:Y:S05]  /*ad40*/  BSYNC.RECONVERGENT B2 ;  /* 0x0000000000027941 */ /* 0x000fea0003800200 */
.L_x_243:
        /* <DEDUP_REMOVED lines=18> */
.L_x_248:
        /* <DEDUP_REMOVED lines=9> */
.L_x_247:
[----:B------:R-:W-:Y:S05]  /*af00*/  BSYNC.RECONVERGENT B2 ;  /* 0x0000000000027941 */ /* 0x000fea0003800200 */
.L_x_246:
[----:B------:R-:W-:-:S04]  /*af10*/  HMUL2 R7, R7.H0_H0, R8.H0_H0 ;  /* 0x2000000807077232 */ /* 0x000fc80000000800 */
[----:B-----5:R-:W-:-:S04]  /*af20*/  HFMA2 R5, R5.H0_H0, R7.H0_H0, R12.H0_H0 ;  /* 0x2000000705057231 */ /* 0x020fc8000004080c */
[----:B------:R-:W-:-:S07]  /*af30*/  HFMA2 R37, R3.H0_H0, R5.H0_H0, R37.H0_H0 ;  /* 0x2000000503257231 */ /* 0x000fce0000040825 */
.L_x_236:
[----:B------:R-:W-:Y:S05]  /*af40*/  BSYNC.RECONVERGENT B1 ;  /* 0x0000000000017941 */ /* 0x000fea0003800200 */
.L_x_235:
[----:B------:R-:W2:Y:S04]  /*af50*/  LDG.E.U16 R31, desc[UR8][R62.64+0x42] ;  /* 0x000042083e1f7981 */ /* 0x000ea8000c1e1500 */
[----:B------:R-:W3:Y:S04]  /*af60*/  LDG.E.U16 R2, desc[UR8][R62.64+0x40] ;  /* 0x000040083e027981 */ /* 0x000ee8000c1e1500 */
        /* <DEDUP_REMOVED lines=15> */
[----:B0-----:R1:W5:Y:S04]  /*b060*/  LDG.E.U16 R8, desc[UR8][R62.64+0x58] ;  /* 0x000058083e087981 */ /* 0x001368000c1e1500 */
[----:B------:R1:W5:Y:S04]  /*b070*/  LDG.E.U16 R7, desc[UR8][R62.64+0x5a] ;  /* 0x00005a083e077981 */ /* 0x000368000c1e1500 */
[----:B------:R1:W5:Y:S04]  /*b080*/  LDG.E.U16 R6, desc[UR8][R32.64+0x2c] ;  /* 0x00002c0820067981 */ /* 0x000368000c1e1500 */
[----:B------:R1:W5:Y:S04]  /*b090*/  LDG.E.U16 R5, desc[UR8][R62.64+0x5c] ;  /* 0x00005c083e057981 */ /* 0x000368000c1e1500 */
[----:B------:R1:W5:Y:S04]  /*b0a0*/  LDG.E.U16 R4, desc[UR8][R62.64+0x5e] ;  /* 0x00005e083e047981 */ /* 0x000368000c1e1500 */
[----:B------:R1:W5:Y:S01]  /*b0b0*/  LDG.E.U16 R3, desc[UR8][R32.64+0x2e] ;  /* 0x00002e0820037981 */ /* 0x000362000c1e1500 */
[----:B------:R-:W-:Y:S01]  /*b0c0*/  I2FP.F32.S32 R35, R49 ;  /* 0x0000003100237245 */ /* 0x000fe20000201400 */
[----:B------:R-:W-:Y:S01]  /*b0d0*/  BSSY.RECONVERGENT B1, `(.L_x_249) ;  /* 0x0000094000017945 */ /* 0x000fe20003800200 */
[----:B--2---:R-:W-:-:S02]  /*b0e0*/  HADD2.F32 R34, -RZ, R31.H0_H0 ;  /* 0x2000001fff227230 */ /* 0x004fc40000004100 */
[----:B---3--:R-:W-:-:S03]  /*b0f0*/  HADD2.F32 R31, -RZ, R2.H0_H0 ;  /* 0x20000002ff1f7230 */ /* 0x008fc60000004100 */
        /* <DEDUP_REMOVED lines=11> */
[----:B-1----:R-:W-:Y:S05]  /*b1b0*/  @P0 BRA `(.L_x_250) ;  /* 0x0000000800140947 */ /* 0x002fea0003800000 */
[----:B------:R0:W5:Y:S01]  /*b1c0*/  LDG.E.U16 R30, desc[UR8][R32.64+0x20] ;  /* 0x00002008201e7981 */ /* 0x000162000c1e1500 */
[----:B------:R-:W1:Y:S01]  /*b1d0*/  F2I.FLOOR.NTZ R31, R61 ;  /* 0x0000003d001f7305 */ /* 0x000e620000207100 */
[----:B------:R-:W-:Y:S07]  /*b1e0*/  BSSY.RECONVERGENT B2, `(.L_x_251) ;  /* 0x0000029000027945 */ /* 0x000fee0003800200 */
[----:B------:R-:W2:Y:S01]  /*b1f0*/  F2I.FLOOR.NTZ R34, R55 ;  /* 0x0000003700227305 */ /* 0x000ea20000207100 */
[----:B-1----:R-:W-:-:S05]  /*b200*/  I2FP.F32.S32 R36, R31 ;  /* 0x0000001f00247245 */ /* 0x002fca0000201400 */
[C-C-:B------:R-:W-:Y:S01]  /*b210*/  FADD R35, R61.reuse, -R36.reuse ;  /* 0x800000243d237221 */ /* 0x140fe20000000000 */
[----:B------:R-:W-:Y:S01]  /*b220*/  FADD R59, -R61, R36 ;  /* 0x000000243d3b7221 */ /* 0x000fe20000000100 */
[----:B------:R-:W-:Y:S02]  /*b230*/  PRMT R61, RZ, 0x7610, R61 ;  /* 0x00007610ff3d7816 */ /* 0x000fe4000000003d */
[----:B--2---:R-:W-:Y:S01]  /*b240*/  ISETP.GE.AND P0, PT, R34, R49, PT ;  /* 0x000000312200720c */ /* 0x004fe20003f06270 */
        /* <DEDUP_REMOVED lines=25> */
.L_x_253:
        /* <DEDUP_REMOVED lines=9> */
.L_x_252:
[----:B------:R-:W-:Y:S05]  /*b470*/  BSYNC.RECONVERGENT B2 ;  /* 0x0000000000027941 */ /* 0x000fea0003800200 */
.L_x_251:
[----:B------:R-:W-:Y:S01]  /*b480*/  ISETP.GE.AND P0, PT, R34, -0x1, PT ;  /* 0xffffffff2200780c */ /* 0x000fe20003f06270 */
[----:B------:R-:W-:Y:S01]  /*b490*/  HMUL2 R58, R59.H0_H0, R55.H0_H0 ;  /* 0x200000373b3a7232 */ /* 0x000fe20000000800 */
[----:B------:R-:W-:Y:S01]  /*b4a0*/  BSSY.RECONVERGENT B2, `(.L_x_254) ;  /* 0x000001a000027945 */ /* 0x000fe20003800200 */
[----:B----4-:R-:W-:Y:S02]  /*b4b0*/  PRMT R60, RZ, 0x7610, R60 ;  /* 0x00007610ff3c7816 */ /* 0x010fe4000000003c */
        /* <DEDUP_REMOVED lines=16> */
.L_x_256:
[----:B------:R-:W1:Y:S01]  /*b5c0*/  S2UR UR5, SR_CgaCtaId ;  /* 0x00000000000579c3 */ /* 0x000e620000008800 */
[----:B------:R-:W-:Y:S01]  /*b5d0*/  UMOV UR4, 0x400 ;  /* 0x0000040000047882 */ /* 0x000fe20000000000 */
[----:B------:R-:W-:Y:S01]  /*b5e0*/  IMAD.IADD R60, R60, 0x1, R18 ;  /* 0x000000013c3c7824 */ /* 0x000fe200078e0212 */
[----:B------:R-:W-:-:S03]  /*b5f0*/  UIADD3 UR4, UPT, UPT, UR4, 0x90, URZ ;  /* 0x0000009004047890 */ /* 0x000fc6000fffe0ff */
[----:B------:R-:W-:Y:S01]  /*b600*/  IMAD R61, R60, 0x8, R39 ;  /* 0x000000083c3d7824 */ /* 0x000fe200078e0227 */
[----:B-1----:R-:W-:-:S06]  /*b610*/  ULEA UR4, UR5, UR4, 0x18 ;  /* 0x0000000405047291 */ /* 0x002fcc000f8ec0ff */
[----:B------:R-:W-:-:S05]  /*b620*/  LEA R61, R61, UR4, 0x1 ;  /* 0x000000043d3d7c11 */ /* 0x000fca000f8e08ff */
[----:B------:R1:W2:Y:S02]  /*b630*/  LDS.U16 R60, [R61] ;  /* 0x000000003d3c7984 */ /* 0x0002a40000000400 */
.L_x_255:
[----:B------:R-:W-:Y:S05]  /*b640*/  BSYNC.RECONVERGENT B2 ;  /* 0x0000000000027941 */ /* 0x000fea0003800200 */
.L_x_254:
[----:B------:R-:W-:Y:S01]  /*b650*/  ISETP.GE.AND P1, PT, R34, RZ, PT ;  /* 0x000000ff2200720c */ /* 0x000fe20003f26270 */
[----:B------:R-:W-:Y:S01]  /*b660*/  HMUL2 R59, R59.H0_H0, R36.H0_H0 ;  /* 0x200000243b3b7232 */ /* 0x000fe20000000800 */
[----:B------:R-:W-:Y:S01]  /*b670*/  BSSY.RECONVERGENT B2, `(.L_x_257) ;  /* 0x000001a000027945 */ /* 0x000fe20003800200 */
[----:B-1-3--:R-:W-:Y:S02]  /*b680*/  PRMT R61, RZ, 0x7610, R61 ;  /* 0x00007610ff3d7816 */ /* 0x00afe4000000003d */
[----:B------:R-:W-:Y:S01]  /*b690*/  ISETP.LT.OR P1, PT, R31, -0x1, !P1 ;  /* 0xffffffff1f00780c */ /* 0x000fe20004f21670 */
[----:B--2--5:R-:W-:-:S03]  /*b6a0*/  HFMA2 R58, R60.H0_H0, R59.H0_H0, R58.H0_H0 ;  /* 0x2000003b3c3a7231 */ /* 0x024fc6000004083a */
        /* <DEDUP_REMOVED lines=13> */
.L_x_259:
[----:B------:R-:W1:Y:S01]  /*b780*/  S2UR UR5, SR_CgaCtaId ;  /* 0x00000000000579c3 */ /* 0x000e620000008800 */
[----:B------:R-:W-:Y:S01]  /*b790*/  UMOV UR4, 0x400 ;  /* 0x0000040000047882 */ /* 0x000fe20000000000 */
[----:B------:R-:W-:Y:S01]  /*b7a0*/  IMAD.IADD R60, R60, 0x1, R18 ;  /* 0x000000013c3c7824 */ /* 0x000fe200078e0212 */
[----:B------:R-:W-:-:S03]  /*b7b0*/  UIADD3 UR4, UPT, UPT, UR4, 0x90, URZ ;  /* 0x0000009004047890 */ /* 0x000fc6000fffe0ff */
[----:B------:R-:W-:Y:S01]  /*b7c0*/  IMAD R60, R60, 0x8, R39 ;  /* 0x000000083c3c7824 */ /* 0x000fe200078e0227 */
[----:B-1----:R-:W-:-:S06]  /*b7d0*/  ULEA UR4, UR5, UR4, 0x18 ;  /* 0x0000000405047291 */ /* 0x002fcc000f8ec0ff */
[----:B------:R-:W-:-:S06]  /*b7e0*/  LEA R60, R60, UR4, 0x1 ;  /* 0x000000043c3c7c11 */ /* 0x000fcc000f8e08ff */
[----:B------:R-:W1:Y:S02]  /*b7f0*/  LDS.U16 R60, [R60] ;  /* 0x000000003c3c7984 */ /* 0x000e640000000400 */
[----:B-1----:R-:W-:-:S07]  /*b800*/  PRMT R61, R60, 0x7610, R61 ;  /* 0x000076103c3d7816 */ /* 0x002fce000000003d */
.L_x_258:
[----:B------:R-:W-:Y:S05]  /*b810*/  BSYNC.RECONVERGENT B2 ;  /* 0x0000000000027941 */ /* 0x000fea0003800200 */
.L_x_257:
        /* <DEDUP_REMOVED lines=12> */
[----:B------:R-:W2:Y:S01]  /*b8e0*/  LDC.64 R56, c[0x0][0x380] ;  /* 0x0000e000ff387b82 */ /* 0x000ea20000000a00 */
[----:B------:R-:W-:-:S05]  /*b8f0*/  IADD3 R31, PT, PT, R41, R34, RZ ;  /* 0x00000022291f7210 */ /* 0x000fca0007ffe0ff */
[----:B------:R-:W-:-:S04]  /*b900*/  IMAD R31, R31, 0x20, R38 ;  /* 0x000000201f1f7824 */ /* 0x000fc800078e0226 */
[----:B--2---:R-:W-:-:S05]  /*b910*/  IMAD.WIDE R56, R31, 0x2, R56 ;  /* 0x000000021f387825 */ /* 0x004fca00078e0238 */
[----:B------:R2:W5:Y:S01]  /*b920*/  LDG.E.U16 R31, desc[UR8][R56.64] ;  /* 0x00000008381f7981 */ /* 0x000562000c1e1500 */
[----:B------:R-:W-:Y:S05]  /*b930*/  BRA `(.L_x_261) ;  /* 0x0000000000247947 */ /* 0x000fea0003800000 */
.L_x_262:
        /* <DEDUP_REMOVED lines=9> */
.L_x_261:
[----:B------:R-:W-:Y:S05]  /*b9d0*/  BSYNC.RECONVERGENT B2 ;  /* 0x0000000000027941 */ /* 0x000fea0003800200 */
.L_x_260:
[----:B------:R-:W-:-:S04]  /*b9e0*/  HMUL2 R35, R35.H0_H0, R36.H0_H0 ;  /* 0x2000002423237232 */ /* 0x000fc80000000800 */
[----:B-----5:R-:W-:-:S04]  /*b9f0*/  HFMA2 R31, R31.H0_H0, R35.H0_H0, R58.H0_H0 ;  /* 0x200000231f1f7231 */ /* 0x020fc8000004083a */
[----:B------:R-:W-:-:S07]  /*ba00*/  HFMA2 R37, R30.H0_H0, R31.H0_H0, R37.H0_H0 ;  /* 0x2000001f1e257231 */ /* 0x000fce0000040825 */
.L_x_250:
[----:B------:R-:W-:Y:S05]  /*ba10*/  BSYNC.RECONVERGENT B1 ;  /* 0x0000000000017941 */ /* 0x000fea0003800200 */
.L_x_249:
[----:B-----5:R-:W-:Y:S01]  /*ba20*/  HADD2.F32 R29, -RZ, R29.H0_H0 ;  /* 0x2000001dff1d7230 */ /* 0x020fe20000004100 */
[----:B--2---:R-:W-:Y:S01]  /*ba30*/  I2FP.F32.S32 R57, R49 ;  /* 0x0000003100397245 */ /* 0x004fe20000201400 */
        /* <DEDUP_REMOVED lines=41> */
[----:B----4-:R-:W2:Y:S01]  /*bcd0*/  LDC.64 R60, c[0x0][0x380] ;  /* 0x0000e000ff3c7b82 */ /* 0x010ea20000000a00 */
[----:B------:R-:W-:-:S04]  /*bce0*/  IMAD.IADD R59, R41, 0x1, R28 ;  /* 0x00000001293b7824 */ /* 0x000fc800078e021c */
[----:B------:R-:W-:-:S04]  /*bcf0*/  IMAD R59, R59, 0x20, R38 ;  /* 0x000000203b3b7824 */ /* 0x000fc800078e0226 */
[----:B--2---:R-:W-:-:S06]  /*bd00*/  IMAD.WIDE R60, R59, 0x2, R60 ;  /* 0x000000023b3c7825 */ /* 0x004fcc00078e023c */
[----:B------:R2:W5:Y:S01]  /*bd10*/  LDG.E.U16 R61, desc[UR8][R60.64] ;  /* 0x000000083c3d7981 */ /* 0x000562000c1e1500 */
[----:B------:R-:W-:Y:S05]  /*bd20*/  BRA `(.L_x_266) ;  /* 0x0000000000247947 */ /* 0x000fea0003800000 */
.L_x_267:
[----:B------:R-:W2:Y:S01]  /*bd30*/  S2UR UR5, SR_CgaCtaId ;  /* 0x00000000000579c3 */ /* 0x000ea20000008800 */
[----:B------:R-:W-:Y:S01]  /*bd40*/  UMOV UR4, 0x400 ;  /* 0x0000040000047882 */ /* 0x000fe20000000000 */
[----:B------:R-:W-:Y:S01]  /*bd50*/  IADD3 R28, PT, PT, R28, R18, RZ ;  /* 0x000000121c1c7210 */ /* 0x000fe20007ffe0ff */
[----:B------:R-:W-:-:S04]  /*bd60*/  UIADD3 UR4, UPT, UPT, UR4, 0x90, URZ ;  /* 0x0000009004047890 */ /* 0x000fc8000fffe0ff */
[----:B------:R-:W-:Y:S01]  /*bd70*/  IMAD R28, R28, 0x8, R39 ;  /* 0x000000081c1c7824 */ /* 0x000fe200078e0227 */
[----:B--2---:R-:W-:-:S06]  /*bd80*/  ULEA UR4, UR5, UR4, 0x18 ;  /* 0x0000000405047291 */ /* 0x004fcc000f8ec0ff */
[----:B------:R-:W-:-:S06]  /*bd90*/  LEA R28, R28, UR4, 0x1 ;  /* 0x000000041c1c7c11 */ /* 0x000fcc000f8e08ff */
[----:B------:R-:W2:Y:S02]  /*bda0*/  LDS.U16 R28, [R28] ;  /* 0x000000001c1c7984 */ /* 0x000ea40000000400 */
[----:B--2---:R-:W-:-:S07]  /*bdb0*/  PRMT R61, R28, 0x7610, R61 ;  /* 0x000076101c3d7816 */ /* 0x004fce000000003d */
.L_x_266:
[----:B------:R-:W-:Y:S05]  /*bdc0*/  BSYNC.RECONVERGENT B2 ;  /* 0x0000000000027941 */ /* 0x000fea0003800200 */
.L_x_265:
        /* <DEDUP_REMOVED lines=10> */
[----:B--2-4-:R-:W-:Y:S01]  /*be70*/  IMAD R60, R55, R49, R30 ;  /* 0x00000031373c7224 */ /* 0x014fe200078e021e */
[----:B------:R-:W-:-:S04]  /*be80*/  ISETP.GT.AND P2, PT, R18, -0x1, PT ;  /* 0xffffffff1200780c */ /* 0x000fc80003f44270 */
[----:B------:R-:W-:-:S13]  /*be90*/  ISETP.GE.AND P1, PT, R60, R19, PT ;  /* 0x000000133c00720c */ /* 0x000fda0003f26270 */
[----:B------:R-:W-:Y:S05]  /*bea0*/  @!P1 BRA P2, `(.L_x_270) ;  /* 0x0000000000189947 */ /* 0x000fea0001000000 */
[----:B01----:R-:W0:Y:S01]  /*beb0*/  LDC.64 R64, c[0x0][0x380] ;  /* 0x0000e000ff407b82 */ /* 0x003e220000000a00 */
[----:B------:R-:W-:-:S04]  /*bec0*/  IMAD.IADD R59, R41, 0x1, R60 ;  /* 0x00000001293b7824 */ /* 0x000fc800078e023c */
[----:B------:R-:W-:-:S04]  /*bed0*/  IMAD R59, R59, 0x20, R38 ;  /* 0x000000203b3b7824 */ /* 0x000fc800078e0226 */
[----:B0-----:R-:W-:-:S05]  /*bee0*/  IMAD.WIDE R64, R59, 0x2, R64 ;  /* 0x000000023b407825 */ /* 0x001fca00078e0240 */
[----:B------:R3:W5:Y:S01]  /*bef0*/  LDG.E.U16 R61, desc[UR8][R64.64] ;  /* 0x00000008403d7981 */ /* 0x000762000c1e1500 */
[----:B------:R-:W-:Y:S05]  /*bf00*/  BRA `(.L_x_269) ;  /* 0x0000000000247947 */ /* 0x000fea0003800000 */
.L_x_270:
        /* <DEDUP_REMOVED lines=9> */
.L_x_269:
[----:B------:R-:W-:Y:S05]  /*bfa0*/  BSYNC.RECONVERGENT B2 ;  /* 0x0000000000027941 */ /* 0x000fea0003800200 */
.L_x_268:
        /* <DEDUP_REMOVED lines=13> */
[----:B--2-4-:R-:W2:Y:S01]  /*c080*/  LDC.64 R60, c[0x0][0x380] ;  /* 0x0000e000ff3c7b82 */ /* 0x014ea20000000a00 */
[----:B------:R-:W-:-:S04]  /*c090*/  IMAD.IADD R59, R41, 0x1, R58 ;  /* 0x00000001293b7824 */ /* 0x000fc800078e023a */
[----:B------:R-:W-:-:S04]  /*c0a0*/  IMAD R59, R59, 0x20, R38 ;  /* 0x000000203b3b7824 */ /* 0x000fc800078e0226 */
[----:B--2---:R-:W-:-:S05]  /*c0b0*/  IMAD.WIDE R60, R59, 0x2, R60 ;  /* 0x000000023b3c7825 */ /* 0x004fca00078e023c */
[----:B------:R2:W5:Y:S01]  /*c0c0*/  LDG.E.U16 R59, desc[UR8][R60.64] ;  /* 0x000000083c3b7981 */ /* 0x000562000c1e1500 */
[----:B------:R-:W-:Y:S05]  /*c0d0*/  BRA `(.L_x_272) ;  /* 0x0000000000247947 */ /* 0x000fea0003800000 */
.L_x_273:
[----:B------:R-:W5:Y:S01]  /*c0e0*/  S2UR UR5, SR_CgaCtaId ;  /* 0x00000000000579c3 */ /* 0x000f620000008800 */
[----:B------:R-:W-:Y:S01]  /*c0f0*/  UMOV UR4, 0x400 ;  /* 0x0000040000047882 */ /* 0x000fe20000000000 */
[----:B------:R-:W-:Y:S01]  /*c100*/  IMAD.IADD R58, R58, 0x1, R18 ;  /* 0x000000013a3a7824 */ /* 0x000fe200078e0212 */
[----:B------:R-:W-:-:S04]  /*c110*/  UIADD3 UR4, UPT, UPT, UR4, 0x90, URZ ;  /* 0x0000009004047890 */ /* 0x000fc8000fffe0ff */
[----:B------:R-:W-:Y:S01]  /*c120*/  LEA R58, R58, R39, 0x3 ;  /* 0x000000273a3a7211 */ /* 0x000fe200078e18ff */
[----:B-----5:R-:W-:-:S06]  /*c130*/  ULEA UR4, UR5, UR4, 0x18 ;  /* 0x0000000405047291 */ /* 0x020fcc000f8ec0ff */
[----:B------:R-:W-:-:S06]  /*c140*/  LEA R58, R58, UR4, 0x1 ;  /* 0x000000043a3a7c11 */ /* 0x000fcc000f8e08ff */
[----:B------:R-:W5:Y:S02]  /*c150*/  LDS.U16 R58, [R58] ;  /* 0x000000003a3a7984 */ /* 0x000f640000000400 */
[----:B-----5:R-:W-:-:S07]  /*c160*/  PRMT R59, R58, 0x7610, R59 ;  /* 0x000076103a3b7816 */ /* 0x020fce000000003b */
.L_x_272:
[----:B------:R-:W-:Y:S05]  /*c170*/  BSYNC.RECONVERGENT B2 ;  /* 0x0000000000027941 */ /* 0x000fea0003800200 */
.L_x_271:
        /* <DEDUP_REMOVED lines=18> */
.L_x_276:
        /* <DEDUP_REMOVED lines=9> */
.L_x_275:
[----:B------:R-:W-:Y:S05]  /*c330*/  BSYNC.RECONVERGENT B2 ;  /* 0x0000000000027941 */ /* 0x000fea0003800200 */
.L_x_274:
[----:B------:R-:W-:-:S04]  /*c340*/  HMUL2 R34, R35.H0_H0, R34.H0_H0 ;  /* 0x2000002223227232 */ /* 0x000fc80000000800 */
[----:B-----5:R-:W-:-:S04]  /*c350*/  HFMA2 R34, R55.H0_H0, R34.H0_H0, R59.H0_H0 ;  /* 0x2000002237227231 */ /* 0x020fc8000004083b */
[----:B------:R-:W-:-:S07]  /*c360*/  HFMA2 R37, R27.H0_H0, R34.H0_H0, R37.H0_H0 ;  /* 0x200000221b257231 */ /* 0x000fce0000040825 */
.L_x_264:
[----:B------:R-:W-:Y:S05]  /*c370*/  BSYNC.RECONVERGENT B1 ;  /* 0x0000000000017941 */ /* 0x000fea0003800200 */
.L_x_263:
        /* <DEDUP_REMOVED lines=15> */
[----:B------:R-:W-:Y:S01]  /*c470*/  BSSY.RECONVERGENT B2, `(.L_x_279) ;  /* 0x0000029000027945 */ /* 0x000fe20003800200 */
[----:B------:R-:W-:-:S06]  /*c480*/  PRMT R55, RZ, 0x7610, R55 ;  /* 0x00007610ff377816 */ /* 0x000fcc0000000037 */
        /* <DEDUP_REMOVED lines=30> */
.L_x_281:
        /* <DEDUP_REMOVED lines=9> */
.L_x_280:
[----:B------:R-:W-:Y:S05]  /*c700*/  BSYNC.RECONVERGENT B2 ;  /* 0x0000000000027941 */ /* 0x000fea0003800200 */
.L_x_279:
[----:B------:R-:W-:Y:S01]  /*c710*/  ISETP.GE.AND P0, PT, R28, -0x1, PT ;  /* 0xffffffff1c00780c */ /* 0x000fe20003f06270 */
[----:B0-----:R-:W-:Y:S01]  /*c720*/  HMUL2 R26, R31.H0_H0, R34.H0_H0 ;  /* 0x200000221f1a7232 */ /* 0x001fe20000000800 */
        /* <DEDUP_REMOVED lines=18> */
.L_x_284:
        /* <DEDUP_REMOVED lines=9> */
.L_x_283:
[----:B------:R-:W-:Y:S05]  /*c8e0*/  BSYNC.RECONVERGENT B2 ;  /* 0x0000000000027941 */ /* 0x000fea0003800200 */
.L_x_282:
        /* <DEDUP_REMOVED lines=19> */
.L_x_287:
        /* <DEDUP_REMOVED lines=9> */
.L_x_286:
[----:B------:R-:W-:Y:S05]  /*cab0*/  BSYNC.RECONVERGENT B2 ;  /* 0x0000000000027941 */ /* 0x000fea0003800200 */
.L_x_285:
        /* <DEDUP_REMOVED lines=18> */
.L_x_290:
        /* <DEDUP_REMOVED lines=9> */
.L_x_289:
[----:B------:R-:W-:Y:S05]  /*cc70*/  BSYNC.RECONVERGENT B2 ;  /* 0x0000000000027941 */ /* 0x000fea0003800200 */
.L_x_288:
[----:B------:R-:W-:-:S04]  /*cc80*/  HMUL2 R29, R29.H0_H0, R30.H0_H0 ;  /* 0x2000001e1d1d7232 */ /* 0x000fc80000000800 */
[----:B-----5:R-:W-:-:S04]  /*cc90*/  HFMA2 R27, R27.H0_H0, R29.H0_H0, R55.H0_H0 ;  /* 0x2000001d1b1b7231 */ /* 0x020fc80000040837 */
[----:B------:R-:W-:-:S07]  /*cca0*/  HFMA2 R37, R24.H0_H0, R27.H0_H0, R37.H0_H0 ;  /* 0x2000001b18257231 */ /* 0x000fce0000040825 */
.L_x_278:
[----:B------:R-:W-:Y:S05]  /*ccb0*/  BSYNC.RECONVERGENT B1 ;  /* 0x0000000000017941 */ /* 0x000fea0003800200 */
.L_x_277:
        /* <DEDUP_REMOVED lines=47> */
.L_x_295:
        /* <DEDUP_REMOVED lines=9> */
.L_x_294:
[----:B------:R-:W-:Y:S05]  /*d040*/  BSYNC.RECONVERGENT B2 ;  /* 0x0000000000027941 */ /* 0x000fea0003800200 */
.L_x_293:
        /* <DEDUP_REMOVED lines=20> */
.L_x_298:
        /* <DEDUP_REMOVED lines=9> */
.L_x_297:
[----:B------:R-:W-:Y:S05]  /*d220*/  BSYNC.RECONVERGENT B2 ;  /* 0x0000000000027941 */ /* 0x000fea0003800200 */
.L_x_296:
        /* <DEDUP_REMOVED lines=19> */
.L_x_301:
[----:B------:R-:W5:Y:S01]  /*d360*/  S2UR UR5, SR_CgaCtaId ;  /* 0x00000000000579c3 */ /* 0x000f620000008800 */
[----:B------:R-:W-:Y:S01]  /*d370*/  UMOV UR4, 0x400 ;  /* 0x0000040000047882 */ /* 0x000fe20000000000 */
[----:B0-----:R-:W-:Y:S01]  /*d380*/  IMAD.IADD R24, R56, 0x1, R18 ;  /* 0x0000000138187824 */ /* 0x001fe200078e0212 */
[----:B------:R-:W-:-:S04]  /*d390*/  UIADD3 UR4, UPT, UPT, UR4, 0x90, URZ ;  /* 0x0000009004047890 */ /* 0x000fc8000fffe0ff */
[----:B------:R-:W-:Y:S01]  /*d3a0*/  LEA R24, R24, R39, 0x3 ;  /* 0x0000002718187211 */ /* 0x000fe200078e18ff */
[----:B-----5:R-:W-:-:S06]  /*d3b0*/  ULEA UR4, UR5, UR4, 0x18 ;  /* 0x0000000405047291 */ /* 0x020fcc000f8ec0ff */
[----:B------:R-:W-:-:S06]  /*d3c0*/  LEA R24, R24, UR4, 0x1 ;  /* 0x0000000418187c11 */ /* 0x000fcc000f8e08ff */
[----:B------:R-:W0:Y:S02]  /*d3d0*/  LDS.U16 R24, [R24] ;  /* 0x0000000018187984 */ /* 0x000e240000000400 */
[----:B0-----:R-:W-:-:S07]  /*d3e0*/  PRMT R35, R24, 0x7610, R35 ;  /* 0x0000761018237816 */ /* 0x001fce0000000023 */
.L_x_300:
[----:B------:R-:W-:Y:S05]  /*d3f0*/  BSYNC.RECONVERGENT B2 ;  /* 0x0000000000027941 */ /* 0x000fea0003800200 */
.L_x_299:
[----:B------:R-:W-:Y:S01]  /*d400*/  VIMNMX R17, PT, PT, R17, R22, PT ;  /* 0x0000001611117248 */ /* 0x000fe20003fe0100 */
[----:B------:R-:W-:Y:S01]  /*d410*/  BSSY.RECONVERGENT B2, `(.L_x_302) ;  /* 0x000001a000027945 */ /* 0x000fe20003800200 */
[----:B------:R-:W-:Y:S02]  /*d420*/  ISETP.GE.OR P0, PT, R29, R50, P0 ;  /* 0x000000321d00720c */ /* 0x000fe40000706670 */
[----:B0-----:R-:W-:Y:S02]  /*d430*/  PRMT R25, RZ, 0x7610, R25 ;  /* 0x00007610ff197816 */ /* 0x001fe40000000019 */
        /* <DEDUP_REMOVED lines=14> */
.L_x_304:
        /* <DEDUP_REMOVED lines=9> */
.L_x_303:
[----:B------:R-:W-:Y:S05]  /*d5b0*/  BSYNC.RECONVERGENT B2 ;  /* 0x0000000000027941 */ /* 0x000fea0003800200 */
.L_x_302:
[----:B------:R-:W-:-:S04]  /*d5c0*/  HMUL2 R17, R26.H0_H0, R27.H0_H0 ;  /* 0x2000001b1a117232 */ /* 0x000fc80000000800 */
[----:B-----5:R-:W-:-:S04]  /*d5d0*/  HFMA2 R17, R25.H0_H0, R17.H0_H0, R34.H0_H0 ;  /* 0x2000001119117231 */ /* 0x020fc80000040822 */
[----:B------:R-:W-:-:S07]  /*d5e0*/  HFMA2 R37, R15.H0_H0, R17.H0_H0, R37.H0_H0 ;  /* 0x200000110f257231 */ /* 0x000fce0000040825 */
.L_x_292:
[----:B------:R-:W-:Y:S05]  /*d5f0*/  BSYNC.RECONVERGENT B1 ;  /* 0x0000000000017941 */ /* 0x000fea0003800200 */
.L_x_291:
        /* <DEDUP_REMOVED lines=17> */
[----:B------:R-:W1:Y:S01]  /*d710*/  F2I.FLOOR.NTZ R25, R28 ;  /* 0x0000001c00197305 */ /* 0x000e620000207100 */
[----:B-----5:R-:W-:Y:S02]  /*d720*/  ISETP.GE.AND P0, PT, R22, R49, PT ;  /* 0x000000311600720c */ /* 0x020fe40003f06270 */
[----:B------:R-:W-:-:S05]  /*d730*/  I2FP.F32.S32 R15, R22 ;  /* 0x00000016000f7245 */ /* 0x000fca0000201400 */
[C-C-:B0-----:R-:W-:Y:S01]  /*d740*/  FADD R24, -R30.reuse, R15.reuse ;  /* 0x0000000f1e187221 */ /* 0x141fe20000000100 */
[C---:B-1----:R-:W-:Y:S01]  /*d750*/  LOP3.LUT R26, R25.reuse, R22, RZ, 0xfc, !PT ;  /* 0x00000016191a7212 */ /* 0x042fe200078efcff */
        /* <DEDUP_REMOVED lines=25> */
.L_x_309:
        /* <DEDUP_REMOVED lines=9> */
.L_x_308:
[----:B------:R-:W-:Y:S05]  /*d980*/  BSYNC.RECONVERGENT B2 ;  /* 0x0000000000027941 */ /* 0x000fea0003800200 */
.L_x_307:
        /* <DEDUP_REMOVED lines=20> */
.L_x_312:
        /* <DEDUP_REMOVED lines=9> */
.L_x_311:
[----:B------:R-:W-:Y:S05]  /*db60*/  BSYNC.RECONVERGENT B2 ;  /* 0x0000000000027941 */ /* 0x000fea0003800200 */
.L_x_310:
        /* <DEDUP_REMOVED lines=19> */
.L_x_315:
        /* <DEDUP_REMOVED lines=9> */
.L_x_314:
[----:B------:R-:W-:Y:S05]  /*dd30*/  BSYNC.RECONVERGENT B2 ;  /* 0x0000000000027941 */ /* 0x000fea0003800200 */
.L_x_313:
        /* <DEDUP_REMOVED lines=18> */
.L_x_318:
[----:B------:R-:W1:Y:S01]  /*de60*/  S2UR UR5, SR_CgaCtaId ;  /* 0x00000000000579c3 */ /* 0x000e620000008800 */
[----:B------:R-:W-:Y:S01]  /*de70*/  UMOV UR4, 0x400 ;  /* 0x0000040000047882 */ /* 0x000fe20000000000 */
[----:B0-----:R-:W-:Y:S01]  /*de80*/  IMAD.IADD R14, R26, 0x1, R18 ;  /* 0x000000011a0e7824 */ /* 0x001fe200078e0212 */
[----:B------:R-:W-:-:S03]  /*de90*/  UIADD3 UR4, UPT, UPT, UR4, 0x90, URZ ;  /* 0x0000009004047890 */ /* 0x000fc6000fffe0ff */
[----:B------:R-:W-:Y:S01]  /*dea0*/  IMAD R14, R14, 0x8, R39 ;  /* 0x000000080e0e7824 */ /* 0x000fe200078e0227 */
[----:B-1----:R-:W-:-:S06]  /*deb0*/  ULEA UR4, UR5, UR4, 0x18 ;  /* 0x0000000405047291 */ /* 0x002fcc000f8ec0ff */
[----:B------:R-:W-:-:S06]  /*dec0*/  LEA R14, R14, UR4, 0x1 ;  /* 0x000000040e0e7c11 */ /* 0x000fcc000f8e08ff */
[----:B------:R-:W0:Y:S02]  /*ded0*/  LDS.U16 R14, [R14] ;  /* 0x000000000e0e7984 */ /* 0x000e240000000400 */
[----:B0-----:R-:W-:-:S07]  /*dee0*/  PRMT R25, R14, 0x7610, R25 ;  /* 0x000076100e197816 */ /* 0x001fce0000000019 */
.L_x_317:
[----:B------:R-:W-:Y:S05]  /*def0*/  BSYNC.RECONVERGENT B2 ;  /* 0x0000000000027941 */ /* 0x000fea0003800200 */
.L_x_316:
[----:B------:R-:W-:-:S04]  /*df00*/  HMUL2 R13, R13.H0_H0, R17.H0_H0 ;  /* 0x200000110d0d7232 */ /* 0x000fc80000000800 */
[----:B-----5:R-:W-:-:S04]  /*df10*/  HFMA2 R13, R25.H0_H0, R13.H0_H0, R24.H0_H0 ;  /* 0x2000000d190d7231 */ /* 0x020fc80000040818 */
[----:B------:R-:W-:-:S07]  /*df20*/  HFMA2 R37, R12.H0_H0, R13.H0_H0, R37.H0_H0 ;  /* 0x2000000d0c257231 */ /* 0x000fce0000040825 */
.L_x_306:
[----:B------:R-:W-:Y:S05]  /*df30*/  BSYNC.RECONVERGENT B1 ;  /* 0x0000000000017941 */ /* 0x000fea0003800200 */
.L_x_305:
[----:B------:R-:W-:Y:S01]  /*df40*/  HADD2.F32 R10, -RZ, R10.H0_H0 ;  /* 0x2000000aff0a7230 */ /* 0x000fe20000004100 */
[----:B------:R-:W-:Y:S01]  /*df50*/  BSSY.RECONVERGENT B1, `(.L_x_319) ;  /* 0x0000092000017945 */ /* 0x000fe20003800200 */
[----:B------:R-:W-:-:S03]  /*df60*/  HADD2.F32 R11, -RZ, R11.H0_H0 ;  /* 0x2000000bff0b7230 */ /* 0x000fc60000004100 */
[----:B------:R-:W-:Y:S02]  /*df70*/  FADD R10, R10, 1 ;  /* 0x3f8000000a0a7421 */ /* 0x000fe40000000000 */
[----:B------:R-:W-:Y:S02]  /*df80*/  FADD R11, R11, 1 ;  /* 0x3f8000000b0b7421 */ /* 0x000fe40000000000 */
[----:B------:R-:W-:Y:S02]  /*df90*/  FMUL R13, R57, R10 ;  /* 0x0000000a390d7220 */ /* 0x000fe40000400000 */
[----:B------:R-:W-:Y:S02]  /*dfa0*/  FMUL R11, R2, R11 ;  /* 0x0000000b020b7220 */ /* 0x000fe40000400000 */
[-C--:B0-----:R-:W-:Y:S02]  /*dfb0*/  FFMA R24, R13, R36.reuse, -0.5 ;  /* 0xbf0000000d187423 */ /* 0x081fe40000000024 */
        /* <DEDUP_REMOVED lines=8> */
[----:B-1----:R-:W1:Y:S01]  /*e040*/  F2I.FLOOR.NTZ R14, R25 ;  /* 0x00000019000e7305 */ /* 0x002e620000207100 */
[----:B0-----:R-:W-:Y:S02]  /*e050*/  ISETP.GE.AND P0, PT, R22, R49, PT ;  /* 0x000000311600720c */ /* 0x001fe40003f06270 */
[----:B------:R-:W-:-:S05]  /*e060*/  I2FP.F32.S32 R11, R22 ;  /* 0x00000016000b7245 */ /* 0x000fca0000201400 */
[--C-:B------:R-:W-:Y:S01]  /*e070*/  FADD R15, -R24, R11.reuse ;  /* 0x0000000b180f7221 */ /* 0x100fe20000000100 */
[----:B-1----:R-:W-:Y:S01]  /*e080*/  LOP3.LUT R17, R14, R22, RZ, 0xfc, !PT ;  /* 0x000000160e117212 */ /* 0x002fe200078efcff */
        /* <DEDUP_REMOVED lines=26> */
.L_x_323:
        /* <DEDUP_REMOVED lines=9> */
.L_x_322:
[----:B------:R-:W-:Y:S05]  /*e2c0*/  BSYNC.RECONVERGENT B2 ;  /* 0x0000000000027941 */ /* 0x000fea0003800200 */
.L_x_321:
        /* <DEDUP_REMOVED lines=20> */
.L_x_326:
        /* <DEDUP_REMOVED lines=9> */
.L_x_325:
[----:B------:R-:W-:Y:S05]  /*e4a0*/  BSYNC.RECONVERGENT B2 ;  /* 0x0000000000027941 */ /* 0x000fea0003800200 */
.L_x_324:
        /* <DEDUP_REMOVED lines=19> */
.L_x_329:
[----:B------:R-:W5:Y:S01]  /*e5e0*/  S2UR UR5, SR_CgaCtaId ;  /* 0x00000000000579c3 */ /* 0x000f620000008800 */
[----:B------:R-:W-:Y:S01]  /*e5f0*/  UMOV UR4, 0x400 ;  /* 0x0000040000047882 */ /* 0x000fe20000000000 */
[----:B01----:R-:W-:Y:S01]  /*e600*/  IMAD.IADD R10, R28, 0x1, R18 ;  /* 0x000000011c0a7824 */ /* 0x003fe200078e0212 */
[----:B------:R-:W-:-:S04]  /*e610*/  UIADD3 UR4, UPT, UPT, UR4, 0x90, URZ ;  /* 0x0000009004047890 */ /* 0x000fc8000fffe0ff */
[----:B------:R-:W-:Y:S01]  /*e620*/  LEA R10, R10, R39, 0x3 ;  /* 0x000000270a0a7211 */ /* 0x000fe200078e18ff */
[----:B-----5:R-:W-:-:S06]  /*e630*/  ULEA UR4, UR5, UR4, 0x18 ;  /* 0x0000000405047291 */ /* 0x020fcc000f8ec0ff */
[----:B------:R-:W-:-:S06]  /*e640*/  LEA R10, R10, UR4, 0x1 ;  /* 0x000000040a0a7c11 */ /* 0x000fcc000f8e08ff */
[----:B------:R-:W0:Y:S02]  /*e650*/  LDS.U16 R10, [R10] ;  /* 0x000000000a0a7984 */ /* 0x000e240000000400 */
[----:B0-----:R-:W-:-:S07]  /*e660*/  PRMT R27, R10, 0x7610, R27 ;  /* 0x000076100a1b7816 */ /* 0x001fce000000001b */
.L_x_328:
[----:B------:R-:W-:Y:S05]  /*e670*/  BSYNC.RECONVERGENT B2 ;  /* 0x0000000000027941 */ /* 0x000fea0003800200 */
.L_x_327:
        /* <DEDUP_REMOVED lines=15> */
[----:B0-----:R-:W-:-:S06]  /*e770*/  IMAD.WIDE R10, R15, 0x2, R10 ;  /* 0x000000020f0a7825 */ /* 0x001fcc00078e020a */
[----:B------:R0:W5:Y:S01]  /*e780*/  LDG.E.U16 R11, desc[UR8][R10.64] ;  /* 0x000000080a0b7981 */ /* 0x000162000c1e1500 */
[----:B------:R-:W-:Y:S05]  /*e790*/  BRA `(.L_x_331) ;  /* 0x0000000000247947 */ /* 0x000fea0003800000 */
.L_x_332:
[----:B------:R-:W0:Y:S01]  /*e7a0*/  S2UR UR5, SR_CgaCtaId ;  /* 0x00000000000579c3 */ /* 0x000e220000008800 */
[----:B------:R-:W-:Y:S01]  /*e7b0*/  UMOV UR4, 0x400 ;  /* 0x0000040000047882 */ /* 0x000fe20000000000 */
[----:B-1----:R-:W-:Y:S01]  /*e7c0*/  IMAD.IADD R10, R24, 0x1, R18 ;  /* 0x00000001180a7824 */ /* 0x002fe200078e0212 */
[----:B------:R-:W-:-:S03]  /*e7d0*/  UIADD3 UR4, UPT, UPT, UR4, 0x90, URZ ;  /* 0x0000009004047890 */ /* 0x000fc6000fffe0ff */
[----:B------:R-:W-:Y:S01]  /*e7e0*/  IMAD R10, R10, 0x8, R39 ;  /* 0x000000080a0a7824 */ /* 0x000fe200078e0227 */
[----:B0-----:R-:W-:-:S06]  /*e7f0*/  ULEA UR4, UR5, UR4, 0x18 ;  /* 0x0000000405047291 */ /* 0x001fcc000f8ec0ff */
[----:B------:R-:W-:-:S06]  /*e800*/  LEA R10, R10, UR4, 0x1 ;  /* 0x000000040a0a7c11 */ /* 0x000fcc000f8e08ff */
[----:B------:R-:W0:Y:S02]  /*e810*/  LDS.U16 R10, [R10] ;  /* 0x000000000a0a7984 */ /* 0x000e240000000400 */
[----:B0-----:R-:W-:-:S07]  /*e820*/  PRMT R11, R10, 0x7610, R11 ;  /* 0x000076100a0b7816 */ /* 0x001fce000000000b */
.L_x_331:
[----:B------:R-:W-:Y:S05]  /*e830*/  BSYNC.RECONVERGENT B2 ;  /* 0x0000000000027941 */ /* 0x000fea0003800200 */
.L_x_330:
[----:B------:R-:W-:-:S04]  /*e840*/  HMUL2 R12, R13.H0_H0, R12.H0_H0 ;  /* 0x2000000c0d0c7232 */ /* 0x000fc80000000800 */
[----:B-----5:R-:W-:-:S04]  /*e850*/  HFMA2 R11, R11.H0_H0, R12.H0_H0, R26.H0_H0 ;  /* 0x2000000c0b0b7231 */ /* 0x020fc8000004081a */
[----:B------:R-:W-:-:S07]  /*e860*/  HFMA2 R37, R9.H0_H0, R11.H0_H0, R37.H0_H0 ;  /* 0x2000000b09257231 */ /* 0x000fce0000040825 */
.L_x_320:
[----:B------:R-:W-:Y:S05]  /*e870*/  BSYNC.RECONVERGENT B1 ;  /* 0x0000000000017941 */ /* 0x000fea0003800200 */
.L_x_319:
[----:B------:R-:W-:Y:S01]  /*e880*/  HADD2.F32 R7, -RZ, R7.H0_H0 ;  /* 0x20000007ff077230 */ /* 0x000fe20000004100 */
[----:B------:R-:W-:Y:S01]  /*e890*/  BSSY.RECONVERGENT B1, `(.L_x_333) ;  /* 0x0000092000017945 */ /* 0x000fe20003800200 */
[----:B------:R-:W-:-:S03]  /*e8a0*/  HADD2.F32 R8, -RZ, R8.H0_H0 ;  /* 0x20000008ff087230 */ /* 0x000fc60000004100 */
[----:B01----:R-:W-:Y:S02]  /*e8b0*/  FADD R10, R7, 1 ;  /* 0x3f800000070a7421 */ /* 0x003fe40000000000 */
        /* <DEDUP_REMOVED lines=12> */
[----:B------:R-:W1:Y:S01]  /*e980*/  F2I.FLOOR.NTZ R7, R15 ;  /* 0x0000000f00077305 */ /* 0x000e620000207100 */
[----:B0-----:R-:W-:Y:S02]  /*e990*/  ISETP.GE.AND P0, PT, R10, R49, PT ;  /* 0x000000310a00720c */ /* 0x001fe40003f06270 */
[----:B------:R-:W-:-:S05]  /*e9a0*/  I2FP.F32.S32 R9, R10 ;  /* 0x0000000a00097245 */ /* 0x000fca0000201400 */
[C-C-:B------:R-:W-:Y:S01]  /*e9b0*/  FADD R13, -R22.reuse, R9.reuse ;  /* 0x00000009160d7221 */ /* 0x140fe20000000100 */
[C---:B-1----:R-:W-:Y:S01]  /*e9c0*/  LOP3.LUT R14, R7.reuse, R10, RZ, 0xfc, !PT ;  /* 0x0000000a070e7212 */ /* 0x042fe200078efcff */
        /* <DEDUP_REMOVED lines=26> */
.L_x_337:
        /* <DEDUP_REMOVED lines=9> */
.L_x_336:
[----:B------:R-:W-:Y:S05]  /*ec00*/  BSYNC.RECONVERGENT B2 ;  /* 0x0000000000027941 */ /* 0x000fea0003800200 */
.L_x_335:
        /* <DEDUP_REMOVED lines=20> */
.L_x_340:
        /* <DEDUP_REMOVED lines=9> */
.L_x_339:
[----:B------:R-:W-:Y:S05]  /*ede0*/  BSYNC.RECONVERGENT B2 ;  /* 0x0000000000027941 */ /* 0x000fea0003800200 */
.L_x_338:
        /* <DEDUP_REMOVED lines=19> */
.L_x_343:
[----:B------:R-:W1:Y:S01]  /*ef20*/  S2UR UR5, SR_CgaCtaId ;  /* 0x00000000000579c3 */ /* 0x000e620000008800 */
[----:B------:R-:W-:Y:S01]  /*ef30*/  UMOV UR4, 0x400 ;  /* 0x0000040000047882 */ /* 0x000fe20000000000 */
[----:B0-----:R-:W-:Y:S01]  /*ef40*/  IMAD.IADD R8, R24, 0x1, R18 ;  /* 0x0000000118087824 */ /* 0x001fe200078e0212 */
[----:B------:R-:W-:-:S04]  /*ef50*/  UIADD3 UR4, UPT, UPT, UR4, 0x90, URZ ;  /* 0x0000009004047890 */ /* 0x000fc8000fffe0ff */
[----:B------:R-:W-:Y:S01]  /*ef60*/  LEA R8, R8, R39, 0x3 ;  /* 0x0000002708087211 */ /* 0x000fe200078e18ff */
[----:B-1----:R-:W-:-:S06]  /*ef70*/  ULEA UR4, UR5, UR4, 0x18 ;  /* 0x0000000405047291 */ /* 0x002fcc000f8ec0ff */
[----:B------:R-:W-:-:S06]  /*ef80*/  LEA R8, R8, UR4, 0x1 ;  /* 0x0000000408087c11 */ /* 0x000fcc000f8e08ff */
[----:B------:R-:W0:Y:S02]  /*ef90*/  LDS.U16 R8, [R8] ;  /* 0x0000000008087984 */ /* 0x000e240000000400 */
[----:B0-----:R-:W-:-:S07]  /*efa0*/  PRMT R25, R8, 0x7610, R25 ;  /* 0x0000761008197816 */ /* 0x001fce0000000019 */
.L_x_342:
[----:B------:R-:W-:Y:S05]  /*efb0*/  BSYNC.RECONVERGENT B2 ;  /* 0x0000000000027941 */ /* 0x000fea0003800200 */
.L_x_341:
[----:B------:R-:W-:Y:S01]  /*efc0*/  VIMNMX R7, PT, PT, R7, R10, PT ;  /* 0x0000000a07077248 */ /* 0x000fe20003fe0100 */
[----:B------:R-:W-:Y:S01]  /*efd0*/  HMUL2 R13, R11.H0_H0, R13.H0_H0 ;  /* 0x2000000d0b0d7232 */ /* 0x000fe20000000800 */
[----:B------:R-:W-:Y:S01]  /*efe0*/  ISETP.GE.OR P0, PT, R15, R50, P0 ;  /* 0x000000320f00720c */ /* 0x000fe20000706670 */
[----:B------:R-:W-:Y:S01]  /*eff0*/  BSSY.RECONVERGENT B2, `(.L_x_344) ;  /* 0x0000018000027945 */ /* 0x000fe20003800200 */
[----:B-1----:R-:W-:Y:S01]  /*f000*/  PRMT R9, RZ, 0x7610, R9 ;  /* 0x00007610ff097816 */ /* 0x002fe20000000009 */
        /* <DEDUP_REMOVED lines=13> */
.L_x_346:
        /* <DEDUP_REMOVED lines=9> */
.L_x_345:
[----:B------:R-:W-:Y:S05]  /*f170*/  BSYNC.RECONVERGENT B2 ;  /* 0x0000000000027941 */ /* 0x000fea0003800200 */
.L_x_344:
[----:B------:R-:W-:-:S04]  /*f180*/  HMUL2 R11, R11.H0_H0, R12.H0_H0 ;  /* 0x2000000c0b0b7232 */ /* 0x000fc80000000800 */
[----:B-----5:R-:W-:-:S04]  /*f190*/  HFMA2 R9, R9.H0_H0, R11.H0_H0, R13.H0_H0 ;  /* 0x2000000b09097231 */ /* 0x020fc8000004080d */
[----:B------:R-:W-:-:S07]  /*f1a0*/  HFMA2 R37, R6.H0_H0, R9.H0_H0, R37.H0_H0 ;  /* 0x2000000906257231 */ /* 0x000fce0000040825 */
.L_x_334:
[----:B------:R-:W-:Y:S05]  /*f1b0*/  BSYNC.RECONVERGENT B1 ;  /* 0x0000000000017941 */ /* 0x000fea0003800200 */
.L_x_333:
        /* <DEDUP_REMOVED lines=21> */
[--C-:B-1----:R-:W-:Y:S01]  /*f310*/  FADD R8, R14, -R5.reuse ;  /* 0x800000050e087221 */ /* 0x102fe20000000000 */
        /* <DEDUP_REMOVED lines=25> */
.L_x_351:
        /* <DEDUP_REMOVED lines=9> */
.L_x_350:
[----:B------:R-:W-:Y:S05]  /*f540*/  BSYNC.RECONVERGENT B2 ;  /* 0x0000000000027941 */ /* 0x000fea0003800200 */
.L_x_349:
        /* <DEDUP_REMOVED lines=20> */
.L_x_354:
        /* <DEDUP_REMOVED lines=9> */
.L_x_353:
[----:B------:R-:W-:Y:S05]  /*f720*/  BSYNC.RECONVERGENT B2 ;  /* 0x0000000000027941 */ /* 0x000fea0003800200 */
.L_x_352:
        /* <DEDUP_REMOVED lines=19> */
.L_x_357:
        /* <DEDUP_REMOVED lines=9> */
.L_x_356:
[----:B------:R-:W-:Y:S05]  /*f8f0*/  BSYNC.RECONVERGENT B2 ;  /* 0x0000000000027941 */ /* 0x000fea0003800200 */
.L_x_355:
        /* <DEDUP_REMOVED lines=18> */
.L_x_360:
        /* <DEDUP_REMOVED lines=9> */
.L_x_359:
[----:B------:R-:W-:Y:S05]  /*fab0*/  BSYNC.RECONVERGENT B2 ;  /* 0x0000000000027941 */ /* 0x000fea0003800200 */
.L_x_358:
[----:B------:R-:W-:-:S04]  /*fac0*/  HMUL2 R7, R7.H0_H0, R8.H0_H0 ;  /* 0x2000000807077232 */ /* 0x000fc80000000800 */
[----:B-----5:R-:W-:-:S04]  /*fad0*/  HFMA2 R5, R5.H0_H0, R7.H0_H0, R12.H0_H0 ;  /* 0x2000000705057231 */ /* 0x020fc8000004080c */
[----:B------:R-:W-:-:S07]  /*fae0*/  HFMA2 R37, R3.H0_H0, R5.H0_H0, R37.H0_H0 ;  /* 0x2000000503257231 */ /* 0x000fce0000040825 */
.L_x_348:
[----:B------:R-:W-:Y:S05]  /*faf0*/  BSYNC.RECONVERGENT B1 ;  /* 0x0000000000017941 */ /* 0x000fea0003800200 */
.L_x_347:
        /* <DEDUP_REMOVED lines=20> */
[----:B01----:R0:W5:Y:S04]  /*fc40*/  LDG.E.U16 R8, desc[UR8][R62.64+0x7c] ;  /* 0x00007c083e087981 */ /* 0x003168000c1e1500 */
[----:B------:R0:W5:Y:S04]  /*fc50*/  LDG.E.U16 R6, desc[UR8][R62.64+0x7e] ;  /* 0x00007e083e067981 */ /* 0x000168000c1e1500 */
[----:B------:R0:W5:Y:S01]  /*fc60*/  LDG.E.U16 R9, desc[UR8][R32.64+0x3e] ;  /* 0x00003e0820097981 */ /* 0x000162000c1e1500 */
[----:B------:R-:W-:Y:S01]  /*fc70*/  I2FP.F32.S32 R56, R47 ;  /* 0x0000002f00387245 */ /* 0x000fe20000201400 */
[----:B------:R-:W-:Y:S01]  /*fc80*/  BSSY.RECONVERGENT B1, `(.L_x_361) ;  /* 0x0000094000017945 */ /* 0x000fe20003800200 */
[----:B------:R-:W-:Y:S01]  /*fc90*/  I2FP.F32.S32 R4, R48 ;  /* 0x0000003000047245 */ /* 0x000fe20000201400 */
[----:B--2---:R-:W-:-:S02]  /*fca0*/  HADD2.F32 R3, -RZ, R3.H0_H0 ;  /* 0x20000003ff037230 */ /* 0x004fc40000004100 */
[----:B---3--:R-:W-:-:S03]  /*fcb0*/  HADD2.F32 R2, -RZ, R2.H0_H0 ;  /* 0x20000002ff027230 */ /* 0x008fc60000004100 */
        /* <DEDUP_REMOVED lines=12> */
[----:B------:R-:W1:Y:S01]  /*fd80*/  F2I.FLOOR.NTZ R5, R59 ;  /* 0x0000003b00057305 */ /* 0x000e620000207100 */
[----:B------:R-:W-:Y:S07]  /*fd90*/  BSSY.RECONVERGENT B2, `(.L_x_363) ;  /* 0x0000029000027945 */ /* 0x000fee0003800200 */
[----:B------:R-:W2:Y:S01]  /*fda0*/  F2I.FLOOR.NTZ R4, R55 ;  /* 0x0000003700047305 */ /* 0x000ea20000207100 */
[----:B-1----:R-:W-:-:S05]  /*fdb0*/  I2FP.F32.S32 R2, R5 ;  /* 0x0000000500027245 */ /* 0x002fca0000201400 */
[C-C-:B------:R-:W-:Y:S01]  /*fdc0*/  FADD R3, R59.reuse, -R2.reuse ;  /* 0x800000023b037221 */ /* 0x140fe20000000000 */
[----:B----4-:R-:W-:Y:S01]  /*fdd0*/  FADD R60, -R59, R2 ;  /* 0x000000023b3c7221 */ /* 0x010fe20000000100 */
        /* <DEDUP_REMOVED lines=27> */
.L_x_365:
        /* <DEDUP_REMOVED lines=9> */
.L_x_364:
[----:B------:R-:W-:Y:S05]  /*10020*/  BSYNC.RECONVERGENT B2 ;  /* 0x0000000000027941 */ /* 0x000fea0003800200 */
.L_x_363:
        /* <DEDUP_REMOVED lines=20> */
.L_x_368:
[----:B------:R-:W1:Y:S01]  /*10170*/  S2UR UR5, SR_CgaCtaId ;  /* 0x00000000000579c3 */ /* 0x000e620000008800 */
[----:B------:R-:W-:Y:S01]  /*10180*/  UMOV UR4, 0x400 ;  /* 0x0000040000047882 */ /* 0x000fe20000000000 */
[----:B0-----:R-:W-:Y:S01]  /*10190*/  IMAD.IADD R64, R46, 0x1, R59 ;  /* 0x000000012e407824 */ /* 0x001fe200078e023b */
[----:B------:R-:W-:-:S03]  /*101a0*/  UIADD3 UR4, UPT, UPT, UR4, 0x90, URZ ;  /* 0x0000009004047890 */ /* 0x000fc6000fffe0ff */
[----:B------:R-:W-:Y:S01]  /*101b0*/  IMAD R61, R64, 0x8, R39 ;  /* 0x00000008403d7824 */ /* 0x000fe200078e0227 */
[----:B-1----:R-:W-:-:S06]  /*101c0*/  ULEA UR4, UR5, UR4, 0x18 ;  /* 0x0000000405047291 */ /* 0x002fcc000f8ec0ff */
[----:B------:R-:W-:-:S05]  /*101d0*/  LEA R61, R61, UR4, 0x1 ;  /* 0x000000043d3d7c11 */ /* 0x000fca000f8e08ff */
[----:B------:R1:W2:Y:S02]  /*101e0*/  LDS.U16 R59, [R61] ;  /* 0x000000003d3b7984 */ /* 0x0002a40000000400 */
.L_x_367:
[----:B------:R-:W-:Y:S05]  /*101f0*/  BSYNC.RECONVERGENT B2 ;  /* 0x0000000000027941 */ /* 0x000fea0003800200 */
.L_x_366:
[----:B------:R-:W-:Y:S01]  /*10200*/  ISETP.GE.AND P1, PT, R4, RZ, PT ;  /* 0x000000ff0400720c */ /* 0x000fe20003f26270 */
[----:B------:R-:W-:Y:S01]  /*10210*/  HMUL2 R60, R60.H0_H0, R2.H0_H0 ;  /* 0x200000023c3c7232 */ /* 0x000fe20000000800 */
[----:B------:R-:W-:Y:S01]  /*10220*/  BSSY.RECONVERGENT B2, `(.L_x_369) ;  /* 0x000001a000027945 */ /* 0x000fe20003800200 */
[----:B-1----:R-:W-:Y:S02]  /*10230*/  PRMT R61, RZ, 0x7610, R61 ;  /* 0x00007610ff3d7816 */ /* 0x002fe4000000003d */
        /* <DEDUP_REMOVED lines=9> */
[----:B------:R-:W1:Y:S01]  /*102d0*/  LDC.64 R60, c[0x0][0x380] ;  /* 0x0000e000ff3c7b82 */ /* 0x000e620000000a00 */
[----:B------:R-:W-:-:S04]  /*102e0*/  IMAD.IADD R59, R40, 0x1, R59 ;  /* 0x00000001283b7824 */ /* 0x000fc800078e023b */
[----:B------:R-:W-:-:S04]  /*102f0*/  IMAD R59, R59, 0x20, R38 ;  /* 0x000000203b3b7824 */ /* 0x000fc800078e0226 */
[----:B-1----:R-:W-:-:S06]  /*10300*/  IMAD.WIDE R60, R59, 0x2, R60 ;  /* 0x000000023b3c7825 */ /* 0x002fcc00078e023c */
[----:B------:R1:W5:Y:S01]  /*10310*/  LDG.E.U16 R61, desc[UR8][R60.64] ;  /* 0x000000083c3d7981 */ /* 0x000362000c1e1500 */
[----:B------:R-:W-:Y:S05]  /*10320*/  BRA `(.L_x_370) ;  /* 0x0000000000247947 */ /* 0x000fea0003800000 */
.L_x_371:
[----:B------:R-:W1:Y:S01]  /*10330*/  S2UR UR5, SR_CgaCtaId ;  /* 0x00000000000579c3 */ /* 0x000e620000008800 */
[----:B------:R-:W-:Y:S01]  /*10340*/  UMOV UR4, 0x400 ;  /* 0x0000040000047882 */ /* 0x000fe20000000000 */
[----:B------:R-:W-:Y:S01]  /*10350*/  IMAD.IADD R60, R46, 0x1, R59 ;  /* 0x000000012e3c7824 */ /* 0x000fe200078e023b */
[----:B------:R-:W-:-:S04]  /*10360*/  UIADD3 UR4, UPT, UPT, UR4, 0x90, URZ ;  /* 0x0000009004047890 */ /* 0x000fc8000fffe0ff */
[----:B------:R-:W-:Y:S01]  /*10370*/  LEA R60, R60, R39, 0x3 ;  /* 0x000000273c3c7211 */ /* 0x000fe200078e18ff */
[----:B-1----:R-:W-:-:S06]  /*10380*/  ULEA UR4, UR5, UR4, 0x18 ;  /* 0x0000000405047291 */ /* 0x002fcc000f8ec0ff */
[----:B------:R-:W-:-:S06]  /*10390*/  LEA R60, R60, UR4, 0x1 ;  /* 0x000000043c3c7c11 */ /* 0x000fcc000f8e08ff */
[----:B------:R-:W1:Y:S02]  /*103a0*/  LDS.U16 R60, [R60] ;  /* 0x000000003c3c7984 */ /* 0x000e640000000400 */
[----:B-1----:R-:W-:-:S07]  /*103b0*/  PRMT R61, R60, 0x7610, R61 ;  /* 0x000076103c3d7816 */ /* 0x002fce000000003d */
.L_x_370:
[----:B------:R-:W-:Y:S05]  /*103c0*/  BSYNC.RECONVERGENT B2 ;  /* 0x0000000000027941 */ /* 0x000fea0003800200 */
.L_x_369:
        /* <DEDUP_REMOVED lines=18> */
.L_x_374:
        /* <DEDUP_REMOVED lines=9> */
.L_x_373:
[----:B------:R-:W-:Y:S05]  /*10580*/  BSYNC.RECONVERGENT B2 ;  /* 0x0000000000027941 */ /* 0x000fea0003800200 */
.L_x_372:
[----:B------:R-:W-:-:S04]  /*10590*/  HMUL2 R2, R3.H0_H0, R2.H0_H0 ;  /* 0x2000000203027232 */ /* 0x000fc80000000800 */
[----:B-----5:R-:W-:-:S04]  /*105a0*/  HFMA2 R2, R5.H0_H0, R2.H0_H0, R58.H0_H0 ;  /* 0x2000000205027231 */ /* 0x020fc8000004083a */
[----:B------:R-:W-:-:S07]  /*105b0*/  HFMA2 R37, R7.H0_H0, R2.H0_H0, R37.H0_H0 ;  /* 0x2000000207257231 */ /* 0x000fce0000040825 */
.L_x_362:
[----:B------:R-:W-:Y:S05]  /*105c0*/  BSYNC.RECONVERGENT B1 ;  /* 0x0000000000017941 */ /* 0x000fea0003800200 */
.L_x_361:
[----:B-----5:R-:W-:Y:S01]  /*105d0*/  HADD2.F32 R34, -RZ, R34.H0_H0 ;  /* 0x20000022ff227230 */ /* 0x020fe20000004100 */
[----:B------:R-:W-:Y:S01]  /*105e0*/  I2FP.F32.S32 R57, R47 ;  /* 0x0000002f00397245 */ /* 0x000fe20000201400 */
[----:B------:R-:W-:Y:S01]  /*105f0*/  HADD2.F32 R35, -RZ, R35.H0_H0 ;  /* 0x20000023ff237230 */ /* 0x000fe20000004100 */
[----:B------:R-:W-:Y:S01]  /*10600*/  I2FP.F32.S32 R55, R48 ;  /* 0x0000003000377245 */ /* 0x000fe20000201400 */
[----:B------:R-:W-:Y:S01]  /*10610*/  BSSY.RECONVERGENT B1, `(.L_x_375) ;  /* 0x0000091000017945 */ /* 0x000fe20003800200 */
[----:B------:R-:W-:Y:S02]  /*10620*/  FADD R34, R34, 1 ;  /* 0x3f80000022227421 */ /* 0x000fe40000000000 */
[----:B------:R-:W-:Y:S02]  /*10630*/  FADD R2, R35, 1 ;  /* 0x3f80000023027421 */ /* 0x000fe40000000000 */
[----:B------:R-:W-:Y:S02]  /*10640*/  FMUL R5, R57, R34 ;  /* 0x0000002239057220 */ /* 0x000fe40000400000 */
[----:B------:R-:W-:-:S02]  /*10650*/  FMUL R3, R55, R2 ;  /* 0x0000000237037220 */ /* 0x000fc40000400000 */
[-C--:B--2---:R-:W-:Y:S02]  /*10660*/  FFMA R4, R5, R36.reuse, -0.5 ;  /* 0xbf00000005047423 */ /* 0x084fe40000000024 */
[----:B------:R-:W-:-:S03]  /*10670*/  FFMA R61, R3, R36, -0.5 ;  /* 0xbf000000033d7423 */ /* 0x000fc60000000024 */
[----:B------:R-:W-:-:S04]  /*10680*/  FSETP.GT.AND P0, PT, R4, -1, PT ;  /* 0xbf8000000400780b */ /* 0x000fc80003f04000 */
[----:B------:R-:W-:-:S04]  /*10690*/  FSETP.LEU.OR P0, PT, R61, -1, !P0 ;  /* 0xbf8000003d00780b */ /* 0x000fc8000470b400 */
[----:B------:R-:W-:-:S04]  /*106a0*/  FSETP.GEU.OR P0, PT, R61, R55, P0 ;  /* 0x000000373d00720b */ /* 0x000fc8000070e400 */
[----:B------:R-:W-:-:S13]  /*106b0*/  FSETP.GEU.OR P0, PT, R4, R57, P0 ;  /* 0x000000390400720b */ /* 0x000fda000070e400 */
[----:B------:R-:W-:Y:S05]  /*106c0*/  @P0 BRA `(.L_x_376) ;  /* 0x0000000800140947 */ /* 0x000fea0003800000 */
[----:B------:R-:W2:Y:S01]  /*106d0*/  F2I.FLOOR.NTZ R35, R61 ;  /* 0x0000003d00237305 */ /* 0x000ea20000207100 */
[----:B------:R-:W-:Y:S07]  /*106e0*/  BSSY.RECONVERGENT B2, `(.L_x_377) ;  /* 0x0000029000027945 */ /* 0x000fee0003800200 */
[----:B------:R-:W5:Y:S01]  /*106f0*/  F2I.FLOOR.NTZ R56, R4 ;  /* 0x0000000400387305 */ /* 0x000f620000207100 */
[----:B--2---:R-:W-:-:S05]  /*10700*/  I2FP.F32.S32 R2, R35 ;  /* 0x0000002300027245 */ /* 0x004fca0000201400 */
[C-C-:B------:R-:W-:Y:S01]  /*10710*/  FADD R34, R61.reuse, -R2.reuse ;  /* 0x800000023d227221 */ /* 0x140fe20000000000 */
[----:B------:R-:W-:Y:S01]  /*10720*/  FADD R5, -R61, R2 ;  /* 0x000000023d057221 */ /* 0x000fe20000000100 */
[----:B------:R-:W-:Y:S02]  /*10730*/  PRMT R61, RZ, 0x7610, R61 ;  /* 0x00007610ff3d7816 */ /* 0x000fe4000000003d */
[----:B-----5:R-:W-:Y:S01]  /*10740*/  ISETP.GE.AND P0, PT, R56, R47, PT ;  /* 0x0000002f3800720c */ /* 0x020fe20003f06270 */
        /* <DEDUP_REMOVED lines=19> */
[----:B-1--4-:R-:W1:Y:S01]  /*10880*/  LDC.64 R60, c[0x0][0x380] ;  /* 0x0000e000ff3c7b82 */ /* 0x012e620000000a00 */
[----:B------:R-:W-:-:S04]  /*10890*/  IMAD.IADD R59, R40, 0x1, R59 ;  /* 0x00000001283b7824 */ /* 0x000fc800078e023b */
[----:B------:R-:W-:-:S04]  /*108a0*/  IMAD R59, R59, 0x20, R38 ;  /* 0x000000203b3b7824 */ /* 0x000fc800078e0226 */
[----:B-1----:R-:W-:-:S06]  /*108b0*/  IMAD.WIDE R60, R59, 0x2, R60 ;  /* 0x000000023b3c7825 */ /* 0x002fcc00078e023c */
[----:B------:R2:W5:Y:S01]  /*108c0*/  LDG.E.U16 R61, desc[UR8][R60.64] ;  /* 0x000000083c3d7981 */ /* 0x000562000c1e1500 */
[----:B------:R-:W-:Y:S05]  /*108d0*/  BRA `(.L_x_378) ;  /* 0x0000000000247947 */ /* 0x000fea0003800000 */
.L_x_379:
        /* <DEDUP_REMOVED lines=9> */
.L_x_378:
[----:B------:R-:W-:Y:S05]  /*10970*/  BSYNC.RECONVERGENT B2 ;  /* 0x0000000000027941 */ /* 0x000fea0003800200 */
.L_x_377:
        /* <DEDUP_REMOVED lines=14> */
[----:B-12-4-:R-:W1:Y:S01]  /*10a60*/  LDC.64 R60, c[0x0][0x380] ;  /* 0x0000e000ff3c7b82 */ /* 0x016e620000000a00 */
[----:B------:R-:W-:-:S04]  /*10a70*/  IMAD.IADD R59, R40, 0x1, R59 ;  /* 0x00000001283b7824 */ /* 0x000fc800078e023b */
[----:B------:R-:W-:-:S04]  /*10a80*/  IMAD R59, R59, 0x20, R38 ;  /* 0x000000203b3b7824 */ /* 0x000fc800078e0226 */
[----:B-1----:R-:W-:-:S06]  /*10a90*/  IMAD.WIDE R60, R59, 0x2, R60 ;  /* 0x000000023b3c7825 */ /* 0x002fcc00078e023c */
[----:B------:R1:W5:Y:S01]  /*10aa0*/  LDG.E.U16 R61, desc[UR8][R60.64] ;  /* 0x000000083c3d7981 */ /* 0x000362000c1e1500 */
[----:B------:R-:W-:Y:S05]  /*10ab0*/  BRA `(.L_x_381) ;  /* 0x0000000000247947 */ /* 0x000fea0003800000 */
.L_x_382:
[----:B------:R-:W5:Y:S01]  /*10ac0*/  S2UR UR5, SR_CgaCtaId ;  /* 0x00000000000579c3 */ /* 0x000f620000008800 */
[----:B------:R-:W-:Y:S01]  /*10ad0*/  UMOV UR4, 0x400 ;  /* 0x0000040000047882 */ /* 0x000fe20000000000 */
[----:B-12-4-:R-:W-:Y:S01]  /*10ae0*/  IMAD.IADD R60, R46, 0x1, R59 ;  /* 0x000000012e3c7824 */ /* 0x016fe200078e023b */
[----:B------:R-:W-:-:S03]  /*10af0*/  UIADD3 UR4, UPT, UPT, UR4, 0x90, URZ ;  /* 0x0000009004047890 */ /* 0x000fc6000fffe0ff */
[----:B------:R-:W-:Y:S01]  /*10b00*/  IMAD R60, R60, 0x8, R39 ;  /* 0x000000083c3c7824 */ /* 0x000fe200078e0227 */
[----:B-----5:R-:W-:-:S06]  /*10b10*/  ULEA UR4, UR5, UR4, 0x18 ;  /* 0x0000000405047291 */ /* 0x020fcc000f8ec0ff */
[----:B------:R-:W-:-:S06]  /*10b20*/  LEA R60, R60, UR4, 0x1 ;  /* 0x000000043c3c7c11 */ /* 0x000fcc000f8e08ff */
[----:B------:R-:W1:Y:S02]  /*10b30*/  LDS.U16 R60, [R60] ;  /* 0x000000003c3c7984 */ /* 0x000e640000000400 */
[----:B-1----:R-:W-:-:S07]  /*10b40*/  PRMT R61, R60, 0x7610, R61 ;  /* 0x000076103c3d7816 */ /* 0x002fce000000003d */
.L_x_381:
[----:B------:R-:W-:Y:S05]  /*10b50*/  BSYNC.RECONVERGENT B2 ;  /* 0x0000000000027941 */ /* 0x000fea0003800200 */
.L_x_380:
        /* <DEDUP_REMOVED lines=16> */
[----:B-1----:R-:W-:-:S05]  /*10c60*/  IMAD.WIDE R60, R59, 0x2, R60 ;  /* 0x000000023b3c7825 */ /* 0x002fca00078e023c */
[----:B------:R1:W5:Y:S01]  /*10c70*/  LDG.E.U16 R59, desc[UR8][R60.64] ;  /* 0x000000083c3b7981 */ /* 0x000362000c1e1500 */
[----:B------:R-:W-:Y:S05]  /*10c80*/  BRA `(.L_x_384) ;  /* 0x0000000000247947 */ /* 0x000fea0003800000 */
.L_x_385:
        /* <DEDUP_REMOVED lines=9> */
.L_x_384:
[----:B------:R-:W-:Y:S05]  /*10d20*/  BSYNC.RECONVERGENT B2 ;  /* 0x0000000000027941 */ /* 0x000fea0003800200 */
.L_x_383:
        /* <DEDUP_REMOVED lines=18> */
.L_x_388:
        /* <DEDUP_REMOVED lines=9> */
.L_x_387:
[----:B------:R-:W-:Y:S05]  /*10ee0*/  BSYNC.RECONVERGENT B2 ;  /* 0x0000000000027941 */ /* 0x000fea0003800200 */
.L_x_386:
[----:B------:R-:W-:-:S04]  /*10ef0*/  HMUL2 R7, R34.H0_H0, R7.H0_H0 ;  /* 0x2000000722077232 */ /* 0x000fc80000000800 */
[----:B-----5:R-:W-:-:S04]  /*10f00*/  HFMA2 R7, R35.H0_H0, R7.H0_H0, R59.H0_H0 ;  /* 0x2000000723077231 */ /* 0x020fc8000004083b */
[----:B------:R-:W-:-:S07]  /*10f10*/  HFMA2 R37, R31.H0_H0, R7.H0_H0, R37.H0_H0 ;  /* 0x200000071f257231 */ /* 0x000fce0000040825 */
.L_x_376:
[----:B------:R-:W-:Y:S05]  /*10f20*/  BSYNC.RECONVERGENT B1 ;  /* 0x0000000000017941 */ /* 0x000fea0003800200 */
.L_x_375:
[----:B------:R-:W-:Y:S01]  /*10f30*/  HADD2.F32 R28, -RZ, R28.H0_H0 ;  /* 0x2000001cff1c7230 */ /* 0x000fe20000004100 */
[----:B------:R-:W-:Y:S01]  /*10f40*/  BSSY.RECONVERGENT B1, `(.L_x_389) ;  /* 0x0000092000017945 */ /* 0x000fe20003800200 */
[----:B------:R-:W-:-:S03]  /*10f50*/  HADD2.F32 R30, -RZ, R30.H0_H0 ;  /* 0x2000001eff1e7230 */ /* 0x000fc60000004100 */
[----:B------:R-:W-:Y:S02]  /*10f60*/  FADD R28, R28, 1 ;  /* 0x3f8000001c1c7421 */ /* 0x000fe40000000000 */
[----:B------:R-:W-:Y:S02]  /*10f70*/  FADD R30, R30, 1 ;  /* 0x3f8000001e1e7421 */ /* 0x000fe40000000000 */
[----:B------:R-:W-:Y:S02]  /*10f80*/  FMUL R5, R57, R28 ;  /* 0x0000001c39057220 */ /* 0x000fe40000400000 */
[----:B0-----:R-:W-:Y:S02]  /*10f90*/  FMUL R3, R55, R30 ;  /* 0x0000001e37037220 */ /* 0x001fe40000400000 */
        /* <DEDUP_REMOVED lines=40> */
.L_x_393:
        /* <DEDUP_REMOVED lines=9> */
.L_x_392:
[----:B------:R-:W-:Y:S05]  /*112b0*/  BSYNC.RECONVERGENT B2 ;  /* 0x0000000000027941 */ /* 0x000fea0003800200 */
.L_x_391:
        /* <DEDUP_REMOVED lines=20> */
.L_x_396:
        /* <DEDUP_REMOVED lines=9> */
.L_x_395:
[----:B------:R-:W-:Y:S05]  /*11490*/  BSYNC.RECONVERGENT B2 ;  /* 0x0000000000027941 */ /* 0x000fea0003800200 */
.L_x_394:
        /* <DEDUP_REMOVED lines=19> */
.L_x_399:
        /* <DEDUP_REMOVED lines=9> */
.L_x_398:
[----:B------:R-:W-:Y:S05]  /*11660*/  BSYNC.RECONVERGENT B2 ;  /* 0x0000000000027941 */ /* 0x000fea0003800200 */
.L_x_397:
        /* <DEDUP_REMOVED lines=18> */
.L_x_402:
        /* <DEDUP_REMOVED lines=9> */
.L_x_401:
[----:B------:R-:W-:Y:S05]  /*11820*/  BSYNC.RECONVERGENT B2 ;  /* 0x0000000000027941 */ /* 0x000fea0003800200 */
.L_x_400:
[----:B------:R-:W-:-:S04]  /*11830*/  HMUL2 R28, R5.H0_H0, R7.H0_H0 ;  /* 0x20000007051c7232 */ /* 0x000fc80000000800 */
[----:B-----5:R-:W-:-:S04]  /*11840*/  HFMA2 R28, R31.H0_H0, R28.H0_H0, R56.H0_H0 ;  /* 0x2000001c1f1c7231 */ /* 0x020fc80000040838 */
[----:B------:R-:W-:-:S07]  /*11850*/  HFMA2 R37, R29.H0_H0, R28.H0_H0, R37.H0_H0 ;  /* 0x2000001c1d257231 */ /* 0x000fce0000040825 */
.L_x_390:
[----:B------:R-:W-:Y:S05]  /*11860*/  BSYNC.RECONVERGENT B1 ;  /* 0x0000000000017941 */ /* 0x000fea0003800200 */
.L_x_389:
[----:B------:R-:W-:Y:S01]  /*11870*/  HADD2.F32 R26, -RZ, R26.H0_H0 ;  /* 0x2000001aff1a7230 */ /* 0x000fe20000004100 */
[----:B------:R-:W-:Y:S01]  /*11880*/  BSSY.RECONVERGENT B1, `(.L_x_403) ;  /* 0x0000092000017945 */ /* 0x000fe20003800200 */
[----:B------:R-:W-:-:S03]  /*11890*/  HADD2.F32 R27, -RZ, R27.H0_H0 ;  /* 0x2000001bff1b7230 */ /* 0x000fc60000004100 */
[----:B------:R-:W-:Y:S02]  /*118a0*/  FADD R26, R26, 1 ;  /* 0x3f8000001a1a7421 */ /* 0x000fe40000000000 */
[----:B0-----:R-:W-:Y:S02]  /*118b0*/  FADD R2, R27, 1 ;  /* 0x3f8000001b027421 */ /* 0x001fe40000000000 */
        /* <DEDUP_REMOVED lines=27> */
[----:B------:R-:W-:-:S02]  /*11a70*/  VIADD R29, R4, 0x1 ;  /* 0x00000001041d7836 */ /* 0x000fc40000000000 */
        /* <DEDUP_REMOVED lines=14> */
.L_x_407:
        /* <DEDUP_REMOVED lines=9> */
.L_x_406:
[----:B------:R-:W-:Y:S05]  /*11bf0*/  BSYNC.RECONVERGENT B2 ;  /* 0x0000000000027941 */ /* 0x000fea0003800200 */
.L_x_405:
        /* <DEDUP_REMOVED lines=20> */
.L_x_410:
        /* <DEDUP_REMOVED lines=9> */
.L_x_409:
[----:B------:R-:W-:Y:S05]  /*11dd0*/  BSYNC.RECONVERGENT B2 ;  /* 0x0000000000027941 */ /* 0x000fea0003800200 */
.L_x_408:
        /* <DEDUP_REMOVED lines=19> */
.L_x_413:
        /* <DEDUP_REMOVED lines=9> */
.L_x_412:
[----:B------:R-:W-:Y:S05]  /*11fa0*/  BSYNC.RECONVERGENT B2 ;  /* 0x0000000000027941 */ /* 0x000fea0003800200 */
.L_x_411:
        /* <DEDUP_REMOVED lines=18> */
.L_x_416:
        /* <DEDUP_REMOVED lines=9> */
.L_x_415:
[----:B------:R-:W-:Y:S05]  /*12160*/  BSYNC.RECONVERGENT B2 ;  /* 0x0000000000027941 */ /* 0x000fea0003800200 */
.L_x_414:
[----:B------:R-:W-:-:S04]  /*12170*/  HMUL2 R5, R5.H0_H0, R7.H0_H0 ;  /* 0x2000000705057232 */ /* 0x000fc80000000800 */
[----:B-----5:R-:W-:-:S04]  /*12180*/  HFMA2 R2, R2.H0_H0, R5.H0_H0, R31.H0_H0 ;  /* 0x2000000502027231 */ /* 0x020fc8000004081f */
[----:B------:R-:W-:-:S07]  /*12190*/  HFMA2 R37, R25.H0_H0, R2.H0_H0, R37.H0_H0 ;  /* 0x2000000219257231 */ /* 0x000fce0000040825 */
.L_x_404:
[----:B------:R-:W-:Y:S05]  /*121a0*/  BSYNC.RECONVERGENT B1 ;  /* 0x0000000000017941 */ /* 0x000fea0003800200 */
.L_x_403:
        /* <DEDUP_REMOVED lines=47> */
.L_x_421:
        /* <DEDUP_REMOVED lines=9> */
.L_x_420:
[----:B------:R-:W-:Y:S05]  /*12530*/  BSYNC.RECONVERGENT B2 ;  /* 0x0000000000027941 */ /* 0x000fea0003800200 */
.L_x_419:
        /* <DEDUP_REMOVED lines=20> */
.L_x_424:
        /* <DEDUP_REMOVED lines=9> */
.L_x_423:
[----:B------:R-:W-:Y:S05]  /*12710*/  BSYNC.RECONVERGENT B2 ;  /* 0x0000000000027941 */ /* 0x000fea0003800200 */
.L_x_422:
        /* <DEDUP_REMOVED lines=19> */
.L_x_427:
        /* <DEDUP_REMOVED lines=9> */
.L_x_426:
[----:B------:R-:W-:Y:S05]  /*128e0*/  BSYNC.RECONVERGENT B2 ;  /* 0x0000000000027941 */ /* 0x000fea0003800200 */
.L_x_425:
        /* <DEDUP_REMOVED lines=18> */
.L_x_430:
        /* <DEDUP_REMOVED lines=9> */
.L_x_429:
[----:B------:R-:W-:Y:S05]  /*12aa0*/  BSYNC.RECONVERGENT B2 ;  /* 0x0000000000027941 */ /* 0x000fea0003800200 */
.L_x_428:
[----:B------:R-:W-:-:S04]  /*12ab0*/  HMUL2 R4, R4.H0_H0, R5.H0_H0 ;  /* 0x2000000504047232 */ /* 0x000fc80000000800 */
[----:B-----5:R-:W-:-:S04]  /*12ac0*/  HFMA2 R3, R3.H0_H0, R4.H0_H0, R24.H0_H0 ;  /* 0x2000000403037231 */ /* 0x020fc80000040818 */
[----:B------:R-:W-:-:S07]  /*12ad0*/  HFMA2 R37, R17.H0_H0, R3.H0_H0, R37.H0_H0 ;  /* 0x2000000311257231 */ /* 0x000fce0000040825 */
.L_x_418:
[----:B------:R-:W-:Y:S05]  /*12ae0*/  BSYNC.RECONVERGENT B1 ;  /* 0x0000000000017941 */ /* 0x000fea0003800200 */
.L_x_417:
        /* <DEDUP_REMOVED lines=47> */
.L_x_435:
        /* <DEDUP_REMOVED lines=9> */
.L_x_434:
[----:B------:R-:W-:Y:S05]  /*12e70*/  BSYNC.RECONVERGENT B2 ;  /* 0x0000000000027941 */ /* 0x000fea0003800200 */
.L_x_433:
        /* <DEDUP_REMOVED lines=20> */
.L_x_438:
        /* <DEDUP_REMOVED lines=9> */
.L_x_437:
[----:B------:R-:W-:Y:S05]  /*13050*/  BSYNC.RECONVERGENT B2 ;  /* 0x0000000000027941 */ /* 0x000fea0003800200 */
.L_x_436:
        /* <DEDUP_REMOVED lines=19> */
.L_x_441:
        /* <DEDUP_REMOVED lines=9> */
.L_x_440:
[----:B------:R-:W-:Y:S05]  /*13220*/  BSYNC.RECONVERGENT B2 ;  /* 0x0000000000027941 */ /* 0x000fea0003800200 */
.L_x_439:
        /* <DEDUP_REMOVED lines=18> */
.L_x_444:
        /* <DEDUP_REMOVED lines=9> */
.L_x_443:
[----:B------:R-:W-:Y:S05]  /*133e0*/  BSYNC.RECONVERGENT B2 ;  /* 0x0000000000027941 */ /* 0x000fea0003800200 */
.L_x_442:
[----:B------:R-:W-:-:S04]  /*133f0*/  HMUL2 R4, R5.H0_H0, R4.H0_H0 ;  /* 0x2000000405047232 */ /* 0x000fc80000000800 */
[----:B-----5:R-:W-:-:S04]  /*13400*/  HFMA2 R4, R7.H0_H0, R4.H0_H0, R15.H0_H0 ;  /* 0x2000000407047231 */ /* 0x020fc8000004080f */
[----:B------:R-:W-:-:S07]  /*13410*/  HFMA2 R37, R13.H0_H0, R4.H0_H0, R37.H0_H0 ;  /* 0x200000040d257231 */ /* 0x000fce0000040825 */
.L_x_432:
[----:B------:R-:W-:Y:S05]  /*13420*/  BSYNC.RECONVERGENT B1 ;  /* 0x0000000000017941 */ /* 0x000fea0003800200 */
.L_x_431:
        /* <DEDUP_REMOVED lines=47> */
.L_x_449:
        /* <DEDUP_REMOVED lines=9> */
.L_x_448:
[----:B------:R-:W-:Y:S05]  /*137b0*/  BSYNC.RECONVERGENT B2 ;  /* 0x0000000000027941 */ /* 0x000fea0003800200 */
.L_x_447:
        /* <DEDUP_REMOVED lines=20> */
.L_x_452:
        /* <DEDUP_REMOVED lines=9> */
.L_x_451:
[----:B------:R-:W-:Y:S05]  /*13990*/  BSYNC.RECONVERGENT B2 ;  /* 0x0000000000027941 */ /* 0x000fea0003800200 */
.L_x_450:
        /* <DEDUP_REMOVED lines=19> */
.L_x_455:
        /* <DEDUP_REMOVED lines=9> */
.L_x_454:
[----:B------:R-:W-:Y:S05]  /*13b60*/  BSYNC.RECONVERGENT B2 ;  /* 0x0000000000027941 */ /* 0x000fea0003800200 */
.L_x_453:
        /* <DEDUP_REMOVED lines=18> */
.L_x_458:
        /* <DEDUP_REMOVED lines=9> */
.L_x_457:
[----:B------:R-:W-:Y:S05]  /*13d20*/  BSYNC.RECONVERGENT B2 ;  /* 0x0000000000027941 */ /* 0x000fea0003800200 */
.L_x_456:
[----:B------:R-:W-:-:S04]  /*13d30*/  HMUL2 R5, R5.H0_H0, R7.H0_H0 ;  /* 0x2000000705057232 */ /* 0x000fc80000000800 */
[----:B-----5:R-:W-:-:S04]  /*13d40*/  HFMA2 R3, R3.H0_H0, R5.H0_H0, R12.H0_H0 ;  /* 0x2000000503037231 */ /* 0x020fc8000004080c */
[----:B------:R-:W-:-:S07]  /*13d50*/  HFMA2 R37, R11.H0_H0, R3.H0_H0, R37.H0_H0 ;  /* 0x200000030b257231 */ /* 0x000fce0000040825 */
.L_x_446:
[----:B------:R-:W-:Y:S05]  /*13d60*/  BSYNC.RECONVERGENT B1 ;  /* 0x0000000000017941 */ /* 0x000fea0003800200 */
.L_x_445:
        /* <DEDUP_REMOVED lines=47> */
.L_x_463:
        /* <DEDUP_REMOVED lines=9> */
.L_x_462:
[----:B------:R-:W-:Y:S05]  /*140f0*/  BSYNC.RECONVERGENT B2 ;  /* 0x0000000000027941 */ /* 0x000fea0003800200 */
.L_x_461:
        /* <DEDUP_REMOVED lines=20> */
.L_x_466:
        /* <DEDUP_REMOVED lines=9> */
.L_x_465:
[----:B------:R-:W-:Y:S05]  /*142d0*/  BSYNC.RECONVERGENT B2 ;  /* 0x0000000000027941 */ /* 0x000fea0003800200 */
.L_x_464:
        /* <DEDUP_REMOVED lines=19> */
.L_x_469:
        /* <DEDUP_REMOVED lines=9> */
.L_x_468:
[----:B------:R-:W-:Y:S05]  /*144a0*/  BSYNC.RECONVERGENT B2 ;  /* 0x0000000000027941 */ /* 0x000fea0003800200 */
.L_x_467:
        /* <DEDUP_REMOVED lines=18> */
.L_x_472:
        /* <DEDUP_REMOVED lines=9> */
.L_x_471:
[----:B------:R-:W-:Y:S05]  /*14660*/  BSYNC.RECONVERGENT B2 ;  /* 0x0000000000027941 */ /* 0x000fea0003800200 */
.L_x_470:
[----:B------:R-:W-:-:S04]  /*14670*/  HMUL2 R5, R5.H0_H0, R7.H0_H0 ;  /* 0x2000000705057232 */ /* 0x000fc80000000800 */
[----:B-----5:R-:W-:-:S04]  /*14680*/  HFMA2 R3, R3.H0_H0, R5.H0_H0, R8.H0_H0 ;  /* 0x2000000503037231 */ /* 0x020fc80000040808 */
[----:B------:R-:W-:-:S07]  /*14690*/  HFMA2 R37, R9.H0_H0, R3.H0_H0, R37.H0_H0 ;  /* 0x2000000309257231 */ /* 0x000fce0000040825 */
.L_x_460:
[----:B------:R-:W-:Y:S05]  /*146a0*/  BSYNC.RECONVERGENT B1 ;  /* 0x0000000000017941 */ /* 0x000fea0003800200 */
.L_x_459:
[----:B0-----:R-:W0:Y:S01]  /*146b0*/  LDC.64 R2, c[0x0][0x3b8] ;  /* 0x0000ee00ff027b82 */ /* 0x001e220000000a00 */
[----:B------:R-:W-:Y:S02]  /*146c0*/  IMAD.IADD R5, R45, 0x1, R38 ;  /* 0x000000012d057824 */ /* 0x000fe400078e0226 */
[----:B------:R-:W-:-:S05]  /*146d0*/  VIADD R39, R39, UR7 ;  /* 0x0000000727277c36 */ /* 0x000fca0008000000 */
[----:B------:R-:W-:Y:S01]  /*146e0*/  ISETP.GE.U32.AND P0, PT, R39, 0x8, PT ;  /* 0x000000082700780c */ /* 0x000fe20003f06070 */
[----:B0-----:R-:W-:-:S05]  /*146f0*/  IMAD.WIDE R2, R5, 0x2, R2 ;  /* 0x0000000205027825 */ /* 0x001fca00078e0202 */
[----:B------:R0:W-:Y:S07]  /*14700*/  STG.E.U16 desc[UR8][R2.64], R37 ;  /* 0x0000002502007986 */ /* 0x0001ee000c101508 */
[----:B------:R-:W-:Y:S05]  /*14710*/  @!P0 BRA `(.L_x_473) ;  /* 0xfffffed0002c8947 */ /* 0x000fea000383ffff */
.L_x_28:
[----:B------:R-:W-:Y:S05]  /*14720*/  BSYNC.RECONVERGENT B0 ;  /* 0x0000000000007941 */ /* 0x000fea0003800200 */
.L_x_27:
[----:B-1----:R-:W1:Y:S01]  /*14730*/  S2R R7, SR_LANEID ;  /* 0x0000000000077919 */ /* 0x002e620000000000 */
[----:B------:R-:W-:Y:S01]  /*14740*/  VOTEU.ANY UR6, UPT, PT ;  /* 0x0000000000067886 */ /* 0x000fe200038e0100 */
[----:B0-----:R-:W0:Y:S01]  /*14750*/  LDC.64 R2, c[0x0][0x3c0] ;  /* 0x0000f000ff027b82 */ /* 0x001e220000000a00 */
[----:B---3--:R-:W1:Y:S07]  /*14760*/  FLO.U32 R4, UR6 ;  /* 0x0000000600047d00 */ /* 0x008e6e00080e0000 */
[----:B------:R-:W-:Y:S06]  /*14770*/  BAR.SYNC.DEFER_BLOCKING 0x0 ;  /* 0x0000000000007b1d */ /* 0x000fec0000010000 */
[----:B------:R-:W3:Y:S01]  /*14780*/  LDCU UR4, c[0x0][0x3a8] ;  /* 0x00007500ff0477ac */ /* 0x000ee20008000800 */
[----:B------:R-:W0:Y:S01]  /*14790*/  POPC R5, UR6 ;  /* 0x0000000600057d09 */ /* 0x000e220008000000 */
[----:B------:R-:W5:Y:S01]  /*147a0*/  S2R R6, SR_LTMASK ;  /* 0x0000000000067919 */ /* 0x000f620000003900 */
[----:B------:R-:W3:Y:S01]  /*147b0*/  LDCU UR5, c[0x0][0x3b4] ;  /* 0x00007680ff0577ac */ /* 0x000ee20008000800 */
[----:B-1----:R-:W-:-:S13]  /*147c0*/  ISETP.EQ.U32.AND P0, PT, R4, R7, PT ;  /* 0x000000070400720c */ /* 0x002fda0003f02070 */
[----:B0-----:R-:W2:Y:S01]  /*147d0*/  @P0 ATOMG.E.ADD.STRONG.GPU PT, R3, desc[UR8][R2.64], R5 ;  /* 0x80000005020309a8 */ /* 0x001ea200081ef108 */
[----:B-----5:R-:W-:Y:S01]  /*147e0*/  LOP3.LUT R6, R6, UR6, RZ, 0xc0, !PT ;  /* 0x0000000606067c12 */ /* 0x020fe2000f8ec0ff */
[----:B---3--:R-:W-:-:S03]  /*147f0*/  UIMAD UR4, UR4, UR5, URZ ;  /* 0x00000005040472a4 */ /* 0x008fc6000f8e02ff */
[----:B------:R-:W0:Y:S01]  /*14800*/  POPC R7, R6 ;  /* 0x0000000600077309 */ /* 0x000e220000000000 */
[----:B------:R-:W-:Y:S01]  /*14810*/  USHF.L.U32 UR4, UR4, 0x2, URZ ;  /* 0x0000000204047899 */ /* 0x000fe200080006ff */
[----:B--2---:R-:W0:Y:S02]  /*14820*/  SHFL.IDX PT, R0, R3, R4, 0x1f ;  /* 0x00001f0403007589 */ /* 0x004e2400000e0000 */
[----:B0-----:R-:W-:-:S05]  /*14830*/  IMAD.IADD R0, R0, 0x1, R7 ;  /* 0x0000000100007824 */ /* 0x001fca00078e0207 */
[----:B------:R-:W-:-:S13]  /*14840*/  ISETP.GE.AND P0, PT, R0, UR4, PT ;  /* 0x0000000400007c0c */ /* 0x000fda000bf06270 */
[----:B------:R-:W-:Y:S05]  /*14850*/  @!P0 BRA `(.L_x_474) ;  /* 0xfffffeb8003c8947 */ /* 0x000fea000383ffff */
[----:B------:R-:W-:Y:S05]  /*14860*/  EXIT ;  /* 0x000000000000794d */ /* 0x000fea0003800000 */
.L_x_475:
[----:B------:R-:W-:-:S00]  /*14870*/  BRA `(.L_x_475) ;  /* 0xfffffffc00fc7947 */ /* 0x000fc0000383ffff */
[----:B------:R-:W-:-:S00]  /*14880*/  NOP ;  /* 0x0000000000007918 */ /* 0x000fc00000000000 */
[----:B------:R-:W-:-:S00]  /*14890*/  NOP ;  /* 0x0000000000007918 */ /* 0x000fc00000000000 */
[----:B------:R-:W-:-:S00]  /*148a0*/  NOP ;  /* 0x0000000000007918 */ /* 0x000fc00000000000 */
[----:B------:R-:W-:-:S00]  /*148b0*/  NOP ;  /* 0x0000000000007918 */ /* 0x000fc00000000000 */
[----:B------:R-:W-:-:S00]  /*148c0*/  NOP ;  /* 0x0000000000007918 */ /* 0x000fc00000000000 */
[----:B------:R-:W-:-:S00]  /*148d0*/  NOP ;  /* 0x0000000000007918 */ /* 0x000fc00000000000 */
[----:B------:R-:W-:-:S00]  /*148e0*/  NOP ;  /* 0x0000000000007918 */ /* 0x000fc00000000000 */
[----:B------:R-:W-:-:S00]  /*148f0*/  NOP ;  /* 0x0000000000007918 */ /* 0x000fc00000000000 */
.L_x_476:


//--------------------- .nv.shared._Z44ms_deformable_im2col_persistent_channelsplitI6__halfLi8ELi4ELi32ELi8EEvPKT_PKlS5_S3_S3_iiiiPS1_Pi --------------------------
	.section	.nv.shared._Z44ms_deformable_im2col_persistent_channelsplitI6__halfLi8ELi4ELi32ELi8EEvPKT_PKlS5_S3_S3_iiiiPS1_Pi,"aw",@nobits
	.sectionflags	@""
	.align	16
.nv.shared._Z44ms_deformable_im2col_persistent_channelsplitI6__halfLi8ELi4ELi32ELi8EEvPKT_PKlS5_S3_S3_iiiiPS1_Pi:
	.zero		1168


//--------------------- .nv.shared.reserved.0     --------------------------
	.section	.nv.shared.reserved.0,"aw",@nobits
	.weak		__nv_reservedSMEM_offset_0_alias
	.size		__nv_reservedSMEM_offset_0_alias, 0, 64
	.other		__nv_reservedSMEM_offset_0_alias,@"STO_CUDA_RESERVED_SHARED STV_DEFAULT"
__nv_reservedSMEM_offset_0_alias:
	.zero		0
	.zero		64


//--------------------- .nv.constant0._Z44ms_deformable_im2col_persistent_channelsplitI6__halfLi8ELi4ELi32ELi8EEvPKT_PKlS5_S3_S3_iiiiPS1_Pi --------------------------
	.section	.nv.constant0._Z44ms_deformable_im2col_persistent_channelsplitI6__halfLi8ELi4ELi32ELi8EEvPKT_PKlS5_S3_S3_iiiiPS1_Pi,"a",@progbits
	.sectionflags	@""
	.align	4
.nv.constant0._Z44ms_deformable_im2col_persistent_channelsplitI6__halfLi8ELi4ELi32ELi8EEvPKT_PKlS5_S3_S3_iiiiPS1_Pi:
	.zero		968


//--------------------- SYMBOLS --------------------------

	.type		.nv.reservedSmem.offset0,@object
	.size		.nv.reservedSmem.offset0,0x4
	.type		.nv.reservedSmem.cap,@object
	.size		.nv.reservedSmem.cap,0x4
